	.target	sm_100a

	.elftype	@"ET_EXEC"


//--------------------- .note.nv.tkinfo           --------------------------
	.section	.note.nv.tkinfo,"",@"SHT_NOTE"
	.sectionflags	@"SHF_NOTE_NV_TKINFO"
	.tkinfo
        /*0018*/ 	.word	0x00000002
        /*0030*/ 	.string	""
        /*0030*/ 	.string	"ptxas"
        /*0030*/ 	.string	"Cuda compilation tools, release 13.0, V13.0.88"
        /*0030*/ 	.string	"Build cuda_13.0.r13.0/compiler.36424714_0"
        /*0030*/ 	.string	"-arch sm_100a -m 64 "



//--------------------- .note.nv.cuinfo           --------------------------
	.section	.note.nv.cuinfo,"",@"SHT_NOTE"
	.sectionflags	@"SHF_NOTE_NV_CUINFO"
        /*0018*/ 	.short	0x0002
        /*001a*/ 	.short	0x0064
        /*001c*/ 	.short	0x0082
	.zero		2


//--------------------- .nv.info                  --------------------------
	.section	.nv.info,"",@"SHT_CUDA_INFO"
	.align	4


	//----- nvinfo : EIATTR_REGCOUNT
	.align		4
        /*0000*/ 	.byte	0x04, 0x2f
        /*0002*/ 	.short	(.L_19 - .L_18)
	.align		4
.L_18:
        /*0004*/ 	.word	index@(_ZN7cutlass13device_kernelINS_4gemm6kernel13GemmUniversalIN4cute5tupleIJiiiiEEENS1_10collective13CollectiveMmaINS1_35MainloopSm100TmaUmmaWarpSpecializedILi8ELi2ELi4ENS5_IJNS4_1CILi4EEENSA_ILi1EEESC_EEEEENS5_IJNSA_ILi128EEENSA_ILi256EEENSA_ILi32EEEEEENS_10tfloat32_tENS5_IJlSC_lEEESJ_SK_NS4_8TiledMMAINS4_8MMA_AtomIJNS4_23SM100_MMA_TF32_2x1SM_SSISJ_SJ_fLi128ELi256ELNS4_4UMMA5MajorE0ELSP_0ELNSO_7ScaleInE0ELSQ_0EEEEEENS4_6LayoutINS5_IJSC_SC_SC_EEENS5_IJNSA_ILi0EEESV_SV_EEEEENS5_IJNS4_10UnderscoreESY_SY_EEEEENS4_18SM100_TMA_2SM_LOADENS4_14ComposedLayoutINS4_7SwizzleILi3ELi4ELi3EEENS4_18smem_ptr_flag_bitsILi32EEENST_INS5_IJNSA_ILi8EEESH_EEENS5_IJSH_SC_EEEEEEEvNS4_8identityENS4_28SM100_TMA_2SM_LOAD_MULTICASTES1B_vS1C_EENS_8epilogue10collective18CollectiveEpilogueINS1F_23Sm100TmaWarpSpecializedILi4ELi2ELi16ELb1ELb0EEEJNS5_IJNSA_ILi64EEESG_SH_EEENS5_IJNST_IS1K_SC_EENST_INS5_IJNSA_ILi16EEENSA_ILi2EEEEEENS5_IJSC_SF_EEEEEEEESJ_SK_SJ_SK_NS1F_6fusion15FusionCallbacksIS1J_NS1T_17LinearCombinationISJ_fSJ_fLNS_15FloatRoundStyleE2EEES1L_S1S_JEEENS4_5SM1004TMEM4LOAD26SM100_TMEM_LOAD_32dp32b16xENS4_13SM90_TMA_LOADENS12_INS13_ILi2ELi4ELi3EEES16_NST_INS5_IJS17_S1N_EEENS5_IJS1N_SC_EEEEEEENS4_39AutoVectorizingCopyWithAssumedAlignmentILi128EEENS4_14SM90_TMA_STOREES28_S2A_S2A_EEEvvEEEEvNT_6ParamsE)
        /*0008*/ 	.word	0x00000050


	//----- nvinfo : EIATTR_FRAME_SIZE
	.align		4
.L_19:
        /*000c*/ 	.byte	0x04, 0x11
        /*000e*/ 	.short	(.L_21 - .L_20)
	.align		4
.L_20:
        /*0010*/ 	.word	index@($__internal_2_$__cuda_sm10x_tcgen05_guardrail_trap_unallocated_columns_being_dealloced)
        /*0014*/ 	.word	0x00000000


	//----- nvinfo : EIATTR_FRAME_SIZE
	.align		4
.L_21:
        /*0018*/ 	.byte	0x04, 0x11
        /*001a*/ 	.short	(.L_23 - .L_22)
	.align		4
.L_22:
        /*001c*/ 	.word	index@($__internal_1_$__cuda_sm10x_tcgen05_guardrail_trap_phase_invalid_during_alloc)
        /*0020*/ 	.word	0x00000000


	//----- nvinfo : EIATTR_FRAME_SIZE
	.align		4
.L_23:
        /*0024*/ 	.byte	0x04, 0x11
        /*0026*/ 	.short	(.L_25 - .L_24)
	.align		4
.L_24:
        /*0028*/ 	.word	index@($__internal_0_$__cuda_sm10x_tcgen05_guardrail_trap_col_being_dealloced_not_returned_by_alloc)
        /*002c*/ 	.word	0x00000000


	//----- nvinfo : EIATTR_FRAME_SIZE
	.align		4
.L_25:
        /*0030*/ 	.byte	0x04, 0x11
        /*0032*/ 	.short	(.L_27 - .L_26)
	.align		4
.L_26:
        /*0034*/ 	.word	index@(_ZN7cutlass13device_kernelINS_4gemm6kernel13GemmUniversalIN4cute5tupleIJiiiiEEENS1_10collective13CollectiveMmaINS1_35MainloopSm100TmaUmmaWarpSpecializedILi8ELi2ELi4ENS5_IJNS4_1CILi4EEENSA_ILi1EEESC_EEEEENS5_IJNSA_ILi128EEENSA_ILi256EEENSA_ILi32EEEEEENS_10tfloat32_tENS5_IJlSC_lEEESJ_SK_NS4_8TiledMMAINS4_8MMA_AtomIJNS4_23SM100_MMA_TF32_2x1SM_SSISJ_SJ_fLi128ELi256ELNS4_4UMMA5MajorE0ELSP_0ELNSO_7ScaleInE0ELSQ_0EEEEEENS4_6LayoutINS5_IJSC_SC_SC_EEENS5_IJNSA_ILi0EEESV_SV_EEEEENS5_IJNS4_10UnderscoreESY_SY_EEEEENS4_18SM100_TMA_2SM_LOADENS4_14ComposedLayoutINS4_7SwizzleILi3ELi4ELi3EEENS4_18smem_ptr_flag_bitsILi32EEENST_INS5_IJNSA_ILi8EEESH_EEENS5_IJSH_SC_EEEEEEEvNS4_8identityENS4_28SM100_TMA_2SM_LOAD_MULTICASTES1B_vS1C_EENS_8epilogue10collective18CollectiveEpilogueINS1F_23Sm100TmaWarpSpecializedILi4ELi2ELi16ELb1ELb0EEEJNS5_IJNSA_ILi64EEESG_SH_EEENS5_IJNST_IS1K_SC_EENST_INS5_IJNSA_ILi16EEENSA_ILi2EEEEEENS5_IJSC_SF_EEEEEEEESJ_SK_SJ_SK_NS1F_6fusion15FusionCallbacksIS1J_NS1T_17LinearCombinationISJ_fSJ_fLNS_15FloatRoundStyleE2EEES1L_S1S_JEEENS4_5SM1004TMEM4LOAD26SM100_TMEM_LOAD_32dp32b16xENS4_13SM90_TMA_LOADENS12_INS13_ILi2ELi4ELi3EEES16_NST_INS5_IJS17_S1N_EEENS5_IJS1N_SC_EEEEEEENS4_39AutoVectorizingCopyWithAssumedAlignmentILi128EEENS4_14SM90_TMA_STOREES28_S2A_S2A_EEEvvEEEEvNT_6ParamsE)
        /*0038*/ 	.word	0x00000000


	//----- nvinfo : EIATTR_MIN_STACK_SIZE
	.align		4
.L_27:
        /*003c*/ 	.byte	0x04, 0x12
        /*003e*/ 	.short	(.L_29 - .L_28)
	.align		4
.L_28:
        /*0040*/ 	.word	index@(_ZN7cutlass13device_kernelINS_4gemm6kernel13GemmUniversalIN4cute5tupleIJiiiiEEENS1_10collective13CollectiveMmaINS1_35MainloopSm100TmaUmmaWarpSpecializedILi8ELi2ELi4ENS5_IJNS4_1CILi4EEENSA_ILi1EEESC_EEEEENS5_IJNSA_ILi128EEENSA_ILi256EEENSA_ILi32EEEEEENS_10tfloat32_tENS5_IJlSC_lEEESJ_SK_NS4_8TiledMMAINS4_8MMA_AtomIJNS4_23SM100_MMA_TF32_2x1SM_SSISJ_SJ_fLi128ELi256ELNS4_4UMMA5MajorE0ELSP_0ELNSO_7ScaleInE0ELSQ_0EEEEEENS4_6LayoutINS5_IJSC_SC_SC_EEENS5_IJNSA_ILi0EEESV_SV_EEEEENS5_IJNS4_10UnderscoreESY_SY_EEEEENS4_18SM100_TMA_2SM_LOADENS4_14ComposedLayoutINS4_7SwizzleILi3ELi4ELi3EEENS4_18smem_ptr_flag_bitsILi32EEENST_INS5_IJNSA_ILi8EEESH_EEENS5_IJSH_SC_EEEEEEEvNS4_8identityENS4_28SM100_TMA_2SM_LOAD_MULTICASTES1B_vS1C_EENS_8epilogue10collective18CollectiveEpilogueINS1F_23Sm100TmaWarpSpecializedILi4ELi2ELi16ELb1ELb0EEEJNS5_IJNSA_ILi64EEESG_SH_EEENS5_IJNST_IS1K_SC_EENST_INS5_IJNSA_ILi16EEENSA_ILi2EEEEEENS5_IJSC_SF_EEEEEEEESJ_SK_SJ_SK_NS1F_6fusion15FusionCallbacksIS1J_NS1T_17LinearCombinationISJ_fSJ_fLNS_15FloatRoundStyleE2EEES1L_S1S_JEEENS4_5SM1004TMEM4LOAD26SM100_TMEM_LOAD_32dp32b16xENS4_13SM90_TMA_LOADENS12_INS13_ILi2ELi4ELi3EEES16_NST_INS5_IJS17_S1N_EEENS5_IJS1N_SC_EEEEEEENS4_39AutoVectorizingCopyWithAssumedAlignmentILi128EEENS4_14SM90_TMA_STOREES28_S2A_S2A_EEEvvEEEEvNT_6ParamsE)
        /*0044*/ 	.word	0x00000000
.L_29:


//--------------------- .nv.compat                --------------------------
	.section	.nv.compat,"",@"SHT_CUDA_COMPAT_INFO"
	.align	4
        /*0000*/ 	.byte	0x02, 0x09, 0x01, 0x00, 0x02, 0x02, 0x02, 0x00, 0x02, 0x05, 0x05, 0x00, 0x03, 0x07, 0x01, 0x01
        /*0010*/ 	.byte	0x02, 0x03, 0x01, 0x00, 0x02, 0x06, 0x01, 0x00, 0x04, 0x0b, 0x08, 0x00, 0x09, 0x00, 0x00, 0x00
        /*0020*/ 	.byte	0x00, 0x00, 0x00, 0x00


//--------------------- .nv.info._ZN7cutlass13device_kernelINS_4gemm6kernel13GemmUniversalIN4cute5tupleIJiiiiEEENS1_10collective13CollectiveMmaINS1_35MainloopSm100TmaUmmaWarpSpecializedILi8ELi2ELi4ENS5_IJNS4_1CILi4EEENSA_ILi1EEESC_EEEEENS5_IJNSA_ILi128EEENSA_ILi256EEENSA_ILi32EEEEEENS_10tfloat32_tENS5_IJlSC_lEEESJ_SK_NS4_8TiledMMAINS4_8MMA_AtomIJNS4_23SM100_MMA_TF32_2x1SM_SSISJ_SJ_fLi128ELi256ELNS4_4UMMA5MajorE0ELSP_0ELNSO_7ScaleInE0ELSQ_0EEEEEENS4_6LayoutINS5_IJSC_SC_SC_EEENS5_IJNSA_ILi0EEESV_SV_EEEEENS5_IJNS4_10UnderscoreESY_SY_EEEEENS4_18SM100_TMA_2SM_LOADENS4_14ComposedLayoutINS4_7SwizzleILi3ELi4ELi3EEENS4_18smem_ptr_flag_bitsILi32EEENST_INS5_IJNSA_ILi8EEESH_EEENS5_IJSH_SC_EEEEEEEvNS4_8identityENS4_28SM100_TMA_2SM_LOAD_MULTICASTES1B_vS1C_EENS_8epilogue10collective18CollectiveEpilogueINS1F_23Sm100TmaWarpSpecializedILi4ELi2ELi16ELb1ELb0EEEJNS5_IJNSA_ILi64EEESG_SH_EEENS5_IJNST_IS1K_SC_EENST_INS5_IJNSA_ILi16EEENSA_ILi2EEEEEENS5_IJSC_SF_EEEEEEEESJ_SK_SJ_SK_NS1F_6fusion15FusionCallbacksIS1J_NS1T_17LinearCombinationISJ_fSJ_fLNS_15FloatRoundStyleE2EEES1L_S1S_JEEENS4_5SM1004TMEM4LOAD26SM100_TMEM_LOAD_32dp32b16xENS4_13SM90_TMA_LOADENS12_INS13_ILi2ELi4ELi3EEES16_NST_INS5_IJS17_S1N_EEENS5_IJS1N_SC_EEEEEEENS4_39AutoVectorizingCopyWithAssumedAlignmentILi128EEENS4_14SM90_TMA_STOREES28_S2A_S2A_EEEvvEEEEvNT_6ParamsE --------------------------
	.section	.nv.info._ZN7cutlass13device_kernelINS_4gemm6kernel13GemmUniversalIN4cute5tupleIJiiiiEEENS1_10collective13CollectiveMmaINS1_35MainloopSm100TmaUmmaWarpSpecializedILi8ELi2ELi4ENS5_IJNS4_1CILi4EEENSA_ILi1EEESC_EEEEENS5_IJNSA_ILi128EEENSA_ILi256EEENSA_ILi32EEEEEENS_10tfloat32_tENS5_IJlSC_lEEESJ_SK_NS4_8TiledMMAINS4_8MMA_AtomIJNS4_23SM100_MMA_TF32_2x1SM_SSISJ_SJ_fLi128ELi256ELNS4_4UMMA5MajorE0ELSP_0ELNSO_7ScaleInE0ELSQ_0EEEEEENS4_6LayoutINS5_IJSC_SC_SC_EEENS5_IJNSA_ILi0EEESV_SV_EEEEENS5_IJNS4_10UnderscoreESY_SY_EEEEENS4_18SM100_TMA_2SM_LOADENS4_14ComposedLayoutINS4_7SwizzleILi3ELi4ELi3EEENS4_18smem_ptr_flag_bitsILi32EEENST_INS5_IJNSA_ILi8EEESH_EEENS5_IJSH_SC_EEEEEEEvNS4_8identityENS4_28SM100_TMA_2SM_LOAD_MULTICASTES1B_vS1C_EENS_8epilogue10collective18CollectiveEpilogueINS1F_23Sm100TmaWarpSpecializedILi4ELi2ELi16ELb1ELb0EEEJNS5_IJNSA_ILi64EEESG_SH_EEENS5_IJNST_IS1K_SC_EENST_INS5_IJNSA_ILi16EEENSA_ILi2EEEEEENS5_IJSC_SF_EEEEEEEESJ_SK_SJ_SK_NS1F_6fusion15FusionCallbacksIS1J_NS1T_17LinearCombinationISJ_fSJ_fLNS_15FloatRoundStyleE2EEES1L_S1S_JEEENS4_5SM1004TMEM4LOAD26SM100_TMEM_LOAD_32dp32b16xENS4_13SM90_TMA_LOADENS12_INS13_ILi2ELi4ELi3EEES16_NST_INS5_IJS17_S1N_EEENS5_IJS1N_SC_EEEEEEENS4_39AutoVectorizingCopyWithAssumedAlignmentILi128EEENS4_14SM90_TMA_STOREES28_S2A_S2A_EEEvvEEEEvNT_6ParamsE,"",@"SHT_CUDA_INFO"
	.sectionflags	@""
	.align	4


	//----- nvinfo : EIATTR_CUDA_API_VERSION
	.align		4
        /*0000*/ 	.byte	0x04, 0x37
        /*0002*/ 	.short	(.L_31 - .L_30)
.L_30:
        /*0004*/ 	.word	0x00000082


	//----- nvinfo : EIATTR_KPARAM_INFO
	.align		4
.L_31:
        /*0008*/ 	.byte	0x04, 0x17
        /*000a*/ 	.short	(.L_33 - .L_32)
.L_32:
        /*000c*/ 	.word	0x00000000
        /*0010*/ 	.short	0x0000
        /*0012*/ 	.short	0x0000
        /*0014*/ 	.byte	0x00, 0xf0, 0x01, 0x20


	//----- nvinfo : EIATTR_AT_ENTRY_FRAGMENTS
	.align		4
.L_33:
        /*0018*/ 	.byte	0x04, 0x4f
        /*001a*/ 	.short	(.L_35 - .L_34)


	//   ....[0]....
.L_34:
        /*001c*/ 	.word	0x00000007


	//----- nvinfo : EIATTR_RESERVED_SMEM_USED
	.align		4
.L_35:
        /*0020*/ 	.byte	0x01, 0x41
	.zero		2


	//----- nvinfo : EIATTR_SPARSE_MMA_MASK
	.align		4
        /*0024*/ 	.byte	0x03, 0x50
        /*0026*/ 	.short	0x0000


	//----- nvinfo : EIATTR_TCGEN05_2CTA_USED
	.align		4
        /*0028*/ 	.byte	0x01, 0x52
	.zero		2


	//----- nvinfo : EIATTR_MAXREG_COUNT
	.align		4
        /*002c*/ 	.byte	0x03, 0x1b
        /*002e*/ 	.short	0x00ff


	//----- nvinfo : EIATTR_NUM_BARRIERS
	.align		4
        /*0030*/ 	.byte	0x02, 0x4c
        /*0032*/ 	.byte	0x07
	.zero		1


	//----- nvinfo : EIATTR_EXTERNS
	.align		4
        /*0034*/ 	.byte	0x04, 0x0f
        /*0036*/ 	.short	(.L_37 - .L_36)


	//   ....[0]....
	.align		4
.L_36:
        /*0038*/ 	.word	index@(__assertfail)


	//----- nvinfo : EIATTR_MERCURY_ISA_VERSION
	.align		4
.L_37:
        /*003c*/ 	.byte	0x03, 0x5f
        /*003e*/ 	.short	0x0101


	//----- nvinfo : EIATTR_INT_WARP_WIDE_INSTR_OFFSETS
	.align		4
        /*0040*/ 	.byte	0x04, 0x31
        /*0042*/ 	.short	(.L_39 - .L_38)


	//   ....[0]....
.L_38:
        /*0044*/ 	.word	0x00000e60


	//   ....[1]....
        /*0048*/ 	.word	0x00000f10


	//   ....[2]....
        /*004c*/ 	.word	0x00004650


	//   ....[3]....
        /*0050*/ 	.word	0x00004680


	//   ....[4]....
        /*0054*/ 	.word	0x000046a0


	//   ....[5]....
        /*0058*/ 	.word	0x000052a0


	//   ....[6]....
        /*005c*/ 	.word	0x00005340


	//   ....[7]....
        /*0060*/ 	.word	0x000053f0


	//   ....[8]....
        /*0064*/ 	.word	0x00005460


	//   ....[9]....
        /*0068*/ 	.word	0x00005510


	//   ....[10]....
        /*006c*/ 	.word	0x000055d0


	//   ....[11]....
        /*0070*/ 	.word	0x00005640


	//   ....[12]....
        /*0074*/ 	.word	0x000056f0


	//   ....[13]....
        /*0078*/ 	.word	0x000057a0


	//   ....[14]....
        /*007c*/ 	.word	0x00005810


	//   ....[15]....
        /*0080*/ 	.word	0x000058d0


	//   ....[16]....
        /*0084*/ 	.word	0x00005990


	//   ....[17]....
        /*0088*/ 	.word	0x00005a00


	//   ....[18]....
        /*008c*/ 	.word	0x00005ab0


	//   ....[19]....
        /*0090*/ 	.word	0x00005b80


	//   ....[20]....
        /*0094*/ 	.word	0x00005bf0


	//   ....[21]....
        /*0098*/ 	.word	0x00005ca0


	//   ....[22]....
        /*009c*/ 	.word	0x00005d70


	//   ....[23]....
        /*00a0*/ 	.word	0x00005de0


	//   ....[24]....
        /*00a4*/ 	.word	0x00005ea0


	//   ....[25]....
        /*00a8*/ 	.word	0x00005f70


	//   ....[26]....
        /*00ac*/ 	.word	0x00006000


	//   ....[27]....
        /*00b0*/ 	.word	0x000060d0


	//   ....[28]....
        /*00b4*/ 	.word	0x000061e0


	//----- nvinfo : EIATTR_COOP_GROUP_MASK_REGIDS
	.align		4
.L_39:
        /*00b8*/ 	.byte	0x04, 0x29
        /*00ba*/ 	.short	(.L_41 - .L_40)


	//   ....[0]....
.L_40:
        /*00bc*/ 	.word	0xffffffff


	//   ....[1]....
        /*00c0*/ 	.word	0xffffffff


	//   ....[2]....
        /*00c4*/ 	.word	0xffffffff


	//   ....[3]....
        /*00c8*/ 	.word	0xffffffff


	//   ....[4]....
        /*00cc*/ 	.word	0xffffffff


	//   ....[5]....
        /*00d0*/ 	.word	0xffffffff


	//   ....[6]....
        /*00d4*/ 	.word	0xffffffff


	//   ....[7]....
        /*00d8*/ 	.word	0xffffffff


	//   ....[8]....
        /*00dc*/ 	.word	0xffffffff


	//   ....[9]....
        /*00e0*/ 	.word	0xffffffff


	//   ....[10]....
        /*00e4*/ 	.word	0xffffffff


	//   ....[11]....
        /*00e8*/ 	.word	0xffffffff


	//   ....[12]....
        /*00ec*/ 	.word	0xffffffff


	//   ....[13]....
        /*00f0*/ 	.word	0xffffffff


	//----- nvinfo : EIATTR_COOP_GROUP_INSTR_OFFSETS
	.align		4
.L_41:
        /*00f4*/ 	.byte	0x04, 0x28
        /*00f6*/ 	.short	(.L_43 - .L_42)


	//   ....[0]....
.L_42:
        /*00f8*/ 	.word	0x000000b0


	//   ....[1]....
        /*00fc*/ 	.word	0x00000520


	//   ....[2]....
        /*0100*/ 	.word	0x00000770


	//   ....[3]....
        /*0104*/ 	.word	0x00000910


	//   ....[4]....
        /*0108*/ 	.word	0x00000a10


	//   ....[5]....
        /*010c*/ 	.word	0x00000b80


	//   ....[6]....
        /*0110*/ 	.word	0x00000d20


	//   ....[7]....
        /*0114*/ 	.word	0x00000f80


	//   ....[8]....
        /*0118*/ 	.word	0x00002300


	//   ....[9]....
        /*011c*/ 	.word	0x00003430


	//   ....[10]....
        /*0120*/ 	.word	0x00003900


	//   ....[11]....
        /*0124*/ 	.word	0x00003930


	//   ....[12]....
        /*0128*/ 	.word	0x00004550


	//   ....[13]....
        /*012c*/ 	.word	0x00004760


	//----- nvinfo : EIATTR_VRC_CTA_INIT_COUNT
	.align		4
.L_43:
        /*0130*/ 	.byte	0x02, 0x4a
        /*0132*/ 	.byte	0x80
	.zero		1


	//----- nvinfo : EIATTR_SYSCALL_OFFSETS
	.align		4
        /*0134*/ 	.byte	0x04, 0x46
        /*0136*/ 	.short	(.L_45 - .L_44)


	//   ....[0]....
.L_44:
        /*0138*/ 	.word	0x00006db0


	//   ....[1]....
        /*013c*/ 	.word	0x00006ea0


	//   ....[2]....
        /*0140*/ 	.word	0x00007660


	//   ....[3]....
        /*0144*/ 	.word	0x00008020


	//   ....[4]....
        /*0148*/ 	.word	0x000089c0


	//   ....[5]....
        /*014c*/ 	.word	0x000093a0


	//   ....[6]....
        /*0150*/ 	.word	0x00009d80


	//   ....[7]....
        /*0154*/ 	.word	0x0000a780


	//   ....[8]....
        /*0158*/ 	.word	0x0000b160


	//   ....[9]....
        /*015c*/ 	.word	0x0000baf0


	//----- nvinfo : EIATTR_MBARRIER_INSTR_OFFSETS
	.align		4
.L_45:
        /*0160*/ 	.byte	0x04, 0x39
        /*0162*/ 	.short	(.L_47 - .L_46)


	//   ....[0]....
.L_46:
        /*0164*/ 	.word	0x00000660
        /*0168*/ 	.word	0x000000ff
        /*016c*/ 	.word	0x00000000
        /*0170*/ 	.short	0x0100
        /*0172*/ 	.byte	0x04
	.zero		1


	//   ....[1]....
        /*0174*/ 	.word	0x00000670
        /*0178*/ 	.word	0x000000ff
        /*017c*/ 	.word	0x00000040
        /*0180*/ 	.short	0x0100
        /*0182*/ 	.byte	0x04
	.zero		1


	//   ....[2]....
        /*0184*/ 	.word	0x00000680
        /*0188*/ 	.word	0x000000ff
        /*018c*/ 	.word	0x00000008
        /*0190*/ 	.short	0x0100
        /*0192*/ 	.byte	0x04
	.zero		1


	//   ....[3]....
        /*0194*/ 	.word	0x00000690
        /*0198*/ 	.word	0x000000ff
        /*019c*/ 	.word	0x00000048
        /*01a0*/ 	.short	0x0100
        /*01a2*/ 	.byte	0x04
	.zero		1


	//   ....[4]....
        /*01a4*/ 	.word	0x000006a0
        /*01a8*/ 	.word	0x000000ff
        /*01ac*/ 	.word	0x00000010
        /*01b0*/ 	.short	0x0100
        /*01b2*/ 	.byte	0x04
	.zero		1


	//   ....[5]....
        /*01b4*/ 	.word	0x000006b0
        /*01b8*/ 	.word	0x000000ff
        /*01bc*/ 	.word	0x00000050
        /*01c0*/ 	.short	0x0100
        /*01c2*/ 	.byte	0x04
	.zero		1


	//   ....[6]....
        /*01c4*/ 	.word	0x000006c0
        /*01c8*/ 	.word	0x000000ff
        /*01cc*/ 	.word	0x00000018
        /*01d0*/ 	.short	0x0100
        /*01d2*/ 	.byte	0x04
	.zero		1


	//   ....[7]....
        /*01d4*/ 	.word	0x000006d0
        /*01d8*/ 	.word	0x000000ff
        /*01dc*/ 	.word	0x00000058
        /*01e0*/ 	.short	0x0100
        /*01e2*/ 	.byte	0x04
	.zero		1


	//   ....[8]....
        /*01e4*/ 	.word	0x000006e0
        /*01e8*/ 	.word	0x000000ff
        /*01ec*/ 	.word	0x00000020
        /*01f0*/ 	.short	0x0100
        /*01f2*/ 	.byte	0x04
	.zero		1


	//   ....[9]....
        /*01f4*/ 	.word	0x000006f0
        /*01f8*/ 	.word	0x000000ff
        /*01fc*/ 	.word	0x00000060
        /*0200*/ 	.short	0x0100
        /*0202*/ 	.byte	0x04
	.zero		1


	//   ....[10]....
        /*0204*/ 	.word	0x00000700
        /*0208*/ 	.word	0x000000ff
        /*020c*/ 	.word	0x00000028
        /*0210*/ 	.short	0x0100
        /*0212*/ 	.byte	0x04
	.zero		1


	//   ....[11]....
        /*0214*/ 	.word	0x00000710
        /*0218*/ 	.word	0x000000ff
        /*021c*/ 	.word	0x00000068
        /*0220*/ 	.short	0x0100
        /*0222*/ 	.byte	0x04
	.zero		1


	//   ....[12]....
        /*0224*/ 	.word	0x00000720
        /*0228*/ 	.word	0x000000ff
        /*022c*/ 	.word	0x00000030
        /*0230*/ 	.short	0x0100
        /*0232*/ 	.byte	0x04
	.zero		1


	//   ....[13]....
        /*0234*/ 	.word	0x00000730
        /*0238*/ 	.word	0x000000ff
        /*023c*/ 	.word	0x00000070
        /*0240*/ 	.short	0x0100
        /*0242*/ 	.byte	0x04
	.zero		1


	//   ....[14]....
        /*0244*/ 	.word	0x00000740
        /*0248*/ 	.word	0x000000ff
        /*024c*/ 	.word	0x00000038
        /*0250*/ 	.short	0x0100
        /*0252*/ 	.byte	0x04
	.zero		1


	//   ....[15]....
        /*0254*/ 	.word	0x00000750
        /*0258*/ 	.word	0x000000ff
        /*025c*/ 	.word	0x00000078
        /*0260*/ 	.short	0x0100
        /*0262*/ 	.byte	0x04
	.zero		1


	//   ....[16]....
        /*0264*/ 	.word	0x00000880
        /*0268*/ 	.word	0x000000ff
        /*026c*/ 	.word	0x00000080
        /*0270*/ 	.short	0x0100
        /*0272*/ 	.byte	0x04
	.zero		1


	//   ....[17]....
        /*0274*/ 	.word	0x00000890
        /*0278*/ 	.word	0x000000ff
        /*027c*/ 	.word	0x000000a0
        /*0280*/ 	.short	0x0100
        /*0282*/ 	.byte	0x04
	.zero		1


	//   ....[18]....
        /*0284*/ 	.word	0x000008a0
        /*0288*/ 	.word	0x000000ff
        /*028c*/ 	.word	0x00000088
        /*0290*/ 	.short	0x0100
        /*0292*/ 	.byte	0x04
	.zero		1


	//   ....[19]....
        /*0294*/ 	.word	0x000008b0
        /*0298*/ 	.word	0x000000ff
        /*029c*/ 	.word	0x000000a8
        /*02a0*/ 	.short	0x0100
        /*02a2*/ 	.byte	0x04
	.zero		1


	//   ....[20]....
        /*02a4*/ 	.word	0x000008c0
        /*02a8*/ 	.word	0x000000ff
        /*02ac*/ 	.word	0x00000090
        /*02b0*/ 	.short	0x0100
        /*02b2*/ 	.byte	0x04
	.zero		1


	//   ....[21]....
        /*02b4*/ 	.word	0x000008d0
        /*02b8*/ 	.word	0x000000ff
        /*02bc*/ 	.word	0x000000b0
        /*02c0*/ 	.short	0x0100
        /*02c2*/ 	.byte	0x04
	.zero		1


	//   ....[22]....
        /*02c4*/ 	.word	0x000008e0
        /*02c8*/ 	.word	0x000000ff
        /*02cc*/ 	.word	0x00000098
        /*02d0*/ 	.short	0x0100
        /*02d2*/ 	.byte	0x04
	.zero		1


	//   ....[23]....
        /*02d4*/ 	.word	0x000008f0
        /*02d8*/ 	.word	0x000000ff
        /*02dc*/ 	.word	0x000000b8
        /*02e0*/ 	.short	0x0100
        /*02e2*/ 	.byte	0x04
	.zero		1


	//   ....[24]....
        /*02e4*/ 	.word	0x000009e0
        /*02e8*/ 	.word	0x000000ff
        /*02ec*/ 	.word	0x000000c0
        /*02f0*/ 	.short	0x0100
        /*02f2*/ 	.byte	0x06
	.zero		1


	//   ....[25]....
        /*02f4*/ 	.word	0x000009f0
        /*02f8*/ 	.word	0x000000ff
        /*02fc*/ 	.word	0x000000c8
        /*0300*/ 	.short	0x0100
        /*0302*/ 	.byte	0x06
	.zero		1


	//   ....[26]....
        /*0304*/ 	.word	0x00000b30
        /*0308*/ 	.word	0x000000ff
        /*030c*/ 	.word	0x000000d0
        /*0310*/ 	.short	0x0100
        /*0312*/ 	.byte	0x06
	.zero		1


	//   ....[27]....
        /*0314*/ 	.word	0x00000b40
        /*0318*/ 	.word	0x000000ff
        /*031c*/ 	.word	0x000000e0
        /*0320*/ 	.short	0x0100
        /*0322*/ 	.byte	0x06
	.zero		1


	//   ....[28]....
        /*0324*/ 	.word	0x00000b50
        /*0328*/ 	.word	0x000000ff
        /*032c*/ 	.word	0x000000d8
        /*0330*/ 	.short	0x0100
        /*0332*/ 	.byte	0x06
	.zero		1


	//   ....[29]....
        /*0334*/ 	.word	0x00000b60
        /*0338*/ 	.word	0x000000ff
        /*033c*/ 	.word	0x000000e8
        /*0340*/ 	.short	0x0100
        /*0342*/ 	.byte	0x06
	.zero		1


	//   ....[30]....
        /*0344*/ 	.word	0x00000c90
        /*0348*/ 	.word	0x000000ff
        /*034c*/ 	.word	0x000000f0
        /*0350*/ 	.short	0x0100
        /*0352*/ 	.byte	0x04
	.zero		1


	//   ....[31]....
        /*0354*/ 	.word	0x00000ca0
        /*0358*/ 	.word	0x000000ff
        /*035c*/ 	.word	0x00000110
        /*0360*/ 	.short	0x0100
        /*0362*/ 	.byte	0x04
	.zero		1


	//   ....[32]....
        /*0364*/ 	.word	0x00000cb0
        /*0368*/ 	.word	0x000000ff
        /*036c*/ 	.word	0x000000f8
        /*0370*/ 	.short	0x0100
        /*0372*/ 	.byte	0x04
	.zero		1


	//   ....[33]....
        /*0374*/ 	.word	0x00000cc0
        /*0378*/ 	.word	0x000000ff
        /*037c*/ 	.word	0x00000118
        /*0380*/ 	.short	0x0100
        /*0382*/ 	.byte	0x04
	.zero		1


	//   ....[34]....
        /*0384*/ 	.word	0x00000cd0
        /*0388*/ 	.word	0x000000ff
        /*038c*/ 	.word	0x00000100
        /*0390*/ 	.short	0x0100
        /*0392*/ 	.byte	0x04
	.zero		1


	//   ....[35]....
        /*0394*/ 	.word	0x00000ce0
        /*0398*/ 	.word	0x000000ff
        /*039c*/ 	.word	0x00000120
        /*03a0*/ 	.short	0x0100
        /*03a2*/ 	.byte	0x04
	.zero		1


	//   ....[36]....
        /*03a4*/ 	.word	0x00000cf0
        /*03a8*/ 	.word	0x000000ff
        /*03ac*/ 	.word	0x00000108
        /*03b0*/ 	.short	0x0100
        /*03b2*/ 	.byte	0x04
	.zero		1


	//   ....[37]....
        /*03b4*/ 	.word	0x00000d00
        /*03b8*/ 	.word	0x000000ff
        /*03bc*/ 	.word	0x00000128
        /*03c0*/ 	.short	0x0100
        /*03c2*/ 	.byte	0x04
	.zero		1


	//   ....[38]....
        /*03c4*/ 	.word	0x00000e00
        /*03c8*/ 	.word	0x000000ff
        /*03cc*/ 	.word	0x00000130
        /*03d0*/ 	.short	0x0100
        /*03d2*/ 	.byte	0x04
	.zero		1


	//   ....[39]....
        /*03d4*/ 	.word	0x00000e10
        /*03d8*/ 	.word	0x000000ff
        /*03dc*/ 	.word	0x00000140
        /*03e0*/ 	.short	0x0100
        /*03e2*/ 	.byte	0x04
	.zero		1


	//   ....[40]....
        /*03e4*/ 	.word	0x00000e20
        /*03e8*/ 	.word	0x000000ff
        /*03ec*/ 	.word	0x00000138
        /*03f0*/ 	.short	0x0100
        /*03f2*/ 	.byte	0x04
	.zero		1


	//   ....[41]....
        /*03f4*/ 	.word	0x00000e30
        /*03f8*/ 	.word	0x000000ff
        /*03fc*/ 	.word	0x00000148
        /*0400*/ 	.short	0x0100
        /*0402*/ 	.byte	0x04
	.zero		1


	//   ....[42]....
        /*0404*/ 	.word	0x00000f30
        /*0408*/ 	.word	0x000000ff
        /*040c*/ 	.word	0x00000150
        /*0410*/ 	.short	0x0100
        /*0412*/ 	.byte	0x06
	.zero		1


	//   ....[43]....
        /*0414*/ 	.word	0x00001b40
        /*0418*/ 	.word	0x00000000
        /*041c*/ 	.word	0x00000140
        /*0420*/ 	.short	0x010a
        /*0422*/ 	.byte	0xff
	.zero		1


	//   ....[44]....
        /*0424*/ 	.word	0x00001b70
        /*0428*/ 	.word	0x00000000
        /*042c*/ 	.word	0x00000130
        /*0430*/ 	.short	0x0101
        /*0432*/ 	.byte	0xff
	.zero		1


	//   ....[45]....
        /*0434*/ 	.word	0x00001c10
        /*0438*/ 	.word	0x000000ff
        /*043c*/ 	.word	0x00000040
        /*0440*/ 	.short	0x010a
        /*0442*/ 	.byte	0x04
	.zero		1


	//   ....[46]....
        /*0444*/ 	.word	0x00001ce0
        /*0448*/ 	.word	0x000000ff
        /*044c*/ 	.word	0x00000040
        /*0450*/ 	.short	0x010a
        /*0452*/ 	.byte	0x21
	.zero		1


	//   ....[47]....
        /*0454*/ 	.word	0x00001e90
        /*0458*/ 	.word	0x000000ff
        /*045c*/ 	.word	0x00000040
        /*0460*/ 	.short	0x010a
        /*0462*/ 	.byte	0x05
	.zero		1


	//   ....[48]....
        /*0464*/ 	.word	0x00001fb0
        /*0468*/ 	.word	0x000000ff
        /*046c*/ 	.word	0x000000c8
        /*0470*/ 	.short	0x0101
        /*0472*/ 	.byte	0x0d
	.zero		1


	//   ....[49]....
        /*0474*/ 	.word	0x00001fd0
        /*0478*/ 	.word	0x000000ff
        /*047c*/ 	.word	0x00000040
        /*0480*/ 	.short	0x010a
        /*0482*/ 	.byte	0x04
	.zero		1


	//   ....[50]....
        /*0484*/ 	.word	0x00002050
        /*0488*/ 	.word	0x000000ff
        /*048c*/ 	.word	0x00000040
        /*0490*/ 	.short	0x010a
        /*0492*/ 	.byte	0x09
	.zero		1


	//   ....[51]....
        /*0494*/ 	.word	0x00002220
        /*0498*/ 	.word	0x000000ff
        /*049c*/ 	.word	0x00000040
        /*04a0*/ 	.short	0x010a
        /*04a2*/ 	.byte	0x05
	.zero		1


	//   ....[52]....
        /*04a4*/ 	.word	0x00002330
        /*04a8*/ 	.word	0x00000003
        /*04ac*/ 	.word	0x000000d0
        /*04b0*/ 	.short	0x010a
        /*04b2*/ 	.byte	0xff
	.zero		1


	//   ....[53]....
        /*04b4*/ 	.word	0x00002480
        /*04b8*/ 	.word	0x00000000
        /*04bc*/ 	.word	0x00000000
        /*04c0*/ 	.short	0x0101
        /*04c2*/ 	.byte	0xff
	.zero		1


	//   ....[54]....
        /*04c4*/ 	.word	0x00002a40
        /*04c8*/ 	.word	0x000000ff
        /*04cc*/ 	.word	0x00000000
        /*04d0*/ 	.short	0x010a
        /*04d2*/ 	.byte	0x04
	.zero		1


	//   ....[55]....
        /*04d4*/ 	.word	0x00002ad0
        /*04d8*/ 	.word	0x000000ff
        /*04dc*/ 	.word	0x00000000
        /*04e0*/ 	.short	0x010a
        /*04e2*/ 	.byte	0x05
	.zero		1


	//   ....[56]....
        /*04e4*/ 	.word	0x00002b60
        /*04e8*/ 	.word	0x000000ff
        /*04ec*/ 	.word	0x00000000
        /*04f0*/ 	.short	0x010a
        /*04f2*/ 	.byte	0x05
	.zero		1


	//   ....[57]....
        /*04f4*/ 	.word	0x00002bf0
        /*04f8*/ 	.word	0x000000ff
        /*04fc*/ 	.word	0x00000000
        /*0500*/ 	.short	0x010a
        /*0502*/ 	.byte	0x05
	.zero		1


	//   ....[58]....
        /*0504*/ 	.word	0x00002c80
        /*0508*/ 	.word	0x000000ff
        /*050c*/ 	.word	0x00000000
        /*0510*/ 	.short	0x010a
        /*0512*/ 	.byte	0x05
	.zero		1


	//   ....[59]....
        /*0514*/ 	.word	0x00002d10
        /*0518*/ 	.word	0x000000ff
        /*051c*/ 	.word	0x00000000
        /*0520*/ 	.short	0x010a
        /*0522*/ 	.byte	0x05
	.zero		1


	//   ....[60]....
        /*0524*/ 	.word	0x00002da0
        /*0528*/ 	.word	0x000000ff
        /*052c*/ 	.word	0x00000000
        /*0530*/ 	.short	0x010a
        /*0532*/ 	.byte	0x05
	.zero		1


	//   ....[61]....
        /*0534*/ 	.word	0x00002e40
        /*0538*/ 	.word	0x00000000
        /*053c*/ 	.word	0x00000000
        /*0540*/ 	.short	0x010a
        /*0542*/ 	.byte	0xff
	.zero		1


	//   ....[62]....
        /*0544*/ 	.word	0x00002f80
        /*0548*/ 	.word	0x00000000
        /*054c*/ 	.word	0x00000130
        /*0550*/ 	.short	0x010a
        /*0552*/ 	.byte	0xff
	.zero		1


	//   ....[63]....
        /*0554*/ 	.word	0x00002ff0
        /*0558*/ 	.word	0x00000000
        /*055c*/ 	.word	0x00000000
        /*0560*/ 	.short	0x0101
        /*0562*/ 	.byte	0xff
	.zero		1


	//   ....[64]....
        /*0564*/ 	.word	0x00003010
        /*0568*/ 	.word	0x000000ff
        /*056c*/ 	.word	0x000000e0
        /*0570*/ 	.short	0x010a
        /*0572*/ 	.byte	0x04
	.zero		1


	//   ....[65]....
        /*0574*/ 	.word	0x00003130
        /*0578*/ 	.word	0x00000000
        /*057c*/ 	.word	0x000000d0
        /*0580*/ 	.short	0x010a
        /*0582*/ 	.byte	0xff
	.zero		1


	//   ....[66]....
        /*0584*/ 	.word	0x00003230
        /*0588*/ 	.word	0x00000000
        /*058c*/ 	.word	0x00000000
        /*0590*/ 	.short	0x0101
        /*0592*/ 	.byte	0xff
	.zero		1


	//   ....[67]....
        /*0594*/ 	.word	0x000032c0
        /*0598*/ 	.word	0x000000ff
        /*059c*/ 	.word	0x000000e0
        /*05a0*/ 	.short	0x0106
        /*05a2*/ 	.byte	0x04
	.zero		1


	//   ....[68]....
        /*05a4*/ 	.word	0x000032e0
        /*05a8*/ 	.word	0x000000ff
        /*05ac*/ 	.word	0x000000e0
        /*05b0*/ 	.short	0x010a
        /*05b2*/ 	.byte	0x04
	.zero		1


	//   ....[69]....
        /*05b4*/ 	.word	0x00003370
        /*05b8*/ 	.word	0x000000ff
        /*05bc*/ 	.word	0x000000e0
        /*05c0*/ 	.short	0x0106
        /*05c2*/ 	.byte	0x07
	.zero		1


	//   ....[70]....
        /*05c4*/ 	.word	0x000033b0
        /*05c8*/ 	.word	0x00000000
        /*05cc*/ 	.word	0x000000e0
        /*05d0*/ 	.short	0x010a
        /*05d2*/ 	.byte	0xff
	.zero		1


	//   ....[71]....
        /*05d4*/ 	.word	0x00003600
        /*05d8*/ 	.word	0x000000ff
        /*05dc*/ 	.word	0x00000008
        /*05e0*/ 	.short	0x010a
        /*05e2*/ 	.byte	0x05
	.zero		1


	//   ....[72]....
        /*05e4*/ 	.word	0x00003620
        /*05e8*/ 	.word	0x000000ff
        /*05ec*/ 	.word	0x00000008
        /*05f0*/ 	.short	0x010a
        /*05f2*/ 	.byte	0x05
	.zero		1


	//   ....[73]....
        /*05f4*/ 	.word	0x000037b0
        /*05f8*/ 	.word	0x000000ff
        /*05fc*/ 	.word	0x00000008
        /*0600*/ 	.short	0x010a
        /*0602*/ 	.byte	0x05
	.zero		1


	//   ....[74]....
        /*0604*/ 	.word	0x000037d0
        /*0608*/ 	.word	0x000000ff
        /*060c*/ 	.word	0x00000008
        /*0610*/ 	.short	0x010a
        /*0612*/ 	.byte	0x05
	.zero		1


	//   ....[75]....
        /*0614*/ 	.word	0x00003890
        /*0618*/ 	.word	0x000000ff
        /*061c*/ 	.word	0x00000000
        /*0620*/ 	.short	0x0101
        /*0622*/ 	.byte	0x04
	.zero		1


	//   ....[76]....
        /*0624*/ 	.word	0x00003bd0
        /*0628*/ 	.word	0x00000000
        /*062c*/ 	.word	0x000000d0
        /*0630*/ 	.short	0x010a
        /*0632*/ 	.byte	0xff
	.zero		1


	//   ....[77]....
        /*0634*/ 	.word	0x00003c90
        /*0638*/ 	.word	0x00000000
        /*063c*/ 	.word	0x00000000
        /*0640*/ 	.short	0x0101
        /*0642*/ 	.byte	0xff
	.zero		1


	//   ....[78]....
        /*0644*/ 	.word	0x00003d50
        /*0648*/ 	.word	0x000000ff
        /*064c*/ 	.word	0x00000000
        /*0650*/ 	.short	0x010a
        /*0652*/ 	.byte	0x04
	.zero		1


	//   ....[79]....
        /*0654*/ 	.word	0x00003d60
        /*0658*/ 	.word	0x000000ff
        /*065c*/ 	.word	0x00000110
        /*0660*/ 	.short	0x010a
        /*0662*/ 	.byte	0x1f
	.zero		1


	//   ....[80]....
        /*0664*/ 	.word	0x00003e10
        /*0668*/ 	.word	0x000000ff
        /*066c*/ 	.word	0x00000000
        /*0670*/ 	.short	0x010a
        /*0672*/ 	.byte	0x05
	.zero		1


	//   ....[81]....
        /*0674*/ 	.word	0x00003f40
        /*0678*/ 	.word	0x000000ff
        /*067c*/ 	.word	0x00000000
        /*0680*/ 	.short	0x010a
        /*0682*/ 	.byte	0x04
	.zero		1


	//   ....[82]....
        /*0684*/ 	.word	0x00004240
        /*0688*/ 	.word	0x000000ff
        /*068c*/ 	.word	0x00000000
        /*0690*/ 	.short	0x010a
        /*0692*/ 	.byte	0x04
	.zero		1


	//   ....[83]....
        /*0694*/ 	.word	0x000042d0
        /*0698*/ 	.word	0x000000ff
        /*069c*/ 	.word	0x00000000
        /*06a0*/ 	.short	0x010a
        /*06a2*/ 	.byte	0x05
	.zero		1


	//   ....[84]....
        /*06a4*/ 	.word	0x00004360
        /*06a8*/ 	.word	0x000000ff
        /*06ac*/ 	.word	0x00000000
        /*06b0*/ 	.short	0x010a
        /*06b2*/ 	.byte	0x05
	.zero		1


	//   ....[85]....
        /*06b4*/ 	.word	0x00004400
        /*06b8*/ 	.word	0x00000000
        /*06bc*/ 	.word	0x00000000
        /*06c0*/ 	.short	0x010a
        /*06c2*/ 	.byte	0xff
	.zero		1


	//   ....[86]....
        /*06c4*/ 	.word	0x00004440
        /*06c8*/ 	.word	0x00000000
        /*06cc*/ 	.word	0x00000000
        /*06d0*/ 	.short	0x010a
        /*06d2*/ 	.byte	0xff
	.zero		1


	//   ....[87]....
        /*06d4*/ 	.word	0x000044b0
        /*06d8*/ 	.word	0x000000ff
        /*06dc*/ 	.word	0x00000000
        /*06e0*/ 	.short	0x0101
        /*06e2*/ 	.byte	0x04
	.zero		1


	//   ....[88]....
        /*06e4*/ 	.word	0x000044f0
        /*06e8*/ 	.word	0x000000ff
        /*06ec*/ 	.word	0x00000150
        /*06f0*/ 	.short	0x010a
        /*06f2*/ 	.byte	0x1a
	.zero		1


	//   ....[89]....
        /*06f4*/ 	.word	0x00004540
        /*06f8*/ 	.word	0x000000ff
        /*06fc*/ 	.word	0x00000000
        /*0700*/ 	.short	0x0101
        /*0702*/ 	.byte	0x04
	.zero		1


	//   ....[90]....
        /*0704*/ 	.word	0x00004a50
        /*0708*/ 	.word	0x00000008
        /*070c*/ 	.word	0x000000d0
        /*0710*/ 	.short	0x010a
        /*0712*/ 	.byte	0xff
	.zero		1


	//   ....[91]....
        /*0714*/ 	.word	0x00004bc0
        /*0718*/ 	.word	0x00000000
        /*071c*/ 	.word	0x00000000
        /*0720*/ 	.short	0x0101
        /*0722*/ 	.byte	0xff
	.zero		1


	//   ....[92]....
        /*0724*/ 	.word	0x000050b0
        /*0728*/ 	.word	0x000000ff
        /*072c*/ 	.word	0x000000c8
        /*0730*/ 	.short	0x010a
        /*0732*/ 	.byte	0x15
	.zero		1


	//   ....[93]....
        /*0734*/ 	.word	0x00005240
        /*0738*/ 	.word	0x000000ff
        /*073c*/ 	.word	0x000000a0
        /*0740*/ 	.short	0x010a
        /*0742*/ 	.byte	0x15
	.zero		1


	//   ....[94]....
        /*0744*/ 	.word	0x00005410
        /*0748*/ 	.word	0x000000ff
        /*074c*/ 	.word	0x00000080
        /*0750*/ 	.short	0x010b
        /*0752*/ 	.byte	0x15
	.zero		1


	//   ....[95]....
        /*0754*/ 	.word	0x00005420
        /*0758*/ 	.word	0x000000ff
        /*075c*/ 	.word	0x00000000
        /*0760*/ 	.short	0x0101
        /*0762*/ 	.byte	0x25
	.zero		1


	//   ....[96]....
        /*0764*/ 	.word	0x00005430
        /*0768*/ 	.word	0x000000ff
        /*076c*/ 	.word	0x000000a8
        /*0770*/ 	.short	0x010a
        /*0772*/ 	.byte	0x15
	.zero		1


	//   ....[97]....
        /*0774*/ 	.word	0x000055f0
        /*0778*/ 	.word	0x000000ff
        /*077c*/ 	.word	0x00000088
        /*0780*/ 	.short	0x010b
        /*0782*/ 	.byte	0x15
	.zero		1


	//   ....[98]....
        /*0784*/ 	.word	0x00005600
        /*0788*/ 	.word	0x000000ff
        /*078c*/ 	.word	0x00000000
        /*0790*/ 	.short	0x0101
        /*0792*/ 	.byte	0x1f
	.zero		1


	//   ....[99]....
        /*0794*/ 	.word	0x00005610
        /*0798*/ 	.word	0x000000ff
        /*079c*/ 	.word	0x000000b0
        /*07a0*/ 	.short	0x010a
        /*07a2*/ 	.byte	0x15
	.zero		1


	//   ....[100]....
        /*07a4*/ 	.word	0x000057c0
        /*07a8*/ 	.word	0x000000ff
        /*07ac*/ 	.word	0x00000090
        /*07b0*/ 	.short	0x010b
        /*07b2*/ 	.byte	0x15
	.zero		1


	//   ....[101]....
        /*07b4*/ 	.word	0x000057d0
        /*07b8*/ 	.word	0x000000ff
        /*07bc*/ 	.word	0x00000000
        /*07c0*/ 	.short	0x0101
        /*07c2*/ 	.byte	0x1e
	.zero		1


	//   ....[102]....
        /*07c4*/ 	.word	0x000057e0
        /*07c8*/ 	.word	0x000000ff
        /*07cc*/ 	.word	0x000000b8
        /*07d0*/ 	.short	0x010a
        /*07d2*/ 	.byte	0x15
	.zero		1


	//   ....[103]....
        /*07d4*/ 	.word	0x000059b0
        /*07d8*/ 	.word	0x000000ff
        /*07dc*/ 	.word	0x00000098
        /*07e0*/ 	.short	0x010b
        /*07e2*/ 	.byte	0x15
	.zero		1


	//   ....[104]....
        /*07e4*/ 	.word	0x000059c0
        /*07e8*/ 	.word	0x000000ff
        /*07ec*/ 	.word	0x00000000
        /*07f0*/ 	.short	0x0101
        /*07f2*/ 	.byte	0x1d
	.zero		1


	//   ....[105]....
        /*07f4*/ 	.word	0x000059d0
        /*07f8*/ 	.word	0x000000ff
        /*07fc*/ 	.word	0x000000a0
        /*0800*/ 	.short	0x010a
        /*0802*/ 	.byte	0x15
	.zero		1


	//   ....[106]....
        /*0804*/ 	.word	0x00005ba0
        /*0808*/ 	.word	0x000000ff
        /*080c*/ 	.word	0x00000080
        /*0810*/ 	.short	0x010b
        /*0812*/ 	.byte	0x15
	.zero		1


	//   ....[107]....
        /*0814*/ 	.word	0x00005bb0
        /*0818*/ 	.word	0x000000ff
        /*081c*/ 	.word	0x00000000
        /*0820*/ 	.short	0x0101
        /*0822*/ 	.byte	0x25
	.zero		1


	//   ....[108]....
        /*0824*/ 	.word	0x00005bc0
        /*0828*/ 	.word	0x000000ff
        /*082c*/ 	.word	0x000000a8
        /*0830*/ 	.short	0x010a
        /*0832*/ 	.byte	0x15
	.zero		1


	//   ....[109]....
        /*0834*/ 	.word	0x00005d90
        /*0838*/ 	.word	0x000000ff
        /*083c*/ 	.word	0x00000088
        /*0840*/ 	.short	0x010b
        /*0842*/ 	.byte	0x15
	.zero		1


	//   ....[110]....
        /*0844*/ 	.word	0x00005da0
        /*0848*/ 	.word	0x000000ff
        /*084c*/ 	.word	0x00000000
        /*0850*/ 	.short	0x0101
        /*0852*/ 	.byte	0x1f
	.zero		1


	//   ....[111]....
        /*0854*/ 	.word	0x00005db0
        /*0858*/ 	.word	0x000000ff
        /*085c*/ 	.word	0x000000b0
        /*0860*/ 	.short	0x010a
        /*0862*/ 	.byte	0x15
	.zero		1


	//   ....[112]....
        /*0864*/ 	.word	0x00005f90
        /*0868*/ 	.word	0x000000ff
        /*086c*/ 	.word	0x00000090
        /*0870*/ 	.short	0x010b
        /*0872*/ 	.byte	0x15
	.zero		1


	//   ....[113]....
        /*0874*/ 	.word	0x00005fa0
        /*0878*/ 	.word	0x000000ff
        /*087c*/ 	.word	0x00000000
        /*0880*/ 	.short	0x0101
        /*0882*/ 	.byte	0x1e
	.zero		1


	//   ....[114]....
        /*0884*/ 	.word	0x00005fb0
        /*0888*/ 	.word	0x000000ff
        /*088c*/ 	.word	0x000000b8
        /*0890*/ 	.short	0x010a
        /*0892*/ 	.byte	0x15
	.zero		1


	//   ....[115]....
        /*0894*/ 	.word	0x00006200
        /*0898*/ 	.word	0x000000ff
        /*089c*/ 	.word	0x00000098
        /*08a0*/ 	.short	0x010b
        /*08a2*/ 	.byte	0x15
	.zero		1


	//   ....[116]....
        /*08a4*/ 	.word	0x00006210
        /*08a8*/ 	.word	0x000000ff
        /*08ac*/ 	.word	0x00000000
        /*08b0*/ 	.short	0x0101
        /*08b2*/ 	.byte	0x1d
	.zero		1


	//   ....[117]....
        /*08b4*/ 	.word	0x00006230
        /*08b8*/ 	.word	0x000000ff
        /*08bc*/ 	.word	0x000000a0
        /*08c0*/ 	.short	0x010a
        /*08c2*/ 	.byte	0x15
	.zero		1


	//   ....[118]....
        /*08c4*/ 	.word	0x00006250
        /*08c8*/ 	.word	0x000000ff
        /*08cc*/ 	.word	0x000000a8
        /*08d0*/ 	.short	0x010a
        /*08d2*/ 	.byte	0x15
	.zero		1


	//   ....[119]....
        /*08d4*/ 	.word	0x00006270
        /*08d8*/ 	.word	0x000000ff
        /*08dc*/ 	.word	0x000000b0
        /*08e0*/ 	.short	0x010a
        /*08e2*/ 	.byte	0x15
	.zero		1


	//   ....[120]....
        /*08e4*/ 	.word	0x000062c0
        /*08e8*/ 	.word	0x00000002
        /*08ec*/ 	.word	0x000000b8
        /*08f0*/ 	.short	0x010a
        /*08f2*/ 	.byte	0xff
	.zero		1


	//   ....[121]....
        /*08f4*/ 	.word	0x00006640
        /*08f8*/ 	.word	0x00000003
        /*08fc*/ 	.word	0x000000d0
        /*0900*/ 	.short	0x010a
        /*0902*/ 	.byte	0xff
	.zero		1


	//   ....[122]....
        /*0904*/ 	.word	0x000067c0
        /*0908*/ 	.word	0x00000000
        /*090c*/ 	.word	0x00000000
        /*0910*/ 	.short	0x0101
        /*0912*/ 	.byte	0xff
	.zero		1


	//   ....[123]....
        /*0914*/ 	.word	0x00007330
        /*0918*/ 	.word	0x000000ff
        /*091c*/ 	.word	0x00000080
        /*0920*/ 	.short	0x010a
        /*0922*/ 	.byte	0x2b
	.zero		1


	//   ....[124]....
        /*0924*/ 	.word	0x00007360
        /*0928*/ 	.word	0x00000048
        /*092c*/ 	.word	0x000000f0
        /*0930*/ 	.short	0x010a
        /*0932*/ 	.byte	0xff
	.zero		1


	//   ....[125]....
        /*0934*/ 	.word	0x00007450
        /*0938*/ 	.word	0x000000ff
        /*093c*/ 	.word	0x00000080
        /*0940*/ 	.short	0x010a
        /*0942*/ 	.byte	0x2b
	.zero		1


	//   ....[126]....
        /*0944*/ 	.word	0x00007540
        /*0948*/ 	.word	0x00000048
        /*094c*/ 	.word	0x000000f0
        /*0950*/ 	.short	0x010a
        /*0952*/ 	.byte	0xff
	.zero		1


	//   ....[127]....
        /*0954*/ 	.word	0x00007d50
        /*0958*/ 	.word	0x00000000
        /*095c*/ 	.word	0x00000000
        /*0960*/ 	.short	0x0101
        /*0962*/ 	.byte	0xff
	.zero		1


	//   ....[128]....
        /*0964*/ 	.word	0x00007d60
        /*0968*/ 	.word	0x00000002
        /*096c*/ 	.word	0x00000080
        /*0970*/ 	.short	0x010a
        /*0972*/ 	.byte	0xff
	.zero		1


	//   ....[129]....
        /*0974*/ 	.word	0x00007e40
        /*0978*/ 	.word	0x00000002
        /*097c*/ 	.word	0x00000080
        /*0980*/ 	.short	0x010a
        /*0982*/ 	.byte	0xff
	.zero		1


	//   ....[130]....
        /*0984*/ 	.word	0x000086f0
        /*0988*/ 	.word	0x00000000
        /*098c*/ 	.word	0x00000000
        /*0990*/ 	.short	0x0101
        /*0992*/ 	.byte	0xff
	.zero		1


	//   ....[131]....
        /*0994*/ 	.word	0x00008710
        /*0998*/ 	.word	0x00000006
        /*099c*/ 	.word	0x00000080
        /*09a0*/ 	.short	0x010a
        /*09a2*/ 	.byte	0xff
	.zero		1


	//   ....[132]....
        /*09a4*/ 	.word	0x000087e0
        /*09a8*/ 	.word	0x00000006
        /*09ac*/ 	.word	0x00000080
        /*09b0*/ 	.short	0x010a
        /*09b2*/ 	.byte	0xff
	.zero		1


	//   ....[133]....
        /*09b4*/ 	.word	0x00009090
        /*09b8*/ 	.word	0x0000000e
        /*09bc*/ 	.word	0x00000000
        /*09c0*/ 	.short	0x0101
        /*09c2*/ 	.byte	0xff
	.zero		1


	//   ....[134]....
        /*09c4*/ 	.word	0x000090b0
        /*09c8*/ 	.word	0x00000000
        /*09cc*/ 	.word	0x00000080
        /*09d0*/ 	.short	0x010a
        /*09d2*/ 	.byte	0xff
	.zero		1


	//   ....[135]....
        /*09d4*/ 	.word	0x00009180
        /*09d8*/ 	.word	0x00000000
        /*09dc*/ 	.word	0x00000080
        /*09e0*/ 	.short	0x010a
        /*09e2*/ 	.byte	0xff
	.zero		1


	//   ....[136]....
        /*09e4*/ 	.word	0x00009a60
        /*09e8*/ 	.word	0x0000000e
        /*09ec*/ 	.word	0x00000000
        /*09f0*/ 	.short	0x0101
        /*09f2*/ 	.byte	0xff
	.zero		1


	//   ....[137]....
        /*09f4*/ 	.word	0x00009a80
        /*09f8*/ 	.word	0x00000006
        /*09fc*/ 	.word	0x00000080
        /*0a00*/ 	.short	0x010a
        /*0a02*/ 	.byte	0xff
	.zero		1


	//   ....[138]....
        /*0a04*/ 	.word	0x00009b50
        /*0a08*/ 	.word	0x00000006
        /*0a0c*/ 	.word	0x00000080
        /*0a10*/ 	.short	0x010a
        /*0a12*/ 	.byte	0xff
	.zero		1


	//   ....[139]....
        /*0a14*/ 	.word	0x0000a460
        /*0a18*/ 	.word	0x0000000e
        /*0a1c*/ 	.word	0x00000000
        /*0a20*/ 	.short	0x0101
        /*0a22*/ 	.byte	0xff
	.zero		1


	//   ....[140]....
        /*0a24*/ 	.word	0x0000a480
        /*0a28*/ 	.word	0x00000006
        /*0a2c*/ 	.word	0x00000080
        /*0a30*/ 	.short	0x010a
        /*0a32*/ 	.byte	0xff
	.zero		1


	//   ....[141]....
        /*0a34*/ 	.word	0x0000a550
        /*0a38*/ 	.word	0x00000006
        /*0a3c*/ 	.word	0x00000080
        /*0a40*/ 	.short	0x010a
        /*0a42*/ 	.byte	0xff
	.zero		1


	//   ....[142]....
        /*0a44*/ 	.word	0x0000ae40
        /*0a48*/ 	.word	0x0000000e
        /*0a4c*/ 	.word	0x00000000
        /*0a50*/ 	.short	0x0101
        /*0a52*/ 	.byte	0xff
	.zero		1


	//   ....[143]....
        /*0a54*/ 	.word	0x0000ae60
        /*0a58*/ 	.word	0x00000006
        /*0a5c*/ 	.word	0x00000080
        /*0a60*/ 	.short	0x010a
        /*0a62*/ 	.byte	0xff
	.zero		1


	//   ....[144]....
        /*0a64*/ 	.word	0x0000af30
        /*0a68*/ 	.word	0x00000006
        /*0a6c*/ 	.word	0x00000080
        /*0a70*/ 	.short	0x010a
        /*0a72*/ 	.byte	0xff
	.zero		1


	//   ....[145]....
        /*0a74*/ 	.word	0x0000b820
        /*0a78*/ 	.word	0x0000000e
        /*0a7c*/ 	.word	0x00000000
        /*0a80*/ 	.short	0x0101
        /*0a82*/ 	.byte	0xff
	.zero		1


	//   ....[146]....
        /*0a84*/ 	.word	0x0000b840
        /*0a88*/ 	.word	0x00000000
        /*0a8c*/ 	.word	0x00000080
        /*0a90*/ 	.short	0x010a
        /*0a92*/ 	.byte	0xff
	.zero		1


	//   ....[147]....
        /*0a94*/ 	.word	0x0000b910
        /*0a98*/ 	.word	0x00000000
        /*0a9c*/ 	.word	0x00000080
        /*0aa0*/ 	.short	0x010a
        /*0aa2*/ 	.byte	0xff
	.zero		1


	//   ....[148]....
        /*0aa4*/ 	.word	0x0000bc20
        /*0aa8*/ 	.word	0x00000048
        /*0aac*/ 	.word	0x00000000
        /*0ab0*/ 	.short	0x0101
        /*0ab2*/ 	.byte	0xff
	.zero		1


	//   ....[149]....
        /*0ab4*/ 	.word	0x0000c200
        /*0ab8*/ 	.word	0x00000000
        /*0abc*/ 	.word	0x00000000
        /*0ac0*/ 	.short	0x0101
        /*0ac2*/ 	.byte	0xff
	.zero		1


	//   ....[150]....
        /*0ac4*/ 	.word	0x0000c4c0
        /*0ac8*/ 	.word	0x000000ff
        /*0acc*/ 	.word	0x00000000
        /*0ad0*/ 	.short	0x0101
        /*0ad2*/ 	.byte	0x04
	.zero		1


	//   ....[151]....
        /*0ad4*/ 	.word	0x0000c4e0
        /*0ad8*/ 	.word	0x00000000
        /*0adc*/ 	.word	0x00000140
        /*0ae0*/ 	.short	0x010a
        /*0ae2*/ 	.byte	0xff
	.zero		1


	//   ....[152]....
        /*0ae4*/ 	.word	0x0000c540
        /*0ae8*/ 	.word	0x00000000
        /*0aec*/ 	.word	0x00000040
        /*0af0*/ 	.short	0x010a
        /*0af2*/ 	.byte	0xff
	.zero		1


	//   ....[153]....
        /*0af4*/ 	.word	0x0000c5a0
        /*0af8*/ 	.word	0x00000000
        /*0afc*/ 	.word	0x00000040
        /*0b00*/ 	.short	0x010a
        /*0b02*/ 	.byte	0xff
	.zero		1


	//   ....[154]....
        /*0b04*/ 	.word	0x0000c5f0
        /*0b08*/ 	.word	0x00000003
        /*0b0c*/ 	.word	0x000000d0
        /*0b10*/ 	.short	0x010a
        /*0b12*/ 	.byte	0xff
	.zero		1


	//   ....[155]....
        /*0b14*/ 	.word	0x0000c650
        /*0b18*/ 	.word	0x00000000
        /*0b1c*/ 	.word	0x00000000
        /*0b20*/ 	.short	0x010a
        /*0b22*/ 	.byte	0xff
	.zero		1


	//   ....[156]....
        /*0b24*/ 	.word	0x0000c6b0
        /*0b28*/ 	.word	0x00000000
        /*0b2c*/ 	.word	0x00000000
        /*0b30*/ 	.short	0x010a
        /*0b32*/ 	.byte	0xff
	.zero		1


	//   ....[157]....
        /*0b34*/ 	.word	0x0000c710
        /*0b38*/ 	.word	0x00000000
        /*0b3c*/ 	.word	0x00000000
        /*0b40*/ 	.short	0x010a
        /*0b42*/ 	.byte	0xff
	.zero		1


	//   ....[158]....
        /*0b44*/ 	.word	0x0000c770
        /*0b48*/ 	.word	0x00000000
        /*0b4c*/ 	.word	0x00000000
        /*0b50*/ 	.short	0x010a
        /*0b52*/ 	.byte	0xff
	.zero		1


	//   ....[159]....
        /*0b54*/ 	.word	0x0000c7d0
        /*0b58*/ 	.word	0x00000000
        /*0b5c*/ 	.word	0x00000000
        /*0b60*/ 	.short	0x010a
        /*0b62*/ 	.byte	0xff
	.zero		1


	//   ....[160]....
        /*0b64*/ 	.word	0x0000c830
        /*0b68*/ 	.word	0x00000000
        /*0b6c*/ 	.word	0x00000000
        /*0b70*/ 	.short	0x010a
        /*0b72*/ 	.byte	0xff
	.zero		1


	//   ....[161]....
        /*0b74*/ 	.word	0x0000c890
        /*0b78*/ 	.word	0x00000000
        /*0b7c*/ 	.word	0x00000000
        /*0b80*/ 	.short	0x010a
        /*0b82*/ 	.byte	0xff
	.zero		1


	//   ....[162]....
        /*0b84*/ 	.word	0x0000c8e0
        /*0b88*/ 	.word	0x00000000
        /*0b8c*/ 	.word	0x00000130
        /*0b90*/ 	.short	0x010a
        /*0b92*/ 	.byte	0xff
	.zero		1


	//   ....[163]....
        /*0b94*/ 	.word	0x0000c940
        /*0b98*/ 	.word	0x00000000
        /*0b9c*/ 	.word	0x000000e0
        /*0ba0*/ 	.short	0x010a
        /*0ba2*/ 	.byte	0xff
	.zero		1


	//   ....[164]....
        /*0ba4*/ 	.word	0x0000c990
        /*0ba8*/ 	.word	0x00000000
        /*0bac*/ 	.word	0x000000d0
        /*0bb0*/ 	.short	0x010a
        /*0bb2*/ 	.byte	0xff
	.zero		1


	//   ....[165]....
        /*0bb4*/ 	.word	0x0000c9f0
        /*0bb8*/ 	.word	0x00000000
        /*0bbc*/ 	.word	0x000000e0
        /*0bc0*/ 	.short	0x010a
        /*0bc2*/ 	.byte	0xff
	.zero		1


	//   ....[166]....
        /*0bc4*/ 	.word	0x0000ca50
        /*0bc8*/ 	.word	0x00000005
        /*0bcc*/ 	.word	0x00000008
        /*0bd0*/ 	.short	0x010a
        /*0bd2*/ 	.byte	0xff
	.zero		1


	//   ....[167]....
        /*0bd4*/ 	.word	0x0000cb40
        /*0bd8*/ 	.word	0x00000003
        /*0bdc*/ 	.word	0x00000008
        /*0be0*/ 	.short	0x010a
        /*0be2*/ 	.byte	0xff
	.zero		1


	//   ....[168]....
        /*0be4*/ 	.word	0x0000cb90
        /*0be8*/ 	.word	0x00000000
        /*0bec*/ 	.word	0x000000d0
        /*0bf0*/ 	.short	0x010a
        /*0bf2*/ 	.byte	0xff
	.zero		1


	//   ....[169]....
        /*0bf4*/ 	.word	0x0000cbf0
        /*0bf8*/ 	.word	0x00000000
        /*0bfc*/ 	.word	0x00000110
        /*0c00*/ 	.short	0x010a
        /*0c02*/ 	.byte	0xff
	.zero		1


	//   ....[170]....
        /*0c04*/ 	.word	0x0000cc50
        /*0c08*/ 	.word	0x00000000
        /*0c0c*/ 	.word	0x00000000
        /*0c10*/ 	.short	0x010a
        /*0c12*/ 	.byte	0xff
	.zero		1


	//   ....[171]....
        /*0c14*/ 	.word	0x0000ccb0
        /*0c18*/ 	.word	0x00000000
        /*0c1c*/ 	.word	0x00000000
        /*0c20*/ 	.short	0x010a
        /*0c22*/ 	.byte	0xff
	.zero		1


	//   ....[172]....
        /*0c24*/ 	.word	0x0000cd10
        /*0c28*/ 	.word	0x00000000
        /*0c2c*/ 	.word	0x00000000
        /*0c30*/ 	.short	0x010a
        /*0c32*/ 	.byte	0xff
	.zero		1


	//   ....[173]....
        /*0c34*/ 	.word	0x0000cd70
        /*0c38*/ 	.word	0x00000000
        /*0c3c*/ 	.word	0x00000000
        /*0c40*/ 	.short	0x010a
        /*0c42*/ 	.byte	0xff
	.zero		1


	//   ....[174]....
        /*0c44*/ 	.word	0x0000cdd0
        /*0c48*/ 	.word	0x00000000
        /*0c4c*/ 	.word	0x00000150
        /*0c50*/ 	.short	0x010a
        /*0c52*/ 	.byte	0xff
	.zero		1


	//   ....[175]....
        /*0c54*/ 	.word	0x0000ce20
        /*0c58*/ 	.word	0x00000008
        /*0c5c*/ 	.word	0x000000d0
        /*0c60*/ 	.short	0x010a
        /*0c62*/ 	.byte	0xff
	.zero		1


	//   ....[176]....
        /*0c64*/ 	.word	0x0000ce80
        /*0c68*/ 	.word	0x00000000
        /*0c6c*/ 	.word	0x000000c8
        /*0c70*/ 	.short	0x010a
        /*0c72*/ 	.byte	0xff
	.zero		1


	//   ....[177]....
        /*0c74*/ 	.word	0x0000cee0
        /*0c78*/ 	.word	0x00000000
        /*0c7c*/ 	.word	0x000000a0
        /*0c80*/ 	.short	0x010a
        /*0c82*/ 	.byte	0xff
	.zero		1


	//   ....[178]....
        /*0c84*/ 	.word	0x0000cf40
        /*0c88*/ 	.word	0x00000000
        /*0c8c*/ 	.word	0x000000a8
        /*0c90*/ 	.short	0x010a
        /*0c92*/ 	.byte	0xff
	.zero		1


	//   ....[179]....
        /*0c94*/ 	.word	0x0000cfa0
        /*0c98*/ 	.word	0x00000000
        /*0c9c*/ 	.word	0x000000b0
        /*0ca0*/ 	.short	0x010a
        /*0ca2*/ 	.byte	0xff
	.zero		1


	//   ....[180]....
        /*0ca4*/ 	.word	0x0000d000
        /*0ca8*/ 	.word	0x00000000
        /*0cac*/ 	.word	0x000000b8
        /*0cb0*/ 	.short	0x010a
        /*0cb2*/ 	.byte	0xff
	.zero		1


	//   ....[181]....
        /*0cb4*/ 	.word	0x0000d060
        /*0cb8*/ 	.word	0x00000000
        /*0cbc*/ 	.word	0x000000a0
        /*0cc0*/ 	.short	0x010a
        /*0cc2*/ 	.byte	0xff
	.zero		1


	//   ....[182]....
        /*0cc4*/ 	.word	0x0000d0c0
        /*0cc8*/ 	.word	0x00000000
        /*0ccc*/ 	.word	0x000000a8
        /*0cd0*/ 	.short	0x010a
        /*0cd2*/ 	.byte	0xff
	.zero		1


	//   ....[183]....
        /*0cd4*/ 	.word	0x0000d120
        /*0cd8*/ 	.word	0x00000000
        /*0cdc*/ 	.word	0x000000b0
        /*0ce0*/ 	.short	0x010a
        /*0ce2*/ 	.byte	0xff
	.zero		1


	//   ....[184]....
        /*0ce4*/ 	.word	0x0000d180
        /*0ce8*/ 	.word	0x00000000
        /*0cec*/ 	.word	0x000000b8
        /*0cf0*/ 	.short	0x010a
        /*0cf2*/ 	.byte	0xff
	.zero		1


	//   ....[185]....
        /*0cf4*/ 	.word	0x0000d1e0
        /*0cf8*/ 	.word	0x00000000
        /*0cfc*/ 	.word	0x000000a0
        /*0d00*/ 	.short	0x010a
        /*0d02*/ 	.byte	0xff
	.zero		1


	//   ....[186]....
        /*0d04*/ 	.word	0x0000d240
        /*0d08*/ 	.word	0x00000000
        /*0d0c*/ 	.word	0x000000a8
        /*0d10*/ 	.short	0x010a
        /*0d12*/ 	.byte	0xff
	.zero		1


	//   ....[187]....
        /*0d14*/ 	.word	0x0000d2a0
        /*0d18*/ 	.word	0x00000002
        /*0d1c*/ 	.word	0x000000b0
        /*0d20*/ 	.short	0x010a
        /*0d22*/ 	.byte	0xff
	.zero		1


	//   ....[188]....
        /*0d24*/ 	.word	0x0000d2f0
        /*0d28*/ 	.word	0x00000003
        /*0d2c*/ 	.word	0x000000d0
        /*0d30*/ 	.short	0x010a
        /*0d32*/ 	.byte	0xff
	.zero		1


	//   ....[189]....
        /*0d34*/ 	.word	0x0000d350
        /*0d38*/ 	.word	0x00000002
        /*0d3c*/ 	.word	0x00000080
        /*0d40*/ 	.short	0x010a
        /*0d42*/ 	.byte	0xff
	.zero		1


	//   ....[190]....
        /*0d44*/ 	.word	0x0000d3a0
        /*0d48*/ 	.word	0x00000048
        /*0d4c*/ 	.word	0x000000f0
        /*0d50*/ 	.short	0x010a
        /*0d52*/ 	.byte	0xff
	.zero		1


	//   ....[191]....
        /*0d54*/ 	.word	0x0000d3f0
        /*0d58*/ 	.word	0x00000002
        /*0d5c*/ 	.word	0x00000080
        /*0d60*/ 	.short	0x010a
        /*0d62*/ 	.byte	0xff
	.zero		1


	//   ....[192]....
        /*0d64*/ 	.word	0x0000d440
        /*0d68*/ 	.word	0x00000006
        /*0d6c*/ 	.word	0x00000080
        /*0d70*/ 	.short	0x010a
        /*0d72*/ 	.byte	0xff
	.zero		1


	//   ....[193]....
        /*0d74*/ 	.word	0x0000d490
        /*0d78*/ 	.word	0x00000000
        /*0d7c*/ 	.word	0x00000080
        /*0d80*/ 	.short	0x010a
        /*0d82*/ 	.byte	0xff
	.zero		1


	//   ....[194]....
        /*0d84*/ 	.word	0x0000d4e0
        /*0d88*/ 	.word	0x00000006
        /*0d8c*/ 	.word	0x00000080
        /*0d90*/ 	.short	0x010a
        /*0d92*/ 	.byte	0xff
	.zero		1


	//   ....[195]....
        /*0d94*/ 	.word	0x0000d530
        /*0d98*/ 	.word	0x00000006
        /*0d9c*/ 	.word	0x00000080
        /*0da0*/ 	.short	0x010a
        /*0da2*/ 	.byte	0xff
	.zero		1


	//   ....[196]....
        /*0da4*/ 	.word	0x0000d580
        /*0da8*/ 	.word	0x00000006
        /*0dac*/ 	.word	0x00000080
        /*0db0*/ 	.short	0x010a
        /*0db2*/ 	.byte	0xff
	.zero		1


	//   ....[197]....
        /*0db4*/ 	.word	0x0000d5d0
        /*0db8*/ 	.word	0x00000000
        /*0dbc*/ 	.word	0x00000080
        /*0dc0*/ 	.short	0x010a
        /*0dc2*/ 	.byte	0xff
	.zero		1


	//----- nvinfo : EIATTR_NUM_MBARRIERS
	.align		4
.L_47:
        /*0dc4*/ 	.byte	0x03, 0x38
        /*0dc6*/ 	.short	0x002b


	//----- nvinfo : EIATTR_EXIT_INSTR_OFFSETS
	.align		4
        /*0dc8*/ 	.byte	0x04, 0x1c
        /*0dca*/ 	.short	(.L_49 - .L_48)


	//   ....[0]....
.L_48:
        /*0dcc*/ 	.word	0x00002e70


	//   ....[1]....
        /*0dd0*/ 	.word	0x00003380


	//   ....[2]....
        /*0dd4*/ 	.word	0x000033e0


	//   ....[3]....
        /*0dd8*/ 	.word	0x00004770


	//   ....[4]....
        /*0ddc*/ 	.word	0x000062f0


	//   ....[5]....
        /*0de0*/ 	.word	0x00006330


	//   ....[6]....
        /*0de4*/ 	.word	0x0000c3a0


	//   ....[7]....
        /*0de8*/ 	.word	0x0000c420


	//   ....[8]....
        /*0dec*/ 	.word	0x0000c450


	//   ....[9]....
        /*0df0*/ 	.word	0x0000c4d0


	//----- nvinfo : EIATTR_MAX_THREADS
	.align		4
.L_49:
        /*0df4*/ 	.byte	0x04, 0x05
        /*0df6*/ 	.short	(.L_51 - .L_50)
.L_50:
        /*0df8*/ 	.word	0x00000100
        /*0dfc*/ 	.word	0x00000001
        /*0e00*/ 	.word	0x00000001


	//----- nvinfo : EIATTR_CRS_STACK_SIZE
	.align		4
.L_51:
        /*0e04*/ 	.byte	0x04, 0x1e
        /*0e06*/ 	.short	(.L_53 - .L_52)
.L_52:
        /*0e08*/ 	.word	0x00000000


	//----- nvinfo : EIATTR_CBANK_PARAM_SIZE
	.align		4
.L_53:
        /*0e0c*/ 	.byte	0x03, 0x19
        /*0e0e*/ 	.short	0x0800


	//----- nvinfo : EIATTR_PARAM_CBANK
	.align		4
        /*0e10*/ 	.byte	0x04, 0x0a
        /*0e12*/ 	.short	(.L_55 - .L_54)
	.align		4
.L_54:
        /*0e14*/ 	.word	index@(.nv.constant0._ZN7cutlass13device_kernelINS_4gemm6kernel13GemmUniversalIN4cute5tupleIJiiiiEEENS1_10collective13CollectiveMmaINS1_35MainloopSm100TmaUmmaWarpSpecializedILi8ELi2ELi4ENS5_IJNS4_1CILi4EEENSA_ILi1EEESC_EEEEENS5_IJNSA_ILi128EEENSA_ILi256EEENSA_ILi32EEEEEENS_10tfloat32_tENS5_IJlSC_lEEESJ_SK_NS4_8TiledMMAINS4_8MMA_AtomIJNS4_23SM100_MMA_TF32_2x1SM_SSISJ_SJ_fLi128ELi256ELNS4_4UMMA5MajorE0ELSP_0ELNSO_7ScaleInE0ELSQ_0EEEEEENS4_6LayoutINS5_IJSC_SC_SC_EEENS5_IJNSA_ILi0EEESV_SV_EEEEENS5_IJNS4_10UnderscoreESY_SY_EEEEENS4_18SM100_TMA_2SM_LOADENS4_14ComposedLayoutINS4_7SwizzleILi3ELi4ELi3EEENS4_18smem_ptr_flag_bitsILi32EEENST_INS5_IJNSA_ILi8EEESH_EEENS5_IJSH_SC_EEEEEEEvNS4_8identityENS4_28SM100_TMA_2SM_LOAD_MULTICASTES1B_vS1C_EENS_8epilogue10collective18CollectiveEpilogueINS1F_23Sm100TmaWarpSpecializedILi4ELi2ELi16ELb1ELb0EEEJNS5_IJNSA_ILi64EEESG_SH_EEENS5_IJNST_IS1K_SC_EENST_INS5_IJNSA_ILi16EEENSA_ILi2EEEEEENS5_IJSC_SF_EEEEEEEESJ_SK_SJ_SK_NS1F_6fusion15FusionCallbacksIS1J_NS1T_17LinearCombinationISJ_fSJ_fLNS_15FloatRoundStyleE2EEES1L_S1S_JEEENS4_5SM1004TMEM4LOAD26SM100_TMEM_LOAD_32dp32b16xENS4_13SM90_TMA_LOADENS12_INS13_ILi2ELi4ELi3EEES16_NST_INS5_IJS17_S1N_EEENS5_IJS1N_SC_EEEEEEENS4_39AutoVectorizingCopyWithAssumedAlignmentILi128EEENS4_14SM90_TMA_STOREES28_S2A_S2A_EEEvvEEEEvNT_6ParamsE)
        /*0e18*/ 	.short	0x0380
        /*0e1a*/ 	.short	0x0800


	//----- nvinfo : EIATTR_SW_WAR
	.align		4
.L_55:
        /*0e1c*/ 	.byte	0x04, 0x36
        /*0e1e*/ 	.short	(.L_57 - .L_56)
.L_56:
        /*0e20*/ 	.word	0x00000008
.L_57:


//--------------------- .nv.callgraph             --------------------------
	.section	.nv.callgraph,"",@"SHT_CUDA_CALLGRAPH"
	.align	4
	.sectionentsize	8
	.align		4
        /*0000*/ 	.word	0x00000000
	.align		4
        /*0004*/ 	.word	0xffffffff
	.align		4
        /*0008*/ 	.word	index@(_ZN7cutlass13device_kernelINS_4gemm6kernel13GemmUniversalIN4cute5tupleIJiiiiEEENS1_10collective13CollectiveMmaINS1_35MainloopSm100TmaUmmaWarpSpecializedILi8ELi2ELi4ENS5_IJNS4_1CILi4EEENSA_ILi1EEESC_EEEEENS5_IJNSA_ILi128EEENSA_ILi256EEENSA_ILi32EEEEEENS_10tfloat32_tENS5_IJlSC_lEEESJ_SK_NS4_8TiledMMAINS4_8MMA_AtomIJNS4_23SM100_MMA_TF32_2x1SM_SSISJ_SJ_fLi128ELi256ELNS4_4UMMA5MajorE0ELSP_0ELNSO_7ScaleInE0ELSQ_0EEEEEENS4_6LayoutINS5_IJSC_SC_SC_EEENS5_IJNSA_ILi0EEESV_SV_EEEEENS5_IJNS4_10UnderscoreESY_SY_EEEEENS4_18SM100_TMA_2SM_LOADENS4_14ComposedLayoutINS4_7SwizzleILi3ELi4ELi3EEENS4_18smem_ptr_flag_bitsILi32EEENST_INS5_IJNSA_ILi8EEESH_EEENS5_IJSH_SC_EEEEEEEvNS4_8identityENS4_28SM100_TMA_2SM_LOAD_MULTICASTES1B_vS1C_EENS_8epilogue10collective18CollectiveEpilogueINS1F_23Sm100TmaWarpSpecializedILi4ELi2ELi16ELb1ELb0EEEJNS5_IJNSA_ILi64EEESG_SH_EEENS5_IJNST_IS1K_SC_EENST_INS5_IJNSA_ILi16EEENSA_ILi2EEEEEENS5_IJSC_SF_EEEEEEEESJ_SK_SJ_SK_NS1F_6fusion15FusionCallbacksIS1J_NS1T_17LinearCombinationISJ_fSJ_fLNS_15FloatRoundStyleE2EEES1L_S1S_JEEENS4_5SM1004TMEM4LOAD26SM100_TMEM_LOAD_32dp32b16xENS4_13SM90_TMA_LOADENS12_INS13_ILi2ELi4ELi3EEES16_NST_INS5_IJS17_S1N_EEENS5_IJS1N_SC_EEEEEEENS4_39AutoVectorizingCopyWithAssumedAlignmentILi128EEENS4_14SM90_TMA_STOREES28_S2A_S2A_EEEvvEEEEvNT_6ParamsE)
	.align		4
        /*000c*/ 	.word	index@(__assertfail)
	.align		4
        /*0010*/ 	.word	0x00000000
	.align		4
        /*0014*/ 	.word	0xfffffffe
	.align		4
        /*0018*/ 	.word	0x00000000
	.align		4
        /*001c*/ 	.word	0xfffffffd
	.align		4
        /*0020*/ 	.word	0x00000000
	.align		4
        /*0024*/ 	.word	0xfffffffc


//--------------------- .nv.constant4             --------------------------
	.section	.nv.constant4,"a",@progbits
	.align	8
	.align		8
.nv.constant4:
        /*0000*/ 	.dword	__assertfail
	.align		8
        /*0008*/ 	.dword	__unnamed_1
	.align		8
        /*0010*/ 	.dword	__unnamed_2
	.align		8
        /*0018*/ 	.dword	_ZN40_INTERNAL_4d8a8d29_4_k_cu_350558ee_361234cuda3std3__45__cpo5beginE
	.align		8
        /*0020*/ 	.dword	_ZN40_INTERNAL_4d8a8d29_4_k_cu_350558ee_361234cuda3std3__45__cpo3endE
	.align		8
        /*0028*/ 	.dword	_ZN40_INTERNAL_4d8a8d29_4_k_cu_350558ee_361234cuda3std3__45__cpo6cbeginE
	.align		8
        /*0030*/ 	.dword	_ZN40_INTERNAL_4d8a8d29_4_k_cu_350558ee_361234cuda3std3__45__cpo4cendE
	.align		8
        /*0038*/ 	.dword	_ZN40_INTERNAL_4d8a8d29_4_k_cu_350558ee_361234cuda3std3__442_GLOBAL__N__4d8a8d29_4_k_cu_350558ee_361236ignoreE
	.align		8
        /*0040*/ 	.dword	_ZN40_INTERNAL_4d8a8d29_4_k_cu_350558ee_361234cuda3std3__419piecewise_constructE
	.align		8
        /*0048*/ 	.dword	_ZN40_INTERNAL_4d8a8d29_4_k_cu_350558ee_361234cuda3std3__48in_placeE
	.align		8
        /*0050*/ 	.dword	_ZN40_INTERNAL_4d8a8d29_4_k_cu_350558ee_361234cuda3std6ranges3__45__cpo4swapE
	.align		8
        /*0058*/ 	.dword	_ZN40_INTERNAL_4d8a8d29_4_k_cu_350558ee_361234cuda3std6ranges3__45__cpo9iter_moveE
	.align		8
        /*0060*/ 	.dword	_ZN40_INTERNAL_4d8a8d29_4_k_cu_350558ee_361234cute7productE
	.align		8
        /*0068*/ 	.dword	_ZN40_INTERNAL_4d8a8d29_4_k_cu_350558ee_361234cute1_E
	.align		8
        /*0070*/ 	.dword	$str$25
	.align		8
        /*0078*/ 	.dword	$str$26
	.align		8
        /*0080*/ 	.dword	$str$27
	.align		8
        /*0088*/ 	.dword	$str$28


//--------------------- .text._ZN7cutlass13device_kernelINS_4gemm6kernel13GemmUniversalIN4cute5tupleIJiiiiEEENS1_10collective13CollectiveMmaINS1_35MainloopSm100TmaUmmaWarpSpecializedILi8ELi2ELi4ENS5_IJNS4_1CILi4EEENSA_ILi1EEESC_EEEEENS5_IJNSA_ILi128EEENSA_ILi256EEENSA_ILi32EEEEEENS_10tfloat32_tENS5_IJlSC_lEEESJ_SK_NS4_8TiledMMAINS4_8MMA_AtomIJNS4_23SM100_MMA_TF32_2x1SM_SSISJ_SJ_fLi128ELi256ELNS4_4UMMA5MajorE0ELSP_0ELNSO_7ScaleInE0ELSQ_0EEEEEENS4_6LayoutINS5_IJSC_SC_SC_EEENS5_IJNSA_ILi0EEESV_SV_EEEEENS5_IJNS4_10UnderscoreESY_SY_EEEEENS4_18SM100_TMA_2SM_LOADENS4_14ComposedLayoutINS4_7SwizzleILi3ELi4ELi3EEENS4_18smem_ptr_flag_bitsILi32EEENST_INS5_IJNSA_ILi8EEESH_EEENS5_IJSH_SC_EEEEEEEvNS4_8identityENS4_28SM100_TMA_2SM_LOAD_MULTICASTES1B_vS1C_EENS_8epilogue10collective18CollectiveEpilogueINS1F_23Sm100TmaWarpSpecializedILi4ELi2ELi16ELb1ELb0EEEJNS5_IJNSA_ILi64EEESG_SH_EEENS5_IJNST_IS1K_SC_EENST_INS5_IJNSA_ILi16EEENSA_ILi2EEEEEENS5_IJSC_SF_EEEEEEEESJ_SK_SJ_SK_NS1F_6fusion15FusionCallbacksIS1J_NS1T_17LinearCombinationISJ_fSJ_fLNS_15FloatRoundStyleE2EEES1L_S1S_JEEENS4_5SM1004TMEM4LOAD26SM100_TMEM_LOAD_32dp32b16xENS4_13SM90_TMA_LOADENS12_INS13_ILi2ELi4ELi3EEES16_NST_INS5_IJS17_S1N_EEENS5_IJS1N_SC_EEEEEEENS4_39AutoVectorizingCopyWithAssumedAlignmentILi128EEENS4_14SM90_TMA_STOREES28_S2A_S2A_EEEvvEEEEvNT_6ParamsE --------------------------
	.section	.text._ZN7cutlass13device_kernelINS_4gemm6kernel13GemmUniversalIN4cute5tupleIJiiiiEEENS1_10collective13CollectiveMmaINS1_35MainloopSm100TmaUmmaWarpSpecializedILi8ELi2ELi4ENS5_IJNS4_1CILi4EEENSA_ILi1EEESC_EEEEENS5_IJNSA_ILi128EEENSA_ILi256EEENSA_ILi32EEEEEENS_10tfloat32_tENS5_IJlSC_lEEESJ_SK_NS4_8TiledMMAINS4_8MMA_AtomIJNS4_23SM100_MMA_TF32_2x1SM_SSISJ_SJ_fLi128ELi256ELNS4_4UMMA5MajorE0ELSP_0ELNSO_7ScaleInE0ELSQ_0EEEEEENS4_6LayoutINS5_IJSC_SC_SC_EEENS5_IJNSA_ILi0EEESV_SV_EEEEENS5_IJNS4_10UnderscoreESY_SY_EEEEENS4_18SM100_TMA_2SM_LOADENS4_14ComposedLayoutINS4_7SwizzleILi3ELi4ELi3EEENS4_18smem_ptr_flag_bitsILi32EEENST_INS5_IJNSA_ILi8EEESH_EEENS5_IJSH_SC_EEEEEEEvNS4_8identityENS4_28SM100_TMA_2SM_LOAD_MULTICASTES1B_vS1C_EENS_8epilogue10collective18CollectiveEpilogueINS1F_23Sm100TmaWarpSpecializedILi4ELi2ELi16ELb1ELb0EEEJNS5_IJNSA_ILi64EEESG_SH_EEENS5_IJNST_IS1K_SC_EENST_INS5_IJNSA_ILi16EEENSA_ILi2EEEEEENS5_IJSC_SF_EEEEEEEESJ_SK_SJ_SK_NS1F_6fusion15FusionCallbacksIS1J_NS1T_17LinearCombinationISJ_fSJ_fLNS_15FloatRoundStyleE2EEES1L_S1S_JEEENS4_5SM1004TMEM4LOAD26SM100_TMEM_LOAD_32dp32b16xENS4_13SM90_TMA_LOADENS12_INS13_ILi2ELi4ELi3EEES16_NST_INS5_IJS17_S1N_EEENS5_IJS1N_SC_EEEEEEENS4_39AutoVectorizingCopyWithAssumedAlignmentILi128EEENS4_14SM90_TMA_STOREES28_S2A_S2A_EEEvvEEEEvNT_6ParamsE,"ax",@progbits
	.align	128
.text._ZN7cutlass13device_kernelINS_4gemm6kernel13GemmUniversalIN4cute5tupleIJiiiiEEENS1_10collective13CollectiveMmaINS1_35MainloopSm100TmaUmmaWarpSpecializedILi8ELi2ELi4ENS5_IJNS4_1CILi4EEENSA_ILi1EEESC_EEEEENS5_IJNSA_ILi128EEENSA_ILi256EEENSA_ILi32EEEEEENS_10tfloat32_tENS5_IJlSC_lEEESJ_SK_NS4_8TiledMMAINS4_8MMA_AtomIJNS4_23SM100_MMA_TF32_2x1SM_SSISJ_SJ_fLi128ELi256ELNS4_4UMMA5MajorE0ELSP_0ELNSO_7ScaleInE0ELSQ_0EEEEEENS4_6LayoutINS5_IJSC_SC_SC_EEENS5_IJNSA_ILi0EEESV_SV_EEEEENS5_IJNS4_10UnderscoreESY_SY_EEEEENS4_18SM100_TMA_2SM_LOADENS4_14ComposedLayoutINS4_7SwizzleILi3ELi4ELi3EEENS4_18smem_ptr_flag_bitsILi32EEENST_INS5_IJNSA_ILi8EEESH_EEENS5_IJSH_SC_EEEEEEEvNS4_8identityENS4_28SM100_TMA_2SM_LOAD_MULTICASTES1B_vS1C_EENS_8epilogue10collective18CollectiveEpilogueINS1F_23Sm100TmaWarpSpecializedILi4ELi2ELi16ELb1ELb0EEEJNS5_IJNSA_ILi64EEESG_SH_EEENS5_IJNST_IS1K_SC_EENST_INS5_IJNSA_ILi16EEENSA_ILi2EEEEEENS5_IJSC_SF_EEEEEEEESJ_SK_SJ_SK_NS1F_6fusion15FusionCallbacksIS1J_NS1T_17LinearCombinationISJ_fSJ_fLNS_15FloatRoundStyleE2EEES1L_S1S_JEEENS4_5SM1004TMEM4LOAD26SM100_TMEM_LOAD_32dp32b16xENS4_13SM90_TMA_LOADENS12_INS13_ILi2ELi4ELi3EEES16_NST_INS5_IJS17_S1N_EEENS5_IJS1N_SC_EEEEEEENS4_39AutoVectorizingCopyWithAssumedAlignmentILi128EEENS4_14SM90_TMA_STOREES28_S2A_S2A_EEEvvEEEEvNT_6ParamsE:
        .type           _ZN7cutlass13device_kernelINS_4gemm6kernel13GemmUniversalIN4cute5tupleIJiiiiEEENS1_10collective13CollectiveMmaINS1_35MainloopSm100TmaUmmaWarpSpecializedILi8ELi2ELi4ENS5_IJNS4_1CILi4EEENSA_ILi1EEESC_EEEEENS5_IJNSA_ILi128EEENSA_ILi256EEENSA_ILi32EEEEEENS_10tfloat32_tENS5_IJlSC_lEEESJ_SK_NS4_8TiledMMAINS4_8MMA_AtomIJNS4_23SM100_MMA_TF32_2x1SM_SSISJ_SJ_fLi128ELi256ELNS4_4UMMA5MajorE0ELSP_0ELNSO_7ScaleInE0ELSQ_0EEEEEENS4_6LayoutINS5_IJSC_SC_SC_EEENS5_IJNSA_ILi0EEESV_SV_EEEEENS5_IJNS4_10UnderscoreESY_SY_EEEEENS4_18SM100_TMA_2SM_LOADENS4_14ComposedLayoutINS4_7SwizzleILi3ELi4ELi3EEENS4_18smem_ptr_flag_bitsILi32EEENST_INS5_IJNSA_ILi8EEESH_EEENS5_IJSH_SC_EEEEEEEvNS4_8identityENS4_28SM100_TMA_2SM_LOAD_MULTICASTES1B_vS1C_EENS_8epilogue10collective18CollectiveEpilogueINS1F_23Sm100TmaWarpSpecializedILi4ELi2ELi16ELb1ELb0EEEJNS5_IJNSA_ILi64EEESG_SH_EEENS5_IJNST_IS1K_SC_EENST_INS5_IJNSA_ILi16EEENSA_ILi2EEEEEENS5_IJSC_SF_EEEEEEEESJ_SK_SJ_SK_NS1F_6fusion15FusionCallbacksIS1J_NS1T_17LinearCombinationISJ_fSJ_fLNS_15FloatRoundStyleE2EEES1L_S1S_JEEENS4_5SM1004TMEM4LOAD26SM100_TMEM_LOAD_32dp32b16xENS4_13SM90_TMA_LOADENS12_INS13_ILi2ELi4ELi3EEES16_NST_INS5_IJS17_S1N_EEENS5_IJS1N_SC_EEEEEEENS4_39AutoVectorizingCopyWithAssumedAlignmentILi128EEENS4_14SM90_TMA_STOREES28_S2A_S2A_EEEvvEEEEvNT_6ParamsE,@function
        .size           _ZN7cutlass13device_kernelINS_4gemm6kernel13GemmUniversalIN4cute5tupleIJiiiiEEENS1_10collective13CollectiveMmaINS1_35MainloopSm100TmaUmmaWarpSpecializedILi8ELi2ELi4ENS5_IJNS4_1CILi4EEENSA_ILi1EEESC_EEEEENS5_IJNSA_ILi128EEENSA_ILi256EEENSA_ILi32EEEEEENS_10tfloat32_tENS5_IJlSC_lEEESJ_SK_NS4_8TiledMMAINS4_8MMA_AtomIJNS4_23SM100_MMA_TF32_2x1SM_SSISJ_SJ_fLi128ELi256ELNS4_4UMMA5MajorE0ELSP_0ELNSO_7ScaleInE0ELSQ_0EEEEEENS4_6LayoutINS5_IJSC_SC_SC_EEENS5_IJNSA_ILi0EEESV_SV_EEEEENS5_IJNS4_10UnderscoreESY_SY_EEEEENS4_18SM100_TMA_2SM_LOADENS4_14ComposedLayoutINS4_7SwizzleILi3ELi4ELi3EEENS4_18smem_ptr_flag_bitsILi32EEENST_INS5_IJNSA_ILi8EEESH_EEENS5_IJSH_SC_EEEEEEEvNS4_8identityENS4_28SM100_TMA_2SM_LOAD_MULTICASTES1B_vS1C_EENS_8epilogue10collective18CollectiveEpilogueINS1F_23Sm100TmaWarpSpecializedILi4ELi2ELi16ELb1ELb0EEEJNS5_IJNSA_ILi64EEESG_SH_EEENS5_IJNST_IS1K_SC_EENST_INS5_IJNSA_ILi16EEENSA_ILi2EEEEEENS5_IJSC_SF_EEEEEEEESJ_SK_SJ_SK_NS1F_6fusion15FusionCallbacksIS1J_NS1T_17LinearCombinationISJ_fSJ_fLNS_15FloatRoundStyleE2EEES1L_S1S_JEEENS4_5SM1004TMEM4LOAD26SM100_TMEM_LOAD_32dp32b16xENS4_13SM90_TMA_LOADENS12_INS13_ILi2ELi4ELi3EEES16_NST_INS5_IJS17_S1N_EEENS5_IJS1N_SC_EEEEEEENS4_39AutoVectorizingCopyWithAssumedAlignmentILi128EEENS4_14SM90_TMA_STOREES28_S2A_S2A_EEEvvEEEEvNT_6ParamsE,(.L_x_253 - _ZN7cutlass13device_kernelINS_4gemm6kernel13GemmUniversalIN4cute5tupleIJiiiiEEENS1_10collective13CollectiveMmaINS1_35MainloopSm100TmaUmmaWarpSpecializedILi8ELi2ELi4ENS5_IJNS4_1CILi4EEENSA_ILi1EEESC_EEEEENS5_IJNSA_ILi128EEENSA_ILi256EEENSA_ILi32EEEEEENS_10tfloat32_tENS5_IJlSC_lEEESJ_SK_NS4_8TiledMMAINS4_8MMA_AtomIJNS4_23SM100_MMA_TF32_2x1SM_SSISJ_SJ_fLi128ELi256ELNS4_4UMMA5MajorE0ELSP_0ELNSO_7ScaleInE0ELSQ_0EEEEEENS4_6LayoutINS5_IJSC_SC_SC_EEENS5_IJNSA_ILi0EEESV_SV_EEEEENS5_IJNS4_10UnderscoreESY_SY_EEEEENS4_18SM100_TMA_2SM_LOADENS4_14ComposedLayoutINS4_7SwizzleILi3ELi4ELi3EEENS4_18smem_ptr_flag_bitsILi32EEENST_INS5_IJNSA_ILi8EEESH_EEENS5_IJSH_SC_EEEEEEEvNS4_8identityENS4_28SM100_TMA_2SM_LOAD_MULTICASTES1B_vS1C_EENS_8epilogue10collective18CollectiveEpilogueINS1F_23Sm100TmaWarpSpecializedILi4ELi2ELi16ELb1ELb0EEEJNS5_IJNSA_ILi64EEESG_SH_EEENS5_IJNST_IS1K_SC_EENST_INS5_IJNSA_ILi16EEENSA_ILi2EEEEEENS5_IJSC_SF_EEEEEEEESJ_SK_SJ_SK_NS1F_6fusion15FusionCallbacksIS1J_NS1T_17LinearCombinationISJ_fSJ_fLNS_15FloatRoundStyleE2EEES1L_S1S_JEEENS4_5SM1004TMEM4LOAD26SM100_TMEM_LOAD_32dp32b16xENS4_13SM90_TMA_LOADENS12_INS13_ILi2ELi4ELi3EEES16_NST_INS5_IJS17_S1N_EEENS5_IJS1N_SC_EEEEEEENS4_39AutoVectorizingCopyWithAssumedAlignmentILi128EEENS4_14SM90_TMA_STOREES28_S2A_S2A_EEEvvEEEEvNT_6ParamsE)
        .other          _ZN7cutlass13device_kernelINS_4gemm6kernel13GemmUniversalIN4cute5tupleIJiiiiEEENS1_10collective13CollectiveMmaINS1_35MainloopSm100TmaUmmaWarpSpecializedILi8ELi2ELi4ENS5_IJNS4_1CILi4EEENSA_ILi1EEESC_EEEEENS5_IJNSA_ILi128EEENSA_ILi256EEENSA_ILi32EEEEEENS_10tfloat32_tENS5_IJlSC_lEEESJ_SK_NS4_8TiledMMAINS4_8MMA_AtomIJNS4_23SM100_MMA_TF32_2x1SM_SSISJ_SJ_fLi128ELi256ELNS4_4UMMA5MajorE0ELSP_0ELNSO_7ScaleInE0ELSQ_0EEEEEENS4_6LayoutINS5_IJSC_SC_SC_EEENS5_IJNSA_ILi0EEESV_SV_EEEEENS5_IJNS4_10UnderscoreESY_SY_EEEEENS4_18SM100_TMA_2SM_LOADENS4_14ComposedLayoutINS4_7SwizzleILi3ELi4ELi3EEENS4_18smem_ptr_flag_bitsILi32EEENST_INS5_IJNSA_ILi8EEESH_EEENS5_IJSH_SC_EEEEEEEvNS4_8identityENS4_28SM100_TMA_2SM_LOAD_MULTICASTES1B_vS1C_EENS_8epilogue10collective18CollectiveEpilogueINS1F_23Sm100TmaWarpSpecializedILi4ELi2ELi16ELb1ELb0EEEJNS5_IJNSA_ILi64EEESG_SH_EEENS5_IJNST_IS1K_SC_EENST_INS5_IJNSA_ILi16EEENSA_ILi2EEEEEENS5_IJSC_SF_EEEEEEEESJ_SK_SJ_SK_NS1F_6fusion15FusionCallbacksIS1J_NS1T_17LinearCombinationISJ_fSJ_fLNS_15FloatRoundStyleE2EEES1L_S1S_JEEENS4_5SM1004TMEM4LOAD26SM100_TMEM_LOAD_32dp32b16xENS4_13SM90_TMA_LOADENS12_INS13_ILi2ELi4ELi3EEES16_NST_INS5_IJS17_S1N_EEENS5_IJS1N_SC_EEEEEEENS4_39AutoVectorizingCopyWithAssumedAlignmentILi128EEENS4_14SM90_TMA_STOREES28_S2A_S2A_EEEvvEEEEvNT_6ParamsE,@"STO_CUDA_ENTRY STV_DEFAULT"
_ZN7cutlass13device_kernelINS_4gemm6kernel13GemmUniversalIN4cute5tupleIJiiiiEEENS1_10collective13CollectiveMmaINS1_35MainloopSm100TmaUmmaWarpSpecializedILi8ELi2ELi4ENS5_IJNS4_1CILi4EEENSA_ILi1EEESC_EEEEENS5_IJNSA_ILi128EEENSA_ILi256EEENSA_ILi32EEEEEENS_10tfloat32_tENS5_IJlSC_lEEESJ_SK_NS4_8TiledMMAINS4_8MMA_AtomIJNS4_23SM100_MMA_TF32_2x1SM_SSISJ_SJ_fLi128ELi256ELNS4_4UMMA5MajorE0ELSP_0ELNSO_7ScaleInE0ELSQ_0EEEEEENS4_6LayoutINS5_IJSC_SC_SC_EEENS5_IJNSA_ILi0EEESV_SV_EEEEENS5_IJNS4_10UnderscoreESY_SY_EEEEENS4_18SM100_TMA_2SM_LOADENS4_14ComposedLayoutINS4_7SwizzleILi3ELi4ELi3EEENS4_18smem_ptr_flag_bitsILi32EEENST_INS5_IJNSA_ILi8EEESH_EEENS5_IJSH_SC_EEEEEEEvNS4_8identityENS4_28SM100_TMA_2SM_LOAD_MULTICASTES1B_vS1C_EENS_8epilogue10collective18CollectiveEpilogueINS1F_23Sm100TmaWarpSpecializedILi4ELi2ELi16ELb1ELb0EEEJNS5_IJNSA_ILi64EEESG_SH_EEENS5_IJNST_IS1K_SC_EENST_INS5_IJNSA_ILi16EEENSA_ILi2EEEEEENS5_IJSC_SF_EEEEEEEESJ_SK_SJ_SK_NS1F_6fusion15FusionCallbacksIS1J_NS1T_17LinearCombinationISJ_fSJ_fLNS_15FloatRoundStyleE2EEES1L_S1S_JEEENS4_5SM1004TMEM4LOAD26SM100_TMEM_LOAD_32dp32b16xENS4_13SM90_TMA_LOADENS12_INS13_ILi2ELi4ELi3EEES16_NST_INS5_IJS17_S1N_EEENS5_IJS1N_SC_EEEEEEENS4_39AutoVectorizingCopyWithAssumedAlignmentILi128EEENS4_14SM90_TMA_STOREES28_S2A_S2A_EEEvvEEEEvNT_6ParamsE:
[----:B------:R-:W1:Y:S01]  /*0000*/  LDC R1, c[0x0][0x37c] ;  /* 0x0000df00ff017b82 */ /* 0x000e620000000800 */
[----:B------:R-:W2:Y:S01]  /*0010*/  S2R R66, SR_TID.X ;  /* 0x0000000000427919 */ /* 0x000ea20000002100 */
[----:B------:R-:W3:Y:S06]  /*0020*/  LDCU.64 UR8, c[0x0][0x890] ;  /* 0x00011200ff0877ac */ /* 0x000eec0008000a00 */
[----:B------:R-:W4:Y:S01]  /*0030*/  S2UR UR4, SR_CgaCtaId ;  /* 0x00000000000479c3 */ /* 0x000f220000008800 */
[----:B------:R-:W-:Y:S02]  /*0040*/  PRMT R52, RZ, 0x7610, R52 ;  /* 0x00007610ff347816 */ /* 0x000fe40000000034 */
[----:B------:R-:W-:Y:S01]  /*0050*/  ELECT P1, URZ, PT ;  /* 0x0000000000ff782f */ /* 0x000fe20003820000 */
[----:B---3--:R-:W-:-:S04]  /*0060*/  UISETP.NE.U32.AND UP0, UPT, UR8, URZ, UPT ;  /* 0x000000ff0800728c */ /* 0x008fc8000bf05070 */
[----:B------:R-:W-:Y:S02]  /*0070*/  UISETP.NE.AND.EX UP0, UPT, UR9, URZ, UPT, UP0 ;  /* 0x000000ff0900728c */ /* 0x000fe4000bf05300 */
[----:B----4-:R-:W-:Y:S02]  /*0080*/  ULOP3.LUT UR47, UR4, 0x1, URZ, 0xc0, !UPT ;  /* 0x00000001042f7892 */ /* 0x010fe4000f8ec0ff */
[----:B------:R-:W-:Y:S01]  /*0090*/  ULOP3.LUT UR46, UR4, 0x1, URZ, 0x3c, !UPT ;  /* 0x00000001042e7892 */ /* 0x000fe2000f8e3cff */
[----:B--2---:R-:W-:-:S05]  /*00a0*/  SHF.R.U32.HI R53, RZ, 0x5, R66 ;  /* 0x00000005ff357819 */ /* 0x004fca0000011642 */
[----:B------:R-:W2:Y:S02]  /*00b0*/  SHFL.IDX PT, R0, R53, RZ, 0x1f ;  /* 0x00001fff35007589 */ /* 0x000ea400000e0000 */
[----:B--2---:R-:W-:Y:S01]  /*00c0*/  R2UR UR20, R0 ;  /* 0x00000000001472ca */ /* 0x004fe200000e0000 */
[----:B-1----:R-:W-:-:S14]  /*00d0*/  BRA.U UP0, `(.L_x_0) ;  /* 0x0000000100307547 */ /* 0x002fdc000b800000 */
[----:B------:R-:W1:Y:S02]  /*00e0*/  LDCU.64 UR4, c[0x0][0x888] ;  /* 0x00011100ff0477ac */ /* 0x000e640008000a00 */
[----:B-1----:R-:W-:-:S04]  /*00f0*/  UISETP.NE.U32.AND UP0, UPT, UR4, URZ, UPT ;  /* 0x000000ff0400728c */ /* 0x002fc8000bf05070 */
[----:B------:R-:W-:-:S09]  /*0100*/  UISETP.NE.AND.EX UP0, UPT, UR5, URZ, UPT, UP0 ;  /* 0x000000ff0500728c */ /* 0x000fd2000bf05300 */
[----:B------:R-:W-:Y:S05]  /*0110*/  BRA.U !UP0, `(.L_x_1) ;  /* 0x0000000108147547 */ /* 0x000fea000b800000 */
[----:B------:R-:W1:Y:S01]  /*0120*/  LDC.64 R2, c[0x0][0x888] ;  /* 0x00022200ff027b82 */ /* 0x000e620000000a00 */
[----:B------:R-:W1:Y:S02]  /*0130*/  LDCU.64 UR4, c[0x0][0x358] ;  /* 0x00006b00ff0477ac */ /* 0x000e640008000a00 */
[----:B-1----:R1:W5:Y:S01]  /*0140*/  LDG.E R27, desc[UR4][R2.64] ;  /* 0x00000004021b7981 */ /* 0x002362000c1e1900 */
[----:B------:R-:W-:Y:S01]  /*0150*/  HFMA2 R52, -RZ, RZ, 0, 5.9604644775390625e-08 ;  /* 0x00000001ff347431 */ /* 0x000fe200000001ff */
[----:B------:R-:W-:Y:S05]  /*0160*/  BRA `(.L_x_0) ;  /* 0x00000000000c7947 */ /* 0x000fea0003800000 */
.L_x_1:
[----:B------:R-:W1:Y:S01]  /*0170*/  LDCU UR4, c[0x0][0x880] ;  /* 0x00011000ff0477ac */ /* 0x000e620008000800 */
[----:B------:R-:W-:Y:S01]  /*0180*/  HFMA2 R52, -RZ, RZ, 0, 5.9604644775390625e-08 ;  /* 0x00000001ff347431 */ /* 0x000fe200000001ff */
[----:B-1----:R-:W-:-:S07]  /*0190*/  MOV R27, UR4 ;  /* 0x00000004001b7c02 */ /* 0x002fce0008000f00 */
.L_x_0:
[----:B------:R-:W2:Y:S02]  /*01a0*/  LDCU.64 UR4, c[0x0][0x8b0] ;  /* 0x00011600ff0477ac */ /* 0x000ea40008000a00 */
[----:B--2---:R-:W-:-:S04]  /*01b0*/  UISETP.NE.U32.AND UP0, UPT, UR4, URZ, UPT ;  /* 0x000000ff0400728c */ /* 0x004fc8000bf05070 */
[----:B------:R-:W-:-:S09]  /*01c0*/  UISETP.NE.AND.EX UP0, UPT, UR5, URZ, UPT, UP0 ;  /* 0x000000ff0500728c */ /* 0x000fd2000bf05300 */
[----:B------:R-:W-:Y:S05]  /*01d0*/  BRA.U UP0, `(.L_x_2) ;  /* 0x0000000100287547 */ /* 0x000fea000b800000 */
[----:B------:R-:W2:Y:S02]  /*01e0*/  LDCU.64 UR4, c[0x0][0x8a8] ;  /* 0x00011500ff0477ac */ /* 0x000ea40008000a00 */
[----:B--2---:R-:W-:-:S04]  /*01f0*/  UISETP.NE.U32.AND UP0, UPT, UR4, URZ, UPT ;  /* 0x000000ff0400728c */ /* 0x004fc8000bf05070 */
[----:B------:R-:W-:-:S09]  /*0200*/  UISETP.NE.AND.EX UP0, UPT, UR5, URZ, UPT, UP0 ;  /* 0x000000ff0500728c */ /* 0x000fd2000bf05300 */
[----:B------:R-:W-:Y:S05]  /*0210*/  BRA.U !UP0, `(.L_x_3) ;  /* 0x0000000108107547 */ /* 0x000fea000b800000 */
[----:B------:R-:W2:Y:S01]  /*0220*/  LDC.64 R24, c[0x0][0x8a8] ;  /* 0x00022a00ff187b82 */ /* 0x000ea20000000a00 */
[----:B------:R-:W2:Y:S02]  /*0230*/  LDCU.64 UR4, c[0x0][0x358] ;  /* 0x00006b00ff0477ac */ /* 0x000ea40008000a00 */
[----:B--2---:R2:W5:Y:S01]  /*0240*/  LDG.E R24, desc[UR4][R24.64] ;  /* 0x0000000418187981 */ /* 0x004562000c1e1900 */
[----:B------:R-:W-:Y:S05]  /*0250*/  BRA `(.L_x_2) ;  /* 0x0000000000087947 */ /* 0x000fea0003800000 */
.L_x_3:
[----:B------:R-:W2:Y:S02]  /*0260*/  LDCU UR4, c[0x0][0x8a0] ;  /* 0x00011400ff0477ac */ /* 0x000ea40008000800 */
[----:B--2---:R-:W-:Y:S02]  /*0270*/  MOV R24, UR4 ;  /* 0x0000000400187c02 */ /* 0x004fe40008000f00 */
.L_x_2:
[----:B------:R-:W-:Y:S01]  /*0280*/  IMAD.U32 R0, RZ, RZ, UR20 ;  /* 0x00000014ff007e24 */ /* 0x000fe2000f8e00ff */
[----:B------:R-:W-:Y:S04]  /*0290*/  BSSY.RECONVERGENT B0, `(.L_x_4) ;  /* 0x000000c000007945 */ /* 0x000fe80003800200 */
[C---:B------:R-:W-:Y:S02]  /*02a0*/  ISETP.NE.OR P2, PT, R0.reuse, 0x1, !P1 ;  /* 0x000000010000780c */ /* 0x040fe40004f45670 */
[----:B------:R-:W-:-:S11]  /*02b0*/  ISETP.NE.OR P0, PT, R0, 0x3, !P1 ;  /* 0x000000030000780c */ /* 0x000fd60004f05670 */
[----:B------:R-:W-:Y:S05]  /*02c0*/  @P2 BRA `(.L_x_5) ;  /* 0x0000000000202947 */ /* 0x000fea0003800000 */
[----:B------:R-:W3:Y:S02]  /*02d0*/  LDCU.64 UR4, c[0x0][0x348] ;  /* 0x00006900ff0477ac */ /* 0x000ee40008000a00 */
[----:B---3--:R-:W-:Y:S02]  /*02e0*/  UIADD3 UR6, UP1, UPT, UR4, 0x80, URZ ;  /* 0x0000008004067890 */ /* 0x008fe4000ff3e0ff */
[----:B------:R-:W-:Y:S02]  /*02f0*/  UIADD3 UR4, UP0, UPT, UR4, 0x180, URZ ;  /* 0x0000018004047890 */ /* 0x000fe4000ff1e0ff */
[----:B------:R-:W-:Y:S02]  /*0300*/  UIADD3.X UR7, UPT, UPT, URZ, UR5, URZ, UP1, !UPT ;  /* 0x00000005ff077290 */ /* 0x000fe40008ffe4ff */
[----:B------:R-:W-:-:S07]  /*0310*/  UIADD3.X UR5, UPT, UPT, URZ, UR5, URZ, UP0, !UPT ;  /* 0x00000005ff057290 */ /* 0x000fce00087fe4ff */
[----:B------:R3:W-:Y:S02]  /*0320*/  UTMACCTL.PF [UR6] ;  /* 0x00000000060079b9 */ /* 0x0007e40008040000 */
[----:B------:R3:W-:Y:S02]  /*0330*/  UTMACCTL.PF [UR4] ;  /* 0x00000000040079b9 */ /* 0x0007e40008040000 */
[----:B---3--:R-:W-:Y:S01]  /*0340*/  NOP ;  /* 0x0000000000007918 */ /* 0x008fe20000000000 */
.L_x_5:
[----:B------:R-:W-:Y:S05]  /*0350*/  BSYNC.RECONVERGENT B0 ;  /* 0x0000000000007941 */ /* 0x000fea0003800200 */
.L_x_4:
[----:B------:R-:W-:Y:S04]  /*0360*/  BSSY.RECONVERGENT B0, `(.L_x_6) ;  /* 0x000000a000007945 */ /* 0x000fe80003800200 */
        /* <DEDUP_REMOVED lines=9> */
.L_x_7:
[----:B------:R-:W-:Y:S05]  /*0400*/  BSYNC.RECONVERGENT B0 ;  /* 0x0000000000007941 */ /* 0x000fea0003800200 */
.L_x_6:
[----:B------:R-:W3:Y:S01]  /*0410*/  LDCU.64 UR4, c[0x0][0x888] ;  /* 0x00011100ff0477ac */ /* 0x000ee20008000a00 */
[----:B------:R-:W-:Y:S02]  /*0420*/  UISETP.EQ.U32.AND UP1, UPT, UR8, URZ, UPT ;  /* 0x000000ff0800728c */ /* 0x000fe4000bf22070 */
[----:B------:R-:W-:Y:S02]  /*0430*/  UPLOP3.LUT UP4, UPT, UPT, UPT, UPT, 0x80, 0x8 ;  /* 0x000000000008789c */ /* 0x000fe40003f8f070 */
[----:B---3--:R-:W-:-:S04]  /*0440*/  UISETP.NE.U32.AND UP0, UPT, UR4, URZ, UPT ;  /* 0x000000ff0400728c */ /* 0x008fc8000bf05070 */
[----:B------:R-:W-:-:S04]  /*0450*/  UISETP.NE.AND.EX UP2, UPT, UR5, URZ, UPT, UP0 ;  /* 0x000000ff0500728c */ /* 0x000fc8000bf45300 */
[----:B------:R-:W-:-:S04]  /*0460*/  UISETP.EQ.OR.EX UP3, UPT, UR9, URZ, !UP2, UP1 ;  /* 0x000000ff0900728c */ /* 0x000fc8000d762710 */
[----:B------:R-:W-:-:S06]  /*0470*/  UP2UR UR4, UPR, URZ, 0x8 ;  /* 0x00000008ff047883 */ /* 0x000fcc0008000000 */
[----:B------:R-:W-:Y:S01]  /*0480*/  MOV R56, UR4 ;  /* 0x0000000400387c02 */ /* 0x000fe20008000f00 */
[----:B------:R-:W-:Y:S06]  /*0490*/  BRA.U !UP3, `(.L_x_8) ;  /* 0x000000010b207547 */ /* 0x000fec000b800000 */
[----:B------:R-:W-:Y:S01]  /*04a0*/  UISETP.NE.U32.AND UP1, UPT, UR8, URZ, UPT ;  /* 0x000000ff0800728c */ /* 0x000fe2000bf25070 */
[----:B-----5:R-:W-:Y:S01]  /*04b0*/  FSETP.NEU.AND P0, PT, R27, RZ, PT ;  /* 0x000000ff1b00720b */ /* 0x020fe20003f0d000 */
[----:B------:R-:W-:Y:S02]  /*04c0*/  USEL UR4, URZ, 0xffffffff, UP2 ;  /* 0xffffffffff047887 */ /* 0x000fe40009000000 */
[----:B------:R-:W-:-:S10]  /*04d0*/  UISETP.NE.AND.EX UP1, UPT, UR9, URZ, UPT, UP1 ;  /* 0x000000ff0900728c */ /* 0x000fd4000bf25310 */
[----:B------:R-:W-:Y:S01]  /*04e0*/  VOTEU.ANY UP0, P0 ;  /* 0x0000000000ff7886 */ /* 0x000fe20000000100 */
[----:B------:R-:W-:-:S04]  /*04f0*/  @!UP1 USEL UR4, URZ, 0xffffffff, UP0 ;  /* 0xffffffffff049887 */ /* 0x000fc80008000000 */
[----:B------:R-:W-:-:S04]  /*0500*/  ULOP3.LUT UR4, UR4, 0x1, URZ, 0xc0, !UPT ;  /* 0x0000000104047892 */ /* 0x000fc8000f8ec0ff */
[----:B------:R-:W-:-:S11]  /*0510*/  UISETP.NE.U32.AND UP4, UPT, UR4, 0x1, UPT ;  /* 0x000000010400788c */ /* 0x000fd6000bf85070 */
.L_x_8:
[----:B------:R-:W3:Y:S01]  /*0520*/  SHFL.IDX PT, R0, R53, RZ, 0x1f ;  /* 0x00001fff35007589 */ /* 0x000ee200000e0000 */
[----:B------:R-:W-:-:S04]  /*0530*/  UISETP.NE.AND UP0, UPT, UR20, 0x2, UPT ;  /* 0x000000021400788c */ /* 0x000fc8000bf05270 */
[----:B------:R-:W-:Y:S02]  /*0540*/  UISETP.EQ.AND UP1, UPT, UR47, URZ, !UP0 ;  /* 0x000000ff2f00728c */ /* 0x000fe4000c722270 */
[----:B------:R-:W-:-:S04]  /*0550*/  USEL UR60, URZ, 0x1, UP0 ;  /* 0x00000001ff3c7887 */ /* 0x000fc80008000000 */
[----:B------:R-:W-:Y:S02]  /*0560*/  PLOP3.LUT P3, PT, P1, PT, UP1, 0x80, 0x8 ;  /* 0x000000000008781c */ /* 0x000fe40000f6f018 */
[----:B---3--:R-:W-:-:S13]  /*0570*/  ISETP.NE.AND P0, PT, R0, RZ, PT ;  /* 0x000000ff0000720c */ /* 0x008fda0003f05270 */
[----:B------:R-:W-:Y:S05]  /*0580*/  @P0 BRA `(.L_x_9) ;  /* 0x0000000000780947 */ /* 0x000fea0003800000 */
[----:B------:R-:W3:Y:S01]  /*0590*/  S2UR UR5, SR_CgaCtaId ;  /* 0x00000000000579c3 */ /* 0x000ee20000008800 */
[----:B------:R-:W-:Y:S01]  /*05a0*/  UMOV UR4, 0x400 ;  /* 0x0000040000047882 */ /* 0x000fe20000000000 */
[----:B------:R-:W-:Y:S01]  /*05b0*/  UMOV UR8, 0x1 ;  /* 0x0000000100087882 */ /* 0x000fe20000000000 */
[----:B------:R-:W-:Y:S01]  /*05c0*/  UMOV UR6, 0x2 ;  /* 0x0000000200067882 */ /* 0x000fe20000000000 */
[----:B------:R-:W-:-:S04]  /*05d0*/  UIADD3 UR8, UPT, UPT, -UR8, 0x100000, URZ ;  /* 0x0010000008087890 */ /* 0x000fc8000fffe1ff */
[----:B------:R-:W-:Y:S02]  /*05e0*/  USHF.L.U32 UR9, UR8, 0xb, URZ ;  /* 0x0000000b08097899 */ /* 0x000fe400080006ff */
[----:B------:R-:W-:Y:S02]  /*05f0*/  USHF.L.U32 UR8, UR8, 0x1, URZ ;  /* 0x0000000108087899 */ /* 0x000fe400080006ff */
[----:B------:R-:W-:-:S04]  /*0600*/  UIADD3 UR6, UPT, UPT, -UR6, 0x100000, URZ ;  /* 0x0010000006067890 */ /* 0x000fc8000fffe1ff */
[----:B------:R-:W-:Y:S02]  /*0610*/  USHF.L.U32 UR7, UR6, 0xb, URZ ;  /* 0x0000000b06077899 */ /* 0x000fe400080006ff */
[----:B------:R-:W-:Y:S01]  /*0620*/  USHF.L.U32 UR6, UR6, 0x1, URZ ;  /* 0x0000000106067899 */ /* 0x000fe200080006ff */
[----:B------:R-:W-:Y:S01]  /*0630*/  ELECT P0, URZ, PT ;  /* 0x0000000000ff782f */ /* 0x000fe20003800000 */
[----:B---3--:R-:W-:Y:S01]  /*0640*/  ULEA UR4, UR5, UR4, 0x18 ;  /* 0x0000000405047291 */ /* 0x008fe2000f8ec0ff */
[----:B------:R-:W3:Y:S11]  /*0650*/  FENCE.VIEW.ASYNC.S ;  /* 0x00000000000073c6 */ /* 0x000ef60000000000 */
[----:B---3--:R3:W4:Y:S01]  /*0660*/  SYNCS.EXCH.64 URZ, [UR4], UR8 ;  /* 0x0000000804ff75b2 */ /* 0x0087220008000100 */
[----:B------:R3:W1:Y:S01]  /*0670*/  SYNCS.EXCH.64 URZ, [UR4+0x40], UR6 ;  /* 0x0000400604ff75b2 */ /* 0x0006620008000100 */
        /* <DEDUP_REMOVED lines=13> */
[----:B------:R3:W1:Y:S02]  /*0750*/  SYNCS.EXCH.64 URZ, [UR4+0x78], UR6 ;  /* 0x0000780604ff75b2 */ /* 0x0006640008000100 */
[----:B---3--:R-:W-:Y:S01]  /*0760*/  NOP ;  /* 0x0000000000007918 */ /* 0x008fe20000000000 */
.L_x_9:
[----:B------:R-:W3:Y:S01]  /*0770*/  SHFL.IDX PT, R0, R53, RZ, 0x1f ;  /* 0x00001fff35007589 */ /* 0x000ee200000e0000 */
[----:B------:R-:W-:Y:S01]  /*0780*/  NOP ;  /* 0x0000000000007918 */ /* 0x000fe20000000000 */
[----:B---3--:R-:W-:-:S13]  /*0790*/  ISETP.NE.AND P0, PT, R0, 0x1, PT ;  /* 0x000000010000780c */ /* 0x008fda0003f05270 */
        /* <DEDUP_REMOVED lines=14> */
[----:B---3--:R3:W1:Y:S01]  /*0880*/  SYNCS.EXCH.64 URZ, [UR4+0x80], UR8 ;  /* 0x0000800804ff75b2 */ /* 0x0086620008000100 */
[----:B------:R3:W1:Y:S01]  /*0890*/  SYNCS.EXCH.64 URZ, [UR4+0xa0], UR6 ;  /* 0x0000a00604ff75b2 */ /* 0x0006620008000100 */
[----:B------:R3:W1:Y:S01]  /*08a0*/  SYNCS.EXCH.64 URZ, [UR4+0x88], UR8 ;  /* 0x0000880804ff75b2 */ /* 0x0006620008000100 */
[----:B------:R3:W1:Y:S01]  /*08b0*/  SYNCS.EXCH.64 URZ, [UR4+0xa8], UR6 ;  /* 0x0000a80604ff75b2 */ /* 0x0006620008000100 */
[----:B------:R3:W1:Y:S01]  /*08c0*/  SYNCS.EXCH.64 URZ, [UR4+0x90], UR8 ;  /* 0x0000900804ff75b2 */ /* 0x0006620008000100 */
[----:B------:R3:W1:Y:S01]  /*08d0*/  SYNCS.EXCH.64 URZ, [UR4+0xb0], UR6 ;  /* 0x0000b00604ff75b2 */ /* 0x0006620008000100 */
[----:B------:R3:W1:Y:S01]  /*08e0*/  SYNCS.EXCH.64 URZ, [UR4+0x98], UR8 ;  /* 0x0000980804ff75b2 */ /* 0x0006620008000100 */
[----:B------:R3:W1:Y:S01]  /*08f0*/  SYNCS.EXCH.64 URZ, [UR4+0xb8], UR6 ;  /* 0x0000b80604ff75b2 */ /* 0x0006620008000100 */
[----:B------:R-:W-:Y:S01]  /*0900*/  NOP ;  /* 0x0000000000007918 */ /* 0x000fe20000000000 */
.L_x_10:
[----:B------:R-:W2:Y:S01]  /*0910*/  SHFL.IDX PT, R0, R53, RZ, 0x1f ;  /* 0x00001fff35007589 */ /* 0x000ea200000e0000 */
[----:B------:R-:W-:Y:S01]  /*0920*/  NOP ;  /* 0x0000000000007918 */ /* 0x000fe20000000000 */
[----:B--2---:R-:W-:-:S13]  /*0930*/  ISETP.NE.AND P0, PT, R0, 0x3, PT ;  /* 0x000000030000780c */ /* 0x004fda0003f05270 */
[----:B------:R-:W-:Y:S05]  /*0940*/  @P0 BRA `(.L_x_11) ;  /* 0x0000000000300947 */ /* 0x000fea0003800000 */
[----:B---3--:R-:W2:Y:S01]  /*0950*/  S2UR UR6, SR_CgaCtaId ;  /* 0x00000000000679c3 */ /* 0x008ea20000008800 */
[----:B------:R-:W-:Y:S01]  /*0960*/  UMOV UR4, 0x400 ;  /* 0x0000040000047882 */ /* 0x000fe20000000000 */
[----:B------:R-:W-:Y:S01]  /*0970*/  UMOV UR5, 0x20 ;  /* 0x0000002000057882 */ /* 0x000fe20000000000 */
[----:B------:R-:W-:Y:S01]  /*0980*/  ELECT P0, URZ, PT ;  /* 0x0000000000ff782f */ /* 0x000fe20003800000 */
[----:B--2---:R-:W-:Y:S02]  /*0990*/  ULEA UR6, UR6, UR4, 0x18 ;  /* 0x0000000406067291 */ /* 0x004fe4000f8ec0ff */
[----:B------:R-:W-:-:S04]  /*09a0*/  UIADD3 UR4, UPT, UPT, -UR5, 0x100000, URZ ;  /* 0x0010000005047890 */ /* 0x000fc8000fffe1ff */
[----:B------:R-:W-:Y:S02]  /*09b0*/  USHF.L.U32 UR5, UR4, 0xb, URZ ;  /* 0x0000000b04057899 */ /* 0x000fe400080006ff */
[----:B------:R-:W-:Y:S01]  /*09c0*/  USHF.L.U32 UR4, UR4, 0x1, URZ ;  /* 0x0000000104047899 */ /* 0x000fe200080006ff */
[----:B------:R-:W2:Y:S11]  /*09d0*/  FENCE.VIEW.ASYNC.S ;  /* 0x00000000000073c6 */ /* 0x000eb60000000000 */
[----:B--2---:R2:W3:Y:S01]  /*09e0*/  SYNCS.EXCH.64 URZ, [UR6+0xc0], UR4 ;  /* 0x0000c00406ff75b2 */ /* 0x0044e20008000100 */
[----:B------:R2:W1:Y:S01]  /*09f0*/  SYNCS.EXCH.64 URZ, [UR6+0xc8], UR4 ;  /* 0x0000c80406ff75b2 */ /* 0x0004620008000100 */
[----:B------:R-:W-:Y:S01]  /*0a00*/  NOP ;  /* 0x0000000000007918 */ /* 0x000fe20000000000 */
.L_x_11:
[----:B------:R-:W4:Y:S01]  /*0a10*/  SHFL.IDX PT, R0, R53, RZ, 0x1f ;  /* 0x00001fff35007589 */ /* 0x000f2200000e0000 */
[----:B------:R-:W-:Y:S01]  /*0a20*/  NOP ;  /* 0x0000000000007918 */ /* 0x000fe20000000000 */
[----:B----4-:R-:W-:-:S13]  /*0a30*/  ISETP.NE.AND P0, PT, R0, 0x4, PT ;  /* 0x000000040000780c */ /* 0x010fda0003f05270 */
[----:B------:R-:W-:Y:S05]  /*0a40*/  @P0 BRA `(.L_x_12) ;  /* 0x00000000004c0947 */ /* 0x000fea0003800000 */
[----:B--2---:R-:W2:Y:S01]  /*0a50*/  S2UR UR5, SR_CgaCtaId ;  /* 0x00000000000579c3 */ /* 0x004ea20000008800 */
[----:B---3--:R-:W-:Y:S01]  /*0a60*/  UMOV UR4, 0x3a0 ;  /* 0x000003a000047882 */ /* 0x008fe20000000000 */
[----:B------:R-:W-:Y:S01]  /*0a70*/  UMOV UR6, 0x400 ;  /* 0x0000040000067882 */ /* 0x000fe20000000000 */
[----:B------:R-:W-:Y:S01]  /*0a80*/  USEL UR4, UR4, 0x320, UP4 ;  /* 0x0000032004047887 */ /* 0x000fe2000a000000 */
[----:B------:R-:W-:Y:S01]  /*0a90*/  UMOV UR8, 0x1 ;  /* 0x0000000100087882 */ /* 0x000fe20000000000 */
[----:B------:R-:W-:Y:S01]  /*0aa0*/  ELECT P0, URZ, PT ;  /* 0x0000000000ff782f */ /* 0x000fe20003800000 */
[----:B------:R-:W-:-:S04]  /*0ab0*/  UIADD3 UR8, UPT, UPT, -UR8, 0x100000, URZ ;  /* 0x0010000008087890 */ /* 0x000fc8000fffe1ff */
[----:B------:R-:W-:Y:S02]  /*0ac0*/  USHF.L.U32 UR9, UR8, 0xb, URZ ;  /* 0x0000000b08097899 */ /* 0x000fe400080006ff */
[----:B------:R-:W-:Y:S02]  /*0ad0*/  USHF.L.U32 UR8, UR8, 0x1, URZ ;  /* 0x0000000108087899 */ /* 0x000fe400080006ff */
[----:B--2---:R-:W-:Y:S02]  /*0ae0*/  ULEA UR6, UR5, UR6, 0x18 ;  /* 0x0000000605067291 */ /* 0x004fe4000f8ec0ff */
[----:B------:R-:W-:-:S04]  /*0af0*/  UIADD3 UR4, UPT, UPT, -UR4, 0x100000, URZ ;  /* 0x0010000004047890 */ /* 0x000fc8000fffe1ff */
[----:B------:R-:W-:Y:S02]  /*0b00*/  USHF.L.U32 UR5, UR4, 0xb, URZ ;  /* 0x0000000b04057899 */ /* 0x000fe400080006ff */
[----:B------:R-:W-:Y:S01]  /*0b10*/  USHF.L.U32 UR4, UR4, 0x1, URZ ;  /* 0x0000000104047899 */ /* 0x000fe200080006ff */
[----:B------:R-:W2:Y:S03]  /*0b20*/  FENCE.VIEW.ASYNC.S ;  /* 0x00000000000073c6 */ /* 0x000ea60000000000 */
[----:B--2---:R4:W2:Y:S08]  /*0b30*/  SYNCS.EXCH.64 URZ, [UR6+0xd0], UR8 ;  /* 0x0000d00806ff75b2 */ /* 0x0048b00008000100 */
[----:B------:R4:W3:Y:S01]  /*0b40*/  SYNCS.EXCH.64 URZ, [UR6+0xe0], UR4 ;  /* 0x0000e00406ff75b2 */ /* 0x0008e20008000100 */
[----:B------:R4:W1:Y:S01]  /*0b50*/  SYNCS.EXCH.64 URZ, [UR6+0xd8], UR8 ;  /* 0x0000d80806ff75b2 */ /* 0x0008620008000100 */
[----:B------:R4:W1:Y:S02]  /*0b60*/  SYNCS.EXCH.64 URZ, [UR6+0xe8], UR4 ;  /* 0x0000e80406ff75b2 */ /* 0x0008640008000100 */
[----:B----4-:R-:W-:Y:S01]  /*0b70*/  NOP ;  /* 0x0000000000007918 */ /* 0x010fe20000000000 */
.L_x_12:
[----:B------:R-:W4:Y:S01]  /*0b80*/  SHFL.IDX PT, R0, R53, RZ, 0x1f ;  /* 0x00001fff35007589 */ /* 0x000f2200000e0000 */
[----:B------:R-:W-:Y:S01]  /*0b90*/  NOP ;  /* 0x0000000000007918 */ /* 0x000fe20000000000 */
[----:B----4-:R-:W-:-:S13]  /*0ba0*/  ISETP.NE.AND P0, PT, R0, 0x5, PT ;  /* 0x000000050000780c */ /* 0x010fda0003f05270 */
[----:B------:R-:W-:Y:S05]  /*0bb0*/  @P0 BRA `(.L_x_13) ;  /* 0x0000000000580947 */ /* 0x000fea0003800000 */
[----:B--2---:R-:W2:Y:S01]  /*0bc0*/  S2UR UR5, SR_CgaCtaId ;  /* 0x00000000000579c3 */ /* 0x004ea20000008800 */
[----:B---3--:R-:W-:Y:S01]  /*0bd0*/  UMOV UR4, 0x400 ;  /* 0x0000040000047882 */ /* 0x008fe20000000000 */
        /* <DEDUP_REMOVED lines=9> */
[----:B--2---:R-:W-:Y:S01]  /*0c70*/  ULEA UR4, UR5, UR4, 0x18 ;  /* 0x0000000405047291 */ /* 0x004fe2000f8ec0ff */
[----:B------:R-:W2:Y:S11]  /*0c80*/  FENCE.VIEW.ASYNC.S ;  /* 0x00000000000073c6 */ /* 0x000eb60000000000 */
[----:B--2---:R4:W2:Y:S01]  /*0c90*/  SYNCS.EXCH.64 URZ, [UR4+0xf0], UR6 ;  /* 0x0000f00604ff75b2 */ /* 0x0048a20008000100 */
[----:B------:R4:W3:Y:S01]  /*0ca0*/  SYNCS.EXCH.64 URZ, [UR4+0x110], UR8 ;  /* 0x0001100804ff75b2 */ /* 0x0008e20008000100 */
[----:B------:R4:W1:Y:S01]  /*0cb0*/  SYNCS.EXCH.64 URZ, [UR4+0xf8], UR6 ;  /* 0x0000f80604ff75b2 */ /* 0x0008620008000100 */
[----:B------:R4:W1:Y:S01]  /*0cc0*/  SYNCS.EXCH.64 URZ, [UR4+0x118], UR8 ;  /* 0x0001180804ff75b2 */ /* 0x0008620008000100 */
[----:B------:R4:W1:Y:S01]  /*0cd0*/  SYNCS.EXCH.64 URZ, [UR4+0x100], UR6 ;  /* 0x0001000604ff75b2 */ /* 0x0008620008000100 */
[----:B------:R4:W1:Y:S01]  /*0ce0*/  SYNCS.EXCH.64 URZ, [UR4+0x120], UR8 ;  /* 0x0001200804ff75b2 */ /* 0x0008620008000100 */
[----:B------:R4:W1:Y:S01]  /*0cf0*/  SYNCS.EXCH.64 URZ, [UR4+0x108], UR6 ;  /* 0x0001080604ff75b2 */ /* 0x0008620008000100 */
[----:B------:R4:W1:Y:S02]  /*0d00*/  SYNCS.EXCH.64 URZ, [UR4+0x128], UR8 ;  /* 0x0001280804ff75b2 */ /* 0x0008640008000100 */
[----:B----4-:R-:W-:Y:S01]  /*0d10*/  NOP ;  /* 0x0000000000007918 */ /* 0x010fe20000000000 */
.L_x_13:
[----:B------:R-:W4:Y:S01]  /*0d20*/  SHFL.IDX PT, R0, R53, RZ, 0x1f ;  /* 0x00001fff35007589 */ /* 0x000f2200000e0000 */
[----:B------:R-:W-:Y:S01]  /*0d30*/  ISETP.NE.OR P1, PT, RZ, UR20, !P1 ;  /* 0x00000014ff007c0c */ /* 0x000fe2000cf25670 */
[----:B------:R-:W-:Y:S01]  /*0d40*/  NOP ;  /* 0x0000000000007918 */ /* 0x000fe20000000000 */
[----:B----4-:R-:W-:-:S13]  /*0d50*/  ISETP.NE.AND P0, PT, R0, 0x3, PT ;  /* 0x000000030000780c */ /* 0x010fda0003f05270 */
[----:B------:R-:W-:Y:S05]  /*0d60*/  @P0 BRA `(.L_x_14) ;  /* 0x0000000000380947 */ /* 0x000fea0003800000 */
[----:B--2---:R-:W2:Y:S01]  /*0d70*/  S2UR UR5, SR_CgaCtaId ;  /* 0x00000000000579c3 */ /* 0x004ea20000008800 */
[----:B---3--:R-:W-:Y:S01]  /*0d80*/  UMOV UR4, 0x400 ;  /* 0x0000040000047882 */ /* 0x008fe20000000000 */
[----:B------:R-:W-:Y:S01]  /*0d90*/  UMOV UR6, 0x20 ;  /* 0x0000002000067882 */ /* 0x000fe20000000000 */
[----:B------:R-:W-:Y:S01]  /*0da0*/  ELECT P0, URZ, PT ;  /* 0x0000000000ff782f */ /* 0x000fe20003800000 */
[----:B------:R-:W-:-:S04]  /*0db0*/  UIADD3 UR6, UPT, UPT, -UR6, 0x100000, URZ ;  /* 0x0010000006067890 */ /* 0x000fc8000fffe1ff */
[----:B------:R-:W-:Y:S02]  /*0dc0*/  USHF.L.U32 UR7, UR6, 0xb, URZ ;  /* 0x0000000b06077899 */ /* 0x000fe400080006ff */
[----:B------:R-:W-:Y:S02]  /*0dd0*/  USHF.L.U32 UR6, UR6, 0x1, URZ ;  /* 0x0000000106067899 */ /* 0x000fe400080006ff */
[----:B--2---:R-:W-:Y:S01]  /*0de0*/  ULEA UR4, UR5, UR4, 0x18 ;  /* 0x0000000405047291 */ /* 0x004fe2000f8ec0ff */
[----:B------:R-:W2:Y:S11]  /*0df0*/  FENCE.VIEW.ASYNC.S ;  /* 0x00000000000073c6 */ /* 0x000eb60000000000 */
[----:B--2---:R4:W2:Y:S01]  /*0e00*/  SYNCS.EXCH.64 URZ, [UR4+0x130], UR6 ;  /* 0x0001300604ff75b2 */ /* 0x0048a20008000100 */
[----:B------:R4:W3:Y:S01]  /*0e10*/  SYNCS.EXCH.64 URZ, [UR4+0x140], UR6 ;  /* 0x0001400604ff75b2 */ /* 0x0008e20008000100 */
[----:B------:R4:W1:Y:S01]  /*0e20*/  SYNCS.EXCH.64 URZ, [UR4+0x138], UR6 ;  /* 0x0001380604ff75b2 */ /* 0x0008620008000100 */
[----:B------:R4:W1:Y:S02]  /*0e30*/  SYNCS.EXCH.64 URZ, [UR4+0x148], UR6 ;  /* 0x0001480604ff75b2 */ /* 0x0008640008000100 */
[----:B----4-:R-:W-:Y:S01]  /*0e40*/  NOP ;  /* 0x0000000000007918 */ /* 0x010fe20000000000 */
.L_x_14:
[----:B---3--:R-:W3:Y:S01]  /*0e50*/  S2UR UR7, SR_CgaCtaId ;  /* 0x00000000000779c3 */ /* 0x008ee20000008800 */
[----:B------:R-:W-:Y:S01]  /*0e60*/  VOTEU.ALL UP0, P1 ;  /* 0x0000000000ff7886 */ /* 0x000fe20000800000 */
[----:B--2---:R-:W-:Y:S01]  /*0e70*/  UMOV UR4, 0x20 ;  /* 0x0000002000047882 */ /* 0x004fe20000000000 */
[----:B------:R-:W-:Y:S01]  /*0e80*/  NOP ;  /* 0x0000000000007918 */ /* 0x000fe20000000000 */
[----:B-1----:R-:W-:Y:S01]  /*0e90*/  LOP3.LUT R3, R66, 0x1f, RZ, 0xc0, !PT ;  /* 0x0000001f42037812 */ /* 0x002fe200078ec0ff */
[----:B------:R-:W-:Y:S01]  /*0ea0*/  UISETP.NE.AND UP5, UPT, UR20, URZ, UPT ;  /* 0x000000ff1400728c */ /* 0x000fe2000bfa5270 */
[----:B------:R-:W-:Y:S01]  /*0eb0*/  @!UP0 UMOV UR6, 0x400 ;  /* 0x0000040000068882 */ /* 0x000fe20000000000 */
[----:B------:R-:W-:-:S04]  /*0ec0*/  @!UP0 UIADD3 UR4, UPT, UPT, -UR4, 0x100000, URZ ;  /* 0x0010000004048890 */ /* 0x000fc8000fffe1ff */
[----:B------:R-:W-:Y:S02]  /*0ed0*/  @!UP0 USHF.L.U32 UR5, UR4, 0xb, URZ ;  /* 0x0000000b04058899 */ /* 0x000fe400080006ff */
[----:B------:R-:W-:Y:S02]  /*0ee0*/  @!UP0 USHF.L.U32 UR4, UR4, 0x1, URZ ;  /* 0x0000000104048899 */ /* 0x000fe400080006ff */
[----:B---3--:R-:W-:Y:S01]  /*0ef0*/  @!UP0 ULEA UR6, UR7, UR6, 0x18 ;  /* 0x0000000607068291 */ /* 0x008fe2000f8ec0ff */
[----:B------:R-:W1:Y:S01]  /*0f00*/  LDCU UR7, c[0x0][0x36c] ;  /* 0x00006d80ff0777ac */ /* 0x000e620008000800 */
[----:B------:R-:W-:Y:S01]  /*0f10*/  VOTEU.ALL UP0, P1 ;  /* 0x0000000000ff7886 */ /* 0x000fe20000800000 */
[----:B------:R-:W2:Y:S09]  /*0f20*/  FENCE.VIEW.ASYNC.S ;  /* 0x00000000000073c6 */ /* 0x000eb20000000000 */
[----:B--2---:R2:W3:Y:S01]  /*0f30*/  @!UP0 SYNCS.EXCH.64 URZ, [UR6+0x150], UR4 ;  /* 0x0001500406ff85b2 */ /* 0x0044e20008000100 */
[----:B-1----:R-:W-:-:S09]  /*0f40*/  UISETP.EQ.U32.AND UP6, UPT, UR7, 0x1, UPT ;  /* 0x000000010700788c */ /* 0x002fd2000bfc2070 */
[----:B--2---:R-:W-:Y:S05]  /*0f50*/  BRA.U !UP6, `(.L_x_15) ;  /* 0x000000010e087547 */ /* 0x004fea000b800000 */
[----:B---3--:R-:W-:Y:S01]  /*0f60*/  UCGABAR_ARV ;  /* 0x00000000000079c7 */ /* 0x008fe20008000000 */
[----:B------:R-:W-:Y:S05]  /*0f70*/  BRA `(.L_x_16) ;  /* 0x0000000000047947 */ /* 0x000fea0003800000 */
.L_x_15:
[----:B---3--:R-:W-:Y:S01]  /*0f80*/  NOP ;  /* 0x0000000000007918 */ /* 0x008fe20000000000 */
.L_x_16:
[----:B------:R-:W1:Y:S01]  /*0f90*/  S2UR UR22, SR_CTAID.X ;  /* 0x00000000001679c3 */ /* 0x000e620000002500 */
[----:B------:R-:W-:-:S05]  /*0fa0*/  CS2R.32 R55, SR_CgaSize ;  /* 0x0000000000377805 */ /* 0x000fca0000008a00 */
[----:B------:R-:W-:-:S05]  /*0fb0*/  IMAD R55, R55, -0xa0, RZ ;  /* 0xffffff6037377824 */ /* 0x000fca00078e02ff */
[----:B------:R-:W-:-:S14]  /*0fc0*/  R2UR UR5, R55 ;  /* 0x00000000370572ca */ /* 0x000fdc00000e0000 */
[----:B------:R-:W2:Y:S01]  /*0fd0*/  LDCU UR5, c[0x0][UR5+0x2b0] ;  /* 0x00005600050577ac */ /* 0x000ea20008000800 */
[----:B------:R-:W-:-:S05]  /*0fe0*/  CS2R.32 R55, SR_CgaSize ;  /* 0x0000000000377805 */ /* 0x000fca0000008a00 */
[----:B------:R-:W-:-:S05]  /*0ff0*/  IMAD R55, R55, -0xa0, RZ ;  /* 0xffffff6037377824 */ /* 0x000fca00078e02ff */
[----:B------:R-:W-:-:S14]  /*1000*/  R2UR UR4, R55 ;  /* 0x00000000370472ca */ /* 0x000fdc00000e0000 */
[----:B------:R-:W3:Y:S01]  /*1010*/  LDCU UR4, c[0x0][UR4+0x2b4] ;  /* 0x00005680040477ac */ /* 0x000ee20008000800 */
[----:B------:R-:W4:Y:S01]  /*1020*/  S2UR UR34, SR_CTAID.Y ;  /* 0x00000000002279c3 */ /* 0x000f220000002600 */
[----:B------:R-:W-:-:S05]  /*1030*/  CS2R.32 R55, SR_CgaSize ;  /* 0x0000000000377805 */ /* 0x000fca0000008a00 */
[----:B------:R-:W-:-:S05]  /*1040*/  IMAD R55, R55, -0xa0, RZ ;  /* 0xffffff6037377824 */ /* 0x000fca00078e02ff */
[----:B------:R-:W-:-:S14]  /*1050*/  R2UR UR7, R55 ;  /* 0x00000000370772ca */ /* 0x000fdc00000e0000 */
[----:B------:R-:W3:Y:S01]  /*1060*/  LDCU UR7, c[0x0][UR7+0x2a0] ;  /* 0x00005400070777ac */ /* 0x000ee20008000800 */
[----:B------:R-:W-:-:S05]  /*1070*/  CS2R.32 R55, SR_CgaSize ;  /* 0x0000000000377805 */ /* 0x000fca0000008a00 */
[----:B------:R-:W-:-:S05]  /*1080*/  IMAD R55, R55, -0xa0, RZ ;  /* 0xffffff6037377824 */ /* 0x000fca00078e02ff */
[----:B------:R-:W-:-:S14]  /*1090*/  R2UR UR8, R55 ;  /* 0x00000000370872ca */ /* 0x000fdc00000e0000 */
[----:B------:R-:W3:Y:S01]  /*10a0*/  LDCU UR8, c[0x0][UR8+0x2a4] ;  /* 0x00005480080877ac */ /* 0x000ee20008000800 */
[----:B------:R-:W3:Y:S01]  /*10b0*/  S2UR UR9, SR_CgaCtaId ;  /* 0x00000000000979c3 */ /* 0x000ee20000008800 */
[----:B------:R-:W-:Y:S01]  /*10c0*/  UISETP.GT.U32.AND UP0, UPT, UR47, 0xffff, UPT ;  /* 0x0000ffff2f00788c */ /* 0x000fe2000bf04070 */
[----:B------:R-:W3:Y:S01]  /*10d0*/  LDCU UR21, c[0x0][0xb24] ;  /* 0x00016480ff1577ac */ /* 0x000ee20008000800 */
[----:B------:R-:W3:Y:S01]  /*10e0*/  LDCU UR45, c[0x0][0xb24] ;  /* 0x00016480ff2d77ac */ /* 0x000ee20008000800 */
[----:B-1----:R-:W-:Y:S01]  /*10f0*/  I2FP.F32.U32 R2, UR22 ;  /* 0x0000001600027c45 */ /* 0x002fe20008201000 */
[----:B------:R-:W1:Y:S04]  /*1100*/  LDCU UR26, c[0x0][0xb30] ;  /* 0x00016600ff1a77ac */ /* 0x000e680008000800 */
[----:B--2---:R-:W-:Y:S01]  /*1110*/  FMUL R2, R2, UR5 ;  /* 0x0000000502027c20 */ /* 0x004fe20008400000 */
[----:B------:R-:W-:Y:S01]  /*1120*/  USEL UR5, UR47, 0xffff, !UP0 ;  /* 0x0000ffff2f057887 */ /* 0x000fe2000c000000 */
[----:B----4-:R-:W-:-:S04]  /*1130*/  I2FP.F32.U32 R0, UR34 ;  /* 0x0000002200007c45 */ /* 0x010fc80008201000 */
[----:B------:R-:W2:Y:S01]  /*1140*/  F2I.U32.TRUNC.NTZ R2, R2 ;  /* 0x0000000200027305 */ /* 0x000ea2000020f000 */
[----:B------:R-:W-:Y:S01]  /*1150*/  ULOP3.LUT UR24, UR5, 0xffff, URZ, 0xc0, !UPT ;  /* 0x0000ffff05187892 */ /* 0x000fe2000f8ec0ff */
[----:B---3--:R-:W-:Y:S01]  /*1160*/  FMUL R0, R0, UR4 ;  /* 0x0000000400007c20 */ /* 0x008fe20008400000 */
[----:B------:R-:W-:-:S05]  /*1170*/  USHF.L.U32 UR28, UR9, 0xa, URZ ;  /* 0x0000000a091c7899 */ /* 0x000fca00080006ff */
[----:B------:R-:W3:Y:S01]  /*1180*/  F2I.U32.TRUNC.NTZ R0, R0 ;  /* 0x0000000000007305 */ /* 0x000ee2000020f000 */
[----:B--2---:R-:W-:Y:S02]  /*1190*/  R2UR UR4, R2 ;  /* 0x00000000020472ca */ /* 0x004fe400000e0000 */
[----:B------:R-:W-:Y:S02]  /*11a0*/  PRMT R2, RZ, 0x7610, R2 ;  /* 0x00007610ff027816 */ /* 0x000fe40000000002 */
[----:B---3--:R-:W-:Y:S02]  /*11b0*/  R2UR UR6, R0 ;  /* 0x00000000000672ca */ /* 0x008fe400000e0000 */
[----:B------:R-:W-:-:S07]  /*11c0*/  PRMT R0, RZ, 0x7610, R0 ;  /* 0x00007610ff007816 */ /* 0x000fce0000000000 */
[----:B------:R-:W-:-:S04]  /*11d0*/  UIADD3 UR5, UPT, UPT, -UR4, URZ, URZ ;  /* 0x000000ff04057290 */ /* 0x000fc8000fffe1ff */
[----:B------:R-:W-:Y:S02]  /*11e0*/  UIMAD UR5, UR7, UR5, UR22 ;  /* 0x00000005070572a4 */ /* 0x000fe4000f8e0216 */
[----:B------:R-:W-:-:S04]  /*11f0*/  UIADD3 UR4, UPT, UPT, -UR6, URZ, URZ ;  /* 0x000000ff06047290 */ /* 0x000fc8000fffe1ff */
[----:B------:R-:W-:Y:S01]  /*1200*/  IMAD.U32 R55, RZ, RZ, UR5 ;  /* 0x00000005ff377e24 */ /* 0x000fe2000f8e00ff */
[----:B------:R-:W-:-:S06]  /*1210*/  UIMAD UR4, UR8, UR4, UR34 ;  /* 0x00000004080472a4 */ /* 0x000fcc000f8e0222 */
[----:B------:R-:W-:Y:S01]  /*1220*/  IMAD.U32 R54, RZ, RZ, UR4 ;  /* 0x00000004ff367e24 */ /* 0x000fe2000f8e00ff */
[----:B-1----:R-:W-:Y:S06]  /*1230*/  BRA.U UP5, `(.L_x_17) ;  /* 0x0000000105447547 */ /* 0x002fec000b800000 */
[----:B------:R-:W-:Y:S02]  /*1240*/  R2UR UR4, R54 ;  /* 0x00000000360472ca */ /* 0x000fe400000e0000 */
[----:B------:R-:W-:-:S11]  /*1250*/  R2UR UR7, R55 ;  /* 0x00000000370772ca */ /* 0x000fd600000e0000 */
[----:B------:R-:W-:Y:S02]  /*1260*/  UISETP.NE.AND UP0, UPT, UR4, URZ, UPT ;  /* 0x000000ff0400728c */ /* 0x000fe4000bf05270 */
[----:B------:R-:W-:Y:S02]  /*1270*/  ULOP3.LUT UR4, UR7, 0x2, URZ, 0x3c, !UPT ;  /* 0x0000000207047892 */ /* 0x000fe4000f8e3cff */
[----:B------:R-:W-:Y:S02]  /*1280*/  UISETP.GT.U32.AND UP1, UPT, UR7, 0x1, UP0 ;  /* 0x000000010700788c */ /* 0x000fe40008724070 */
[----:B------:R-:W-:Y:S02]  /*1290*/  UISETP.GT.U32.AND UP0, UPT, UR4, 0x1, UP0 ;  /* 0x000000010400788c */ /* 0x000fe40008704070 */
[----:B------:R-:W-:Y:S02]  /*12a0*/  USEL UR5, URZ, 0x2, UP1 ;  /* 0x00000002ff057887 */ /* 0x000fe40008800000 */
[----:B------:R-:W-:-:S02]  /*12b0*/  USEL UR6, URZ, 0x1, UP1 ;  /* 0x00000001ff067887 */ /* 0x000fc40008800000 */
[----:B------:R-:W-:Y:S02]  /*12c0*/  USEL UR4, URZ, 0x4, UP0 ;  /* 0x00000004ff047887 */ /* 0x000fe40008000000 */
[----:B------:R-:W-:Y:S02]  /*12d0*/  ULOP3.LUT UR7, UR7, 0xfffffffe, URZ, 0xc0, !UPT ;  /* 0xfffffffe07077892 */ /* 0x000fe4000f8ec0ff */
[----:B------:R-:W-:Y:S02]  /*12e0*/  USEL UR8, URZ, 0x8, UP0 ;  /* 0x00000008ff087887 */ /* 0x000fe40008000000 */
[----:B------:R-:W-:-:S03]  /*12f0*/  UIADD3 UR4, UPT, UPT, UR4, UR5, UR6 ;  /* 0x0000000504047290 */ /* 0x000fc6000fffe006 */
[----:B------:R-:W-:Y:S01]  /*1300*/  UMOV UR5, 0x3 ;  /* 0x0000000300057882 */ /* 0x000fe20000000000 */
[----:B------:R-:W-:Y:S02]  /*1310*/  UIADD3 UR4, UPT, UPT, UR4, UR8, URZ ;  /* 0x0000000804047290 */ /* 0x000fe4000fffe0ff */
[----:B------:R-:W-:-:S04]  /*1320*/  USHF.L.U32 UR5, UR5, UR7, URZ ;  /* 0x0000000705057299 */ /* 0x000fc800080006ff */
[----:B------:R-:W-:Y:S02]  /*1330*/  IMAD.U32 R2, RZ, RZ, UR4 ;  /* 0x00000004ff027e24 */ /* 0x000fe4000f8e00ff */
[----:B------:R-:W-:-:S07]  /*1340*/  IMAD.U32 R0, RZ, RZ, UR5 ;  /* 0x00000005ff007e24 */ /* 0x000fce000f8e00ff */
.L_x_17:
[----:B------:R-:W1:Y:S01]  /*1350*/  S2UR UR36, SR_CTAID.Z ;  /* 0x00000000002479c3 */ /* 0x000e620000002700 */
[----:B------:R-:W-:Y:S01]  /*1360*/  UISETP.GE.AND UP0, UPT, UR21, 0x1, UPT ;  /* 0x000000011500788c */ /* 0x000fe2000bf06270 */
[----:B------:R-:W-:Y:S01]  /*1370*/  UMOV UR27, 0x5 ;  /* 0x00000005001b7882 */ /* 0x000fe20000000000 */
[----:B------:R-:W-:-:S07]  /*1380*/  UMOV UR32, UR22 ;  /* 0x0000001600207c82 */ /* 0x000fce0008000000 */
[----:B------:R-:W-:Y:S05]  /*1390*/  BRA.U !UP0, `(.L_x_18) ;  /* 0x0000000108d47547 */ /* 0x000fea000b800000 */
[----:B------:R-:W2:Y:S01]  /*13a0*/  LDCU.128 UR16, c[0x0][0xb10] ;  /* 0x00016200ff1077ac */ /* 0x000ea20008000c00 */
[----:B------:R-:W3:Y:S01]  /*13b0*/  LDCU UR13, c[0x0][0x370] ;  /* 0x00006e00ff0d77ac */ /* 0x000ee20008000800 */
[----:B------:R-:W4:Y:S01]  /*13c0*/  LDCU UR8, c[0x0][0x374] ;  /* 0x00006e80ff0877ac */ /* 0x000f220008000800 */
[----:B------:R-:W1:Y:S01]  /*13d0*/  LDCU UR23, c[0x0][0xb0c] ;  /* 0x00016180ff1777ac */ /* 0x000e620008000800 */
[----:B------:R-:W1:Y:S01]  /*13e0*/  LDCU UR25, c[0x0][0xb20] ;  /* 0x00016400ff1977ac */ /* 0x000e620008000800 */
[----:B--2---:R-:W-:Y:S01]  /*13f0*/  UIMAD.WIDE.U32 UR4, UR22, UR16, URZ ;  /* 0x00000010160472a5 */ /* 0x004fe2000f8e00ff */
[----:B------:R-:W2:Y:S01]  /*1400*/  LDCU.64 UR14, c[0x0][0xb28] ;  /* 0x00016500ff0e77ac */ /* 0x000ea20008000a00 */
[----:B------:R-:W-:-:S05]  /*1410*/  UISETP.NE.AND UP3, UPT, UR18, 0x1, UPT ;  /* 0x000000011200788c */ /* 0x000fca000bf65270 */
[----:B------:R-:W-:Y:S01]  /*1420*/  UMOV UR4, UR5 ;  /* 0x0000000500047c82 */ /* 0x000fe20008000000 */
[----:B---3--:R-:W-:Y:S02]  /*1430*/  UIMAD.WIDE.U32 UR6, UR13, UR16, URZ ;  /* 0x000000100d0672a5 */ /* 0x008fe4000f8e00ff */
[----:B------:R-:W-:Y:S02]  /*1440*/  USHF.R.U32.HI UR9, URZ, UR17, UR4 ;  /* 0x00000011ff097299 */ /* 0x000fe40008011604 */
[----:B----4-:R-:W-:Y:S02]  /*1450*/  UIMAD.WIDE.U32 UR4, UR8, UR19, URZ ;  /* 0x00000013080472a5 */ /* 0x010fe4000f8e00ff */
[----:B-1----:R-:W-:Y:S01]  /*1460*/  UISETP.NE.AND UP0, UPT, UR23, 0x1, UPT ;  /* 0x000000011700788c */ /* 0x002fe2000bf05270 */
[----:B------:R-:W-:Y:S01]  /*1470*/  UMOV UR6, UR7 ;  /* 0x0000000700067c82 */ /* 0x000fe20008000000 */
[----:B------:R-:W-:-:S03]  /*1480*/  UISETP.NE.AND UP1, UPT, UR21, 0x1, UPT ;  /* 0x000000011500788c */ /* 0x000fc6000bf25270 */
[----:B------:R-:W-:Y:S01]  /*1490*/  UMOV UR4, UR5 ;  /* 0x0000000500047c82 */ /* 0x000fe20008000000 */
[----:B------:R-:W-:Y:S02]  /*14a0*/  USEL UR12, UR22, UR9, !UP0 ;  /* 0x00000009160c7287 */ /* 0x000fe4000c000000 */
[----:B------:R-:W-:Y:S02]  /*14b0*/  @UP3 USHF.R.U32.HI UR8, URZ, UR25, UR4 ;  /* 0x00000019ff083299 */ /* 0x000fe40008011604 */
[----:B------:R-:W-:Y:S02]  /*14c0*/  UIADD3 UR32, UPT, UPT, -UR12, URZ, URZ ;  /* 0x000000ff0c207290 */ /* 0x000fe4000fffe1ff */
[----:B------:R-:W-:Y:S02]  /*14d0*/  @UP0 USHF.R.U32.HI UR13, URZ, UR17, UR6 ;  /* 0x00000011ff0d0299 */ /* 0x000fe40008011606 */
[----:B------:R-:W-:Y:S02]  /*14e0*/  UIMAD.WIDE.U32 UR6, UR34, UR19, URZ ;  /* 0x00000013220672a5 */ /* 0x000fe4000f8e00ff */
[----:B--2---:R-:W-:-:S02]  /*14f0*/  UIMAD.WIDE.U32 UR4, UR8, UR14, URZ ;  /* 0x0000000e080472a5 */ /* 0x004fc4000f8e00ff */
[----:B------:R-:W-:Y:S02]  /*1500*/  UIMAD.WIDE.U32 UR10, UR13, UR14, URZ ;  /* 0x0000000e0d0a72a5 */ /* 0x000fe4000f8e00ff */
[----:B------:R-:W-:Y:S01]  /*1510*/  UIMAD UR32, UR23, UR32, UR22 ;  /* 0x00000020172072a4 */ /* 0x000fe2000f8e0216 */
[----:B------:R-:W-:Y:S02]  /*1520*/  UMOV UR6, UR7 ;  /* 0x0000000700067c82 */ /* 0x000fe40008000000 */
[----:B------:R-:W-:Y:S01]  /*1530*/  UMOV UR4, UR5 ;  /* 0x0000000500047c82 */ /* 0x000fe20008000000 */
[----:B------:R-:W-:Y:S02]  /*1540*/  USHF.R.U32.HI UR6, URZ, UR25, UR6 ;  /* 0x00000019ff067299 */ /* 0x000fe40008011606 */
[----:B------:R-:W-:Y:S01]  /*1550*/  @UP1 USHF.R.U32.HI UR8, URZ, UR15, UR4 ;  /* 0x0000000fff081299 */ /* 0x000fe20008011604 */
[----:B------:R-:W-:Y:S01]  /*1560*/  UMOV UR5, UR11 ;  /* 0x0000000b00057c82 */ /* 0x000fe20008000000 */
[----:B------:R-:W-:-:S02]  /*1570*/  USEL UR4, UR34, UR6, !UP3 ;  /* 0x0000000622047287 */ /* 0x000fc4000d800000 */
[----:B------:R-:W-:Y:S02]  /*1580*/  @UP1 USHF.R.U32.HI UR13, URZ, UR15, UR5 ;  /* 0x0000000fff0d1299 */ /* 0x000fe40008011605 */
[----:B------:R-:W-:Y:S02]  /*1590*/  UIMAD UR5, UR8, UR21, URZ ;  /* 0x00000015080572a4 */ /* 0x000fe4000f8e02ff */
[----:B------:R-:W-:Y:S02]  /*15a0*/  UIMAD UR8, UR13, UR21, URZ ;  /* 0x000000150d0872a4 */ /* 0x000fe4000f8e02ff */
[----:B------:R-:W-:Y:S02]  /*15b0*/  UISETP.GE.AND UP0, UPT, UR4, UR5, UPT ;  /* 0x000000050400728c */ /* 0x000fe4000bf06270 */
[----:B------:R-:W-:Y:S02]  /*15c0*/  UIMAD.WIDE.U32 UR6, UR4, UR14, URZ ;  /* 0x0000000e040672a5 */ /* 0x000fe4000f8e00ff */
[----:B------:R-:W-:-:S02]  /*15d0*/  UISETP.GE.OR UP0, UPT, UR12, UR8, UP0 ;  /* 0x000000080c00728c */ /* 0x000fc40008706670 */
[----:B------:R-:W-:-:S03]  /*15e0*/  UIMAD.WIDE.U32 UR8, UR12, UR14, URZ ;  /* 0x0000000e0c0872a5 */ /* 0x000fc6000f8e00ff */
[----:B------:R-:W-:Y:S01]  /*15f0*/  UMOV UR6, UR7 ;  /* 0x0000000700067c82 */ /* 0x000fe20008000000 */
[----:B------:R-:W-:Y:S02]  /*1600*/  UIADD3 UR7, UPT, UPT, -UR4, URZ, URZ ;  /* 0x000000ff04077290 */ /* 0x000fe4000fffe1ff */
[----:B------:R-:W-:Y:S02]  /*1610*/  USHF.R.U32.HI UR6, URZ, UR15, UR6 ;  /* 0x0000000fff067299 */ /* 0x000fe40008011606 */
[----:B------:R-:W-:Y:S02]  /*1620*/  UIMAD UR34, UR18, UR7, UR34 ;  /* 0x00000007122272a4 */ /* 0x000fe4000f8e0222 */
[----:B------:R-:W-:Y:S01]  /*1630*/  USEL UR6, UR4, UR6, !UP1 ;  /* 0x0000000604067287 */ /* 0x000fe2000c800000 */
[----:B------:R-:W-:Y:S02]  /*1640*/  @!UP0 UMOV UR5, UR9 ;  /* 0x0000000900058c82 */ /* 0x000fe40008000000 */
[----:B------:R-:W-:-:S02]  /*1650*/  @!UP0 USHF.R.U32.HI UR5, URZ, UR15, UR5 ;  /* 0x0000000fff058299 */ /* 0x000fc40008011605 */
[----:B------:R-:W-:Y:S02]  /*1660*/  UIADD3 UR7, UPT, UPT, -UR6, URZ, URZ ;  /* 0x000000ff06077290 */ /* 0x000fe4000fffe1ff */
[----:B------:R-:W-:Y:S02]  /*1670*/  @!UP0 USEL UR5, UR12, UR5, !UP1 ;  /* 0x000000050c058287 */ /* 0x000fe4000c800000 */
[----:B------:R-:W-:Y:S02]  /*1680*/  UIMAD UR7, UR21, UR7, UR4 ;  /* 0x00000007150772a4 */ /* 0x000fe4000f8e0204 */
[----:B------:R-:W-:Y:S02]  /*1690*/  @!UP0 UIADD3 UR6, UPT, UPT, UR6, -UR5, URZ ;  /* 0x8000000506068290 */ /* 0x000fe4000fffe0ff */
[----:B------:R-:W-:Y:S02]  /*16a0*/  @!UP0 UIMAD UR7, UR7, UR13, UR5 ;  /* 0x0000000d070782a4 */ /* 0x000fe4000f8e0205 */
[----:B------:R-:W-:-:S04]  /*16b0*/  @!UP0 UIMAD UR4, UR6, UR21, UR12 ;  /* 0x00000015060482a4 */ /* 0x000fc8000f8e020c */
[----:B------:R-:W-:Y:S01]  /*16c0*/  UIMAD UR34, UR4, UR18, UR34 ;  /* 0x00000012042272a4 */ /* 0x000fe2000f8e0222 */
[----:B------:R-:W-:Y:S02]  /*16d0*/  @!UP0 UMOV UR12, UR7 ;  /* 0x00000007000c8c82 */ /* 0x000fe40008000000 */
[----:B------:R-:W-:-:S12]  /*16e0*/  UIMAD UR32, UR12, UR23, UR32 ;  /* 0x000000170c2072a4 */ /* 0x000fd8000f8e0220 */
.L_x_18:
[----:B------:R-:W-:Y:S02]  /*16f0*/  UISETP.NE.AND UP1, UPT, UR26, 0x1, UPT ;  /* 0x000000011a00788c */ /* 0x000fe4000bf25270 */
[----:B------:R-:W-:Y:S02]  /*1700*/  UISETP.NE.AND UP0, UPT, UR20, 0x2, UPT ;  /* 0x000000021400788c */ /* 0x000fe4000bf05270 */
[----:B------:R-:W-:Y:S02]  /*1710*/  ULOP3.LUT UR28, UR28, 0x800, URZ, 0xc0, !UPT ;  /* 0x000008001c1c7892 */ /* 0x000fe4000f8ec0ff */
[----:B------:R-:W-:-:S03]  /*1720*/  USHF.L.U32 UR24, UR27, UR24, URZ ;  /* 0x000000181b187299 */ /* 0x000fc600080006ff */
[----:B------:R-:W-:Y:S09]  /*1730*/  BRA.U UP1, `(.L_x_19) ;  /* 0x0000000101407547 */ /* 0x000ff2000b800000 */
[----:B------:R-:W2:Y:S01]  /*1740*/  LDCU.128 UR8, c[0x0][0xb10] ;  /* 0x00016200ff0877ac */ /* 0x000ea20008000c00 */
[----:B------:R-:W3:Y:S01]  /*1750*/  LDCU UR12, c[0x0][0xb0c] ;  /* 0x00016180ff0c77ac */ /* 0x000ee20008000800 */
[----:B------:R-:W4:Y:S01]  /*1760*/  LDCU UR13, c[0x0][0xb20] ;  /* 0x00016400ff0d77ac */ /* 0x000f220008000800 */
[----:B--2---:R-:W-:Y:S02]  /*1770*/  UIMAD.WIDE.U32 UR4, UR32, UR8, URZ ;  /* 0x00000008200472a5 */ /* 0x004fe4000f8e00ff */
[----:B------:R-:W-:Y:S02]  /*1780*/  UIMAD.WIDE.U32 UR6, UR34, UR11, URZ ;  /* 0x0000000b220672a5 */ /* 0x000fe4000f8e00ff */
[----:B---3--:R-:W-:Y:S02]  /*1790*/  UISETP.NE.AND UP1, UPT, UR12, 0x1, UPT ;  /* 0x000000010c00788c */ /* 0x008fe4000bf25270 */
[----:B------:R-:W-:-:S03]  /*17a0*/  USHF.R.U32.HI UR5, URZ, UR9, UR5 ;  /* 0x00000009ff057299 */ /* 0x000fc60008011605 */
[----:B------:R-:W-:Y:S01]  /*17b0*/  UMOV UR4, UR7 ;  /* 0x0000000700047c82 */ /* 0x000fe20008000000 */
[----:B------:R-:W-:Y:S02]  /*17c0*/  USEL UR5, UR32, UR5, !UP1 ;  /* 0x0000000520057287 */ /* 0x000fe4000c800000 */
[----:B------:R-:W-:Y:S02]  /*17d0*/  UISETP.NE.AND UP1, UPT, UR10, 0x1, UPT ;  /* 0x000000010a00788c */ /* 0x000fe4000bf25270 */
[----:B----4-:R-:W-:-:S04]  /*17e0*/  USHF.R.U32.HI UR4, URZ, UR13, UR4 ;  /* 0x0000000dff047299 */ /* 0x010fc80008011604 */
[----:B------:R-:W-:-:S04]  /*17f0*/  USEL UR4, UR34, UR4, !UP1 ;  /* 0x0000000422047287 */ /* 0x000fc8000c800000 */
[----:B------:R-:W-:Y:S02]  /*1800*/  UIADD3 UR6, UPT, UPT, -UR4, UR5, URZ ;  /* 0x0000000504067290 */ /* 0x000fe4000fffe1ff */
[----:B------:R-:W-:Y:S02]  /*1810*/  UIADD3 UR4, UPT, UPT, UR4, -UR5, URZ ;  /* 0x8000000504047290 */ /* 0x000fe4000fffe0ff */
[----:B------:R-:W-:Y:S02]  /*1820*/  UIMAD UR34, UR6, UR10, UR34 ;  /* 0x0000000a062272a4 */ /* 0x000fe4000f8e0222 */
[----:B------:R-:W-:-:S12]  /*1830*/  UIMAD UR32, UR4, UR12, UR32 ;  /* 0x0000000c042072a4 */ /* 0x000fd8000f8e0220 */
.L_x_19:
[----:B------:R-:W-:Y:S05]  /*1840*/  BRA.U !UP6, `(.L_x_20) ;  /* 0x000000010e0c7547 */ /* 0x000fea000b800000 */
[----:B------:R-:W-:Y:S01]  /*1850*/  UCGABAR_WAIT ;  /* 0x0000000000007dc7 */ /* 0x000fe20008000000 */
[----:B------:R-:W-:Y:S01]  /*1860*/  CCTL.IVALL ;  /* 0x00000000ff00798f */ /* 0x000fe20002000000 */
[----:B------:R-:W-:Y:S05]  /*1870*/  BRA `(.L_x_21) ;  /* 0x0000000000047947 */ /* 0x000fea0003800000 */
.L_x_20:
[----:B------:R-:W-:Y:S06]  /*1880*/  BAR.SYNC.DEFER_BLOCKING 0x0 ;  /* 0x0000000000007b1d */ /* 0x000fec0000010000 */
.L_x_21:
[----:B------:R-:W-:Y:S05]  /*1890*/  BRA.U UP0, `(.L_x_22) ;  /* 0x00000015007c7547 */ /* 0x000fea000b800000 */
[----:B------:R-:W2:Y:S01]  /*18a0*/  LDCU UR6, c[0x0][0x38c] ;  /* 0x00007180ff0677ac */ /* 0x000ea20008000800 */
[----:B------:R-:W3:Y:S01]  /*18b0*/  S2UR UR8, SR_CgaCtaId ;  /* 0x00000000000879c3 */ /* 0x000ee20000008800 */
[----:B------:R-:W-:Y:S01]  /*18c0*/  PLOP3.LUT P1, PT, PT, PT, UP4, 0x80, 0x8 ;  /* 0x000000000008781c */ /* 0x000fe20003f2f048 */
[----:B------:R-:W-:Y:S01]  /*18d0*/  IMAD.MOV.U32 R12, RZ, RZ, 0x1 ;  /* 0x00000001ff0c7424 */ /* 0x000fe200078e00ff */
[----:B------:R-:W-:Y:S01]  /*18e0*/  UMOV UR13, 0x400 ;  /* 0x00000400000d7882 */ /* 0x000fe20000000000 */
[----:B------:R-:W-:Y:S01]  /*18f0*/  USHF.L.U32 UR7, UR22, 0x7, URZ ;  /* 0x0000000716077899 */ /* 0x000fe200080006ff */
[----:B------:R-:W-:Y:S01]  /*1900*/  ISETP.NE.AND P2, PT, R3, RZ, P3 ;  /* 0x000000ff0300720c */ /* 0x000fe20001f45270 */
[----:B------:R-:W-:Y:S01]  /*1910*/  UISETP.NE.AND UP1, UPT, UR20, URZ, UPT ;  /* 0x000000ff1400728c */ /* 0x000fe2000bf25270 */
[----:B------:R-:W-:Y:S02]  /*1920*/  PLOP3.LUT P1, PT, P1, PT, PT, 0x8, 0x80 ;  /* 0x000000000080781c */ /* 0x000fe40000f2e170 */
[----:B------:R-:W-:Y:S01]  /*1930*/  CS2R R10, SRZ ;  /* 0x00000000000a7805 */ /* 0x000fe2000001ff00 */
[----:B------:R-:W-:Y:S01]  /*1940*/  IMAD.MOV.U32 R9, RZ, RZ, RZ ;  /* 0x000000ffff097224 */ /* 0x000fe200078e00ff */
[----:B------:R-:W4:Y:S01]  /*1950*/  LDCU UR39, c[0x0][0x370] ;  /* 0x00006e00ff2777ac */ /* 0x000f220008000800 */
[----:B------:R-:W-:Y:S01]  /*1960*/  IMAD.MOV.U32 R8, RZ, RZ, 0x1 ;  /* 0x00000001ff087424 */ /* 0x000fe200078e00ff */
[----:B------:R-:W1:Y:S01]  /*1970*/  LDCU.64 UR26, c[0x0][0x348] ;  /* 0x00006900ff1a77ac */ /* 0x000e620008000a00 */
[----:B--2---:R-:W-:-:S02]  /*1980*/  UIADD3 UR5, UPT, UPT, UR6, 0x1f, URZ ;  /* 0x0000001f06057890 */ /* 0x004fc4000fffe0ff */
[----:B------:R-:W-:Y:S02]  /*1990*/  UIADD3 UR46, UPT, UPT, UR6, 0x3e, URZ ;  /* 0x0000003e062e7890 */ /* 0x000fe4000fffe0ff */
[----:B------:R-:W-:Y:S02]  /*19a0*/  USHF.R.S32.HI UR4, URZ, 0x1f, UR5 ;  /* 0x0000001fff047899 */ /* 0x000fe40008011405 */
[----:B---3--:R-:W-:Y:S02]  /*19b0*/  ULEA UR13, UR8, UR13, 0x18 ;  /* 0x0000000d080d7291 */ /* 0x008fe4000f8ec0ff */
[----:B------:R-:W-:Y:S02]  /*19c0*/  ULEA.HI UR4, UR4, UR5, URZ, 0x5 ;  /* 0x0000000504047291 */ /* 0x000fe4000f8f28ff */
[----:B------:R-:W-:Y:S02]  /*19d0*/  UIADD3 UR5, UPT, UPT, UR6, -0x1, URZ ;  /* 0xffffffff06057890 */ /* 0x000fe4000fffe0ff */
[----:B------:R-:W-:-:S02]  /*19e0*/  USHF.R.S32.HI UR41, URZ, 0x5, UR4 ;  /* 0x00000005ff297899 */ /* 0x000fc40008011404 */
[----:B------:R-:W-:Y:S02]  /*19f0*/  UISETP.GE.U32.AND UP2, UPT, UR5, -0x3f, UPT ;  /* 0xffffffc10500788c */ /* 0x000fe4000bf46070 */
[----:B------:R-:W-:Y:S02]  /*1a00*/  UISETP.LT.U32.AND UP0, UPT, UR41, 0x8, UPT ;  /* 0x000000082900788c */ /* 0x000fe4000bf01070 */
[----:B------:R-:W-:Y:S02]  /*1a10*/  ULOP3.LUT UR5, UR7, 0x80, URZ, 0xc0, !UPT ;  /* 0x0000008007057892 */ /* 0x000fe4000f8ec0ff */
[----:B------:R-:W-:Y:S02]  /*1a20*/  USEL UR40, UR41, 0x8, UP0 ;  /* 0x0000000829287887 */ /* 0x000fe40008000000 */
[----:B------:R-:W-:Y:S02]  /*1a30*/  ULEA UR30, UR28, UR13, 0x2 ;  /* 0x0000000d1c1e7291 */ /* 0x000fe4000f8e10ff */
[----:B------:R-:W-:-:S02]  /*1a40*/  UIADD3 UR4, UPT, UPT, UR40, -0x1, URZ ;  /* 0xffffffff28047890 */ /* 0x000fc4000fffe0ff */
[----:B------:R-:W-:Y:S02]  /*1a50*/  @UP2 UIADD3 UR4, UPT, UPT, UR40, URZ, URZ ;  /* 0x000000ff28042290 */ /* 0x000fe4000fffe0ff */
[----:B------:R-:W-:Y:S01]  /*1a60*/  USHF.L.U32 UR47, UR22, 0x6, URZ ;  /* 0x00000006162f7899 */ /* 0x000fe200080006ff */
[----:B------:R-:W2:Y:S01]  /*1a70*/  LDCU UR38, c[0x0][0x374] ;  /* 0x00006e80ff2677ac */ /* 0x000ea20008000800 */
[----:B------:R-:W-:Y:S02]  /*1a80*/  USEL UR21, UR60, 0x2, UP1 ;  /* 0x000000023c157887 */ /* 0x000fe40008800000 */
[----:B------:R-:W-:Y:S02]  /*1a90*/  ULEA.HI UR44, UR28, UR5, URZ, 0x1b ;  /* 0x000000051c2c7291 */ /* 0x000fe4000f8fd8ff */
[----:B------:R-:W-:Y:S02]  /*1aa0*/  UIADD3 UR30, UPT, UPT, UR30, 0x18400, URZ ;  /* 0x000184001e1e7890 */ /* 0x000fe4000fffe0ff */
[----:B------:R-:W-:-:S02]  /*1ab0*/  UIADD3 UR43, UPT, UPT, UR41, -UR40, URZ ;  /* 0x80000028292b7290 */ /* 0x000fc4000fffe0ff */
[----:B------:R-:W-:Y:S02]  /*1ac0*/  UIADD3 UR29, UPT, UPT, UR4, 0x1, URZ ;  /* 0x00000001041d7890 */ /* 0x000fe4000fffe0ff */
[----:B------:R-:W-:Y:S01]  /*1ad0*/  UIADD3 UR42, UPT, UPT, -UR4, URZ, URZ ;  /* 0x000000ff042a7290 */ /* 0x000fe2000fffe1ff */
[----:B-1--4-:R-:W-:-:S11]  /*1ae0*/  UMOV UR6, URZ ;  /* 0x000000ff00067c82 */ /* 0x012fd60008000000 */
.L_x_42:
[----:B------:R-:W1:Y:S02]  /*1af0*/  S2UR UR4, SR_CgaCtaId ;  /* 0x00000000000479c3 */ /* 0x000e640000008800 */
[----:B-1----:R-:W-:-:S09]  /*1b00*/  UISETP.NE.AND UP0, UPT, UR4, URZ, UPT ;  /* 0x000000ff0400728c */ /* 0x002fd2000bf05270 */
[----:B------:R-:W-:Y:S05]  /*1b10*/  BRA.U UP0, `(.L_x_23) ;  /* 0x0000000100287547 */ /* 0x000fea000b800000 */
[----:B------:R-:W-:Y:S02]  /*1b20*/  LEA R0, R9, UR13, 0x3 ;  /* 0x0000000d09007c11 */ /* 0x000fe4000f8e18ff */
[----:B------:R-:W-:-:S04]  /*1b30*/  SHF.L.U32 R2, R8, 0x1f, RZ ;  /* 0x0000001f08027819 */ /* 0x000fc800000006ff */
[----:B------:R-:W1:Y:S02]  /*1b40*/  SYNCS.PHASECHK.TRANS64.TRYWAIT P0, [R0+URZ+0x140], R2 ;  /* 0x00014002000075a7 */ /* 0x000e6400080011ff */
[----:B-1----:R-:W-:Y:S05]  /*1b50*/  @!P0 BRA `(.L_x_24) ;  /* 0x000000a800608947 */ /* 0x002fea0003800000 */
.L_x_189:
[----:B------:R-:W-:Y:S01]  /*1b60*/  VIADD R9, R9, 0x1 ;  /* 0x0000000109097836 */ /* 0x000fe20000000000 */
[----:B------:R1:W-:Y:S04]  /*1b70*/  SYNCS.ARRIVE.TRANS64.A1T0 RZ, [R0+URZ+0x130], RZ ;  /* 0x000130ff00ff79a7 */ /* 0x0003e800081000ff */
[----:B------:R-:W-:-:S04]  /*1b80*/  ISETP.NE.AND P0, PT, R9, 0x2, PT ;  /* 0x000000020900780c */ /* 0x000fc80003f05270 */
[----:B------:R-:W-:Y:S02]  /*1b90*/  SEL R9, R9, RZ, P0 ;  /* 0x000000ff09097207 */ /* 0x000fe40000000000 */
[----:B-1----:R-:W-:-:S04]  /*1ba0*/  SEL R0, RZ, 0x1, P0 ;  /* 0x00000001ff007807 */ /* 0x002fc80000000000 */
[----:B------:R-:W-:-:S07]  /*1bb0*/  LOP3.LUT R8, R8, R0, RZ, 0x3c, !PT ;  /* 0x0000000008087212 */ /* 0x000fce00078e3cff */
.L_x_23:
[----:B------:R-:W-:Y:S01]  /*1bc0*/  ULEA UR4, UR6, UR13, 0x3 ;  /* 0x0000000d06047291 */ /* 0x000fe2000f8e18ff */
[----:B------:R-:W-:Y:S01]  /*1bd0*/  SHF.L.U32 R0, R12, 0x1f, RZ ;  /* 0x0000001f0c007819 */ /* 0x000fe200000006ff */
[----:B------:R-:W-:Y:S02]  /*1be0*/  UISETP.GE.U32.AND UP0, UPT, UR46, 0x3f, UPT ;  /* 0x0000003f2e00788c */ /* 0x000fe4000bf06070 */
[----:B------:R-:W-:Y:S01]  /*1bf0*/  ULEA UR19, UR34, UR44, 0x8 ;  /* 0x0000002c22137291 */ /* 0x000fe2000f8e40ff */
[----:B------:R-:W-:-:S04]  /*1c00*/  UMOV UR7, URZ ;  /* 0x000000ff00077c82 */ /* 0x000fc80008000000 */
[----:B------:R1:W3:Y:S01]  /*1c10*/  SYNCS.PHASECHK.TRANS64.TRYWAIT P0, [UR4+0x40], R0 ;  /* 0x00004000ff0075a7 */ /* 0x0002e20008001104 */
[----:B------:R-:W-:-:S04]  /*1c20*/  ULEA.HI UR4, UR32, UR32, URZ, 0x1 ;  /* 0x0000002020047291 */ /* 0x000fc8000f8f08ff */
[----:B------:R-:W-:-:S04]  /*1c30*/  USHF.L.U32 UR4, UR4, 0x6, URZ ;  /* 0x0000000604047899 */ /* 0x000fc800080006ff */
[----:B------:R-:W-:-:S04]  /*1c40*/  ULOP3.LUT UR35, UR4, 0xffffff80, URZ, 0xc0, !UPT ;  /* 0xffffff8004237892 */ /* 0x000fc8000f8ec0ff */
[----:B------:R-:W-:Y:S01]  /*1c50*/  ULOP3.LUT UR35, UR35, 0x40, UR47, 0xf8, !UPT ;  /* 0x0000004023237892 */ /* 0x000fe2000f8ef82f */
[----:B------:R-:W-:Y:S11]  /*1c60*/  BRA.U !UP0, `(.L_x_25) ;  /* 0x0000000108c87547 */ /* 0x000ff6000b800000 */
[----:B------:R-:W-:Y:S01]  /*1c70*/  UMOV UR10, UR42 ;  /* 0x0000002a000a7c82 */ /* 0x000fe20008000000 */
[----:B------:R-:W-:Y:S01]  /*1c80*/  UMOV UR4, UR6 ;  /* 0x0000000600047c82 */ /* 0x000fe20008000000 */
[----:B------:R-:W-:-:S05]  /*1c90*/  UMOV UR34, URZ ;  /* 0x000000ff00227c82 */ /* 0x000fca0008000000 */
.L_x_31:
[----:B------:R-:W-:Y:S01]  /*1ca0*/  ULEA UR33, UR4, UR13, 0x3 ;  /* 0x0000000d04217291 */ /* 0x000fe2000f8e18ff */
[----:B------:R-:W-:Y:S01]  /*1cb0*/  @P3 MOV R2, 0xc000 ;  /* 0x0000c00000023802 */ /* 0x000fe20000000f00 */
[----:B-1-3--:R-:W-:Y:S10]  /*1cc0*/  @P0 BRA `(.L_x_26) ;  /* 0x00000000000c0947 */ /* 0x00aff40003800000 */
[----:B------:R-:W-:-:S04]  /*1cd0*/  SHF.L.U32 R3, R12, 0x1f, RZ ;  /* 0x0000001f0c037819 */ /* 0x000fc800000006ff */
[----:B------:R-:W3:Y:S02]  /*1ce0*/  SYNCS.PHASECHK.TRANS64.TRYWAIT P0, [UR33+0x40], R3 ;  /* 0x00004003ff0075a7 */ /* 0x000ee40008001121 */
[----:B---3--:R-:W-:Y:S05]  /*1cf0*/  @!P0 BRA `(.L_x_27) ;  /* 0x000000a8000c8947 */ /* 0x008fea0003800000 */
.L_x_26:
[----:B------:R3:W-:Y:S01]  /*1d00*/  @P3 SYNCS.ARRIVE.TRANS64 RZ, [UR33], R2 ;  /* 0x00000002ffff39a7 */ /* 0x0007e20008000021 */
[----:B------:R-:W-:Y:S02]  /*1d10*/  ULOP3.LUT UR5, UR21, 0x2, URZ, 0xfc, !UPT ;  /* 0x0000000215057892 */ /* 0x000fe4000f8efcff */
[----:B------:R-:W-:Y:S02]  /*1d20*/  UIADD3 UR10, UPT, UPT, UR10, 0x1, URZ ;  /* 0x000000010a0a7890 */ /* 0x000fe4000fffe0ff */
[----:B------:R-:W-:Y:S02]  /*1d30*/  UISETP.NE.AND UP0, UPT, UR5, 0x2, UPT ;  /* 0x000000020500788c */ /* 0x000fe4000bf05270 */
[----:B------:R-:W-:-:S07]  /*1d40*/  UISETP.NE.AND UP2, UPT, UR10, 0x1, UPT ;  /* 0x000000010a00788c */ /* 0x000fce000bf45270 */
[----:B------:R-:W-:Y:S05]  /*1d50*/  BRA.U UP0, `(.L_x_28) ;  /* 0x0000000100047547 */ /* 0x000fea000b800000 */
[----:B--2---:R-:W-:Y:S05]  /*1d60*/  BPT.TRAP 0x1 ;  /* 0x000000040000795c */ /* 0x004fea0000300000 */
.L_x_28:
[----:B------:R-:W-:Y:S04]  /*1d70*/  BSSY.RECONVERGENT B0, `(.L_x_29) ;  /* 0x0000003000007945 */ /* 0x000fe80003800200 */
[----:B------:R-:W-:Y:S05]  /*1d80*/  @!P2 BRA `(.L_x_30) ;  /* 0x000000000004a947 */ /* 0x000fea0003800000 */
[----:B--2---:R-:W-:Y:S05]  /*1d90*/  BPT.TRAP 0x1 ;  /* 0x000000040000795c */ /* 0x004fea0000300000 */
.L_x_30:
[----:B--2---:R-:W-:Y:S05]  /*1da0*/  BSYNC.RECONVERGENT B0 ;  /* 0x0000000000007941 */ /* 0x004fea0003800200 */
.L_x_29:
[----:B------:R-:W-:Y:S02]  /*1db0*/  UIADD3 UR5, UPT, UPT, UR4, 0x1, URZ ;  /* 0x0000000104057890 */ /* 0x000fe4000fffe0ff */
[----:B------:R-:W-:Y:S02]  /*1dc0*/  ULEA UR32, UR4, UR13, 0xd ;  /* 0x0000000d04207291 */ /* 0x000fe4000f8e68ff */
[----:B------:R-:W-:Y:S02]  /*1dd0*/  UISETP.NE.AND UP0, UPT, UR5, 0x8, UPT ;  /* 0x000000080500788c */ /* 0x000fe4000bf05270 */
[----:B------:R-:W-:Y:S02]  /*1de0*/  UIADD3 UR8, UP1, UPT, UR26, 0x80, URZ ;  /* 0x000000801a087890 */ /* 0x000fe4000ff3e0ff */
[----:B------:R-:W-:Y:S02]  /*1df0*/  USEL UR7, URZ, 0x1, UP0 ;  /* 0x00000001ff077887 */ /* 0x000fe40008000000 */
[----:B------:R-:W-:-:S02]  /*1e00*/  USEL UR6, UR5, URZ, UP0 ;  /* 0x000000ff05067287 */ /* 0x000fc40008000000 */
[----:B------:R-:W-:Y:S02]  /*1e10*/  ULOP3.LUT UR33, UR33, 0xfefffff8, URZ, 0xc0, !UPT ;  /* 0xfefffff821217892 */ /* 0x000fe4000f8ec0ff */
[----:B------:R-:W-:Y:S01]  /*1e20*/  ULEA UR5, UR6, UR13, 0x3 ;  /* 0x0000000d06057291 */ /* 0x000fe2000f8e18ff */
[----:B------:R-:W-:Y:S01]  /*1e30*/  LOP3.LUT R12, R12, UR7, RZ, 0x3c, !PT ;  /* 0x000000070c0c7c12 */ /* 0x000fe2000f8e3cff */
[----:B------:R-:W-:Y:S02]  /*1e40*/  UIADD3.X UR9, UPT, UPT, URZ, UR27, URZ, UP1, !UPT ;  /* 0x0000001bff097290 */ /* 0x000fe40008ffe4ff */
[----:B------:R-:W-:Y:S01]  /*1e50*/  UIADD3 UR32, UPT, UPT, UR32, 0x8400, URZ ;  /* 0x0000840020207890 */ /* 0x000fe2000fffe0ff */
[----:B-1----:R-:W-:Y:S01]  /*1e60*/  SHF.L.U32 R0, R12, 0x1f, RZ ;  /* 0x0000001f0c007819 */ /* 0x002fe200000006ff */
[----:B------:R-:W-:Y:S01]  /*1e70*/  UPRMT UR7, URZ, 0x5410, UR24 ;  /* 0x00005410ff077896 */ /* 0x000fe20008000018 */
[----:B------:R-:W-:Y:S02]  /*1e80*/  UMOV UR14, 0x0 ;  /* 0x00000000000e7882 */ /* 0x000fe40000000000 */
[----:B------:R4:W1:Y:S01]  /*1e90*/  SYNCS.PHASECHK.TRANS64.TRYWAIT P0, [UR5+0x40], R0 ;  /* 0x00004000ff0075a7 */ /* 0x0008620008001105 */
[----:B------:R-:W-:-:S02]  /*1ea0*/  ULEA UR5, UR4, UR28, 0xc ;  /* 0x0000001c04057291 */ /* 0x000fc4000f8e60ff */
[----:B------:R-:W-:Y:S02]  /*1eb0*/  UIADD3 UR4, UP0, UPT, UR26, 0x180, URZ ;  /* 0x000001801a047890 */ /* 0x000fe4000ff1e0ff */
[----:B------:R-:W-:Y:S01]  /*1ec0*/  ULEA UR5, UR5, UR13, 0x2 ;  /* 0x0000000d05057291 */ /* 0x000fe2000f8e10ff */
[----:B------:R-:W-:Y:S01]  /*1ed0*/  UMOV UR15, 0x10000000 ;  /* 0x10000000000f7882 */ /* 0x000fe20000000000 */
[----:B------:R-:W-:Y:S02]  /*1ee0*/  UMOV UR18, UR34 ;  /* 0x0000002200127c82 */ /* 0x000fe40008000000 */
[----:B------:R-:W-:Y:S01]  /*1ef0*/  UIADD3 UR16, UPT, UPT, UR5, 0x18400, URZ ;  /* 0x0001840005107890 */ /* 0x000fe2000fffe0ff */
[----:B------:R2:W-:Y:S01]  /*1f00*/  UTMALDG.3D.2CTA [UR32], [UR8], desc[UR14] ;  /* 0x00000e20080075b4 */ /* 0x0005e20008211000 */
[----:B------:R-:W-:Y:S01]  /*1f10*/  UIADD3.X UR5, UPT, UPT, URZ, UR27, URZ, UP0, !UPT ;  /* 0x0000001bff057290 */ /* 0x000fe200087fe4ff */
[----:B------:R-:W-:Y:S01]  /*1f20*/  UMOV UR20, UR36 ;  /* 0x0000002400147c82 */ /* 0x000fe20008000000 */
[----:B------:R-:W-:-:S07]  /*1f30*/  UMOV UR17, UR33 ;  /* 0x0000002100117c82 */ /* 0x000fce0008000000 */
[----:B------:R3:W-:Y:S01]  /*1f40*/  UTMALDG.3D.MULTICAST.2CTA [UR16], [UR4], UR7, desc[UR14] ;  /* 0x00000e10040073b4 */ /* 0x0007e20008211807 */
[----:B--2---:R-:W-:Y:S01]  /*1f50*/  UIADD3 UR34, UPT, UPT, UR34, 0x20, URZ ;  /* 0x0000002022227890 */ /* 0x004fe2000fffe0ff */
[----:B---3--:R-:W-:Y:S01]  /*1f60*/  UMOV UR7, UR29 ;  /* 0x0000001d00077c82 */ /* 0x008fe20008000000 */
[----:B------:R-:W-:Y:S01]  /*1f70*/  UMOV UR4, UR6 ;  /* 0x0000000600047c82 */ /* 0x000fe20008000000 */
[----:B----4-:R-:W-:Y:S09]  /*1f80*/  BRA.U UP2, `(.L_x_31) ;  /* 0xfffffffd02447547 */ /* 0x010ff2000b83ffff */
.L_x_25:
[----:B------:R-:W-:Y:S01]  /*1f90*/  ULEA UR4, UR6, UR13, 0x3 ;  /* 0x0000000d06047291 */ /* 0x000fe2000f8e18ff */
[----:B-1----:R-:W-:Y:S01]  /*1fa0*/  SHF.L.U32 R0, R12, 0x1f, RZ ;  /* 0x0000001f0c007819 */ /* 0x002fe200000006ff */
[----:B------:R-:W-:Y:S01]  /*1fb0*/  @!P1 SYNCS.ARRIVE.TRANS64.A1T0 RZ, [UR13+0xc8], RZ ;  /* 0x0000c8ffffff99a7 */ /* 0x000fe2000810000d */
[----:B------:R-:W-:-:S06]  /*1fc0*/  UISETP.GT.AND UP0, UPT, UR41, UR40, UPT ;  /* 0x000000282900728c */ /* 0x000fcc000bf04270 */
[----:B---3--:R1:W3:Y:S03]  /*1fd0*/  SYNCS.PHASECHK.TRANS64.TRYWAIT P0, [UR4+0x40], R0 ;  /* 0x00004000ff0075a7 */ /* 0x0082e60008001104 */
[----:B------:R-:W-:Y:S05]  /*1fe0*/  BRA.U !UP0, `(.L_x_32) ;  /* 0x0000000108c07547 */ /* 0x000fea000b800000 */
[----:B------:R-:W-:Y:S01]  /*1ff0*/  UIADD3 UR25, UPT, UPT, UR43, UR7, URZ ;  /* 0x000000072b197290 */ /* 0x000fe2000fffe0ff */
[----:B------:R-:W-:-:S11]  /*2000*/  UMOV UR4, UR6 ;  /* 0x0000000600047c82 */ /* 0x000fd60008000000 */
.L_x_38:
[----:B------:R-:W-:Y:S01]  /*2010*/  ULEA UR9, UR4, UR13, 0x3 ;  /* 0x0000000d04097291 */ /* 0x000fe2000f8e18ff */
[----:B---3--:R-:W-:Y:S01]  /*2020*/  @P3 MOV R2, 0xc000 ;  /* 0x0000c00000023802 */ /* 0x008fe20000000f00 */
[----:B-1-34-:R-:W-:Y:S10]  /*2030*/  @P0 BRA `(.L_x_33) ;  /* 0x00000000000c0947 */ /* 0x01aff40003800000 */
[----:B------:R-:W-:-:S04]  /*2040*/  SHF.L.U32 R3, R12, 0x1f, RZ ;  /* 0x0000001f0c037819 */ /* 0x000fc800000006ff */
[----:B------:R-:W3:Y:S02]  /*2050*/  SYNCS.PHASECHK.TRANS64.TRYWAIT P0, [UR9+0x40], R3 ;  /* 0x00004003ff0075a7 */ /* 0x000ee40008001109 */
[----:B---3--:R-:W-:Y:S05]  /*2060*/  @!P0 BRA `(.L_x_34) ;  /* 0x000000a400488947 */ /* 0x008fea0003800000 */
.L_x_33:
[----:B------:R3:W-:Y:S01]  /*2070*/  @P3 SYNCS.ARRIVE.TRANS64 RZ, [UR9], R2 ;  /* 0x00000002ffff39a7 */ /* 0x0007e20008000009 */
[----:B------:R-:W-:-:S04]  /*2080*/  ULOP3.LUT UR5, UR21, 0x2, URZ, 0xfc, !UPT ;  /* 0x0000000215057892 */ /* 0x000fc8000f8efcff */
[----:B------:R-:W-:-:S09]  /*2090*/  UISETP.NE.AND UP0, UPT, UR5, 0x2, UPT ;  /* 0x000000020500788c */ /* 0x000fd2000bf05270 */
[----:B------:R-:W-:Y:S05]  /*20a0*/  BRA.U UP0, `(.L_x_35) ;  /* 0x0000000100047547 */ /* 0x000fea000b800000 */
[----:B--2---:R-:W-:Y:S05]  /*20b0*/  BPT.TRAP 0x1 ;  /* 0x000000040000795c */ /* 0x004fea0000300000 */
.L_x_35:
[----:B------:R-:W-:Y:S04]  /*20c0*/  BSSY.RECONVERGENT B0, `(.L_x_36) ;  /* 0x0000003000007945 */ /* 0x000fe80003800200 */
[----:B------:R-:W-:Y:S05]  /*20d0*/  @!P2 BRA `(.L_x_37) ;  /* 0x000000000004a947 */ /* 0x000fea0003800000 */
[----:B--2---:R-:W-:Y:S05]  /*20e0*/  BPT.TRAP 0x1 ;  /* 0x000000040000795c */ /* 0x004fea0000300000 */
.L_x_37:
[----:B--2---:R-:W-:Y:S05]  /*20f0*/  BSYNC.RECONVERGENT B0 ;  /* 0x0000000000007941 */ /* 0x004fea0003800200 */
.L_x_36:
[----:B------:R-:W-:Y:S02]  /*2100*/  UIADD3 UR5, UPT, UPT, UR4, 0x1, URZ ;  /* 0x0000000104057890 */ /* 0x000fe4000fffe0ff */
[----:B------:R-:W-:Y:S02]  /*2110*/  USHF.L.U32 UR10, UR7, 0x5, URZ ;  /* 0x00000005070a7899 */ /* 0x000fe400080006ff */
[----:B------:R-:W-:Y:S02]  /*2120*/  UISETP.NE.AND UP0, UPT, UR5, 0x8, UPT ;  /* 0x000000080500788c */ /* 0x000fe4000bf05270 */
[----:B------:R-:W-:Y:S02]  /*2130*/  UIADD3 UR7, UPT, UPT, UR7, 0x1, URZ ;  /* 0x0000000107077890 */ /* 0x000fe4000fffe0ff */
[----:B------:R-:W-:Y:S02]  /*2140*/  USEL UR8, URZ, 0x1, UP0 ;  /* 0x00000001ff087887 */ /* 0x000fe40008000000 */
[----:B------:R-:W-:-:S02]  /*2150*/  USEL UR6, UR5, URZ, UP0 ;  /* 0x000000ff05067287 */ /* 0x000fc40008000000 */
[----:B------:R-:W-:Y:S02]  /*2160*/  UIADD3 UR22, UP0, UPT, UR26, 0x180, URZ ;  /* 0x000001801a167890 */ /* 0x000fe4000ff1e0ff */
[----:B------:R-:W-:Y:S01]  /*2170*/  LOP3.LUT R12, R12, UR8, RZ, 0x3c, !PT ;  /* 0x000000080c0c7c12 */ /* 0x000fe2000f8e3cff */
[----:B------:R-:W-:Y:S02]  /*2180*/  ULEA UR8, UR4, UR13, 0xd ;  /* 0x0000000d04087291 */ /* 0x000fe4000f8e68ff */
[----:B------:R-:W-:Y:S01]  /*2190*/  UIADD3 UR14, UP1, UPT, UR26, 0x80, URZ ;  /* 0x000000801a0e7890 */ /* 0x000fe2000ff3e0ff */
[----:B-1----:R-:W-:Y:S01]  /*21a0*/  SHF.L.U32 R0, R12, 0x1f, RZ ;  /* 0x0000001f0c007819 */ /* 0x002fe200000006ff */
[----:B------:R-:W-:Y:S02]  /*21b0*/  UIADD3.X UR23, UPT, UPT, URZ, UR27, URZ, UP0, !UPT ;  /* 0x0000001bff177290 */ /* 0x000fe400087fe4ff */
[----:B------:R-:W-:Y:S02]  /*21c0*/  UISETP.NE.AND UP0, UPT, UR7, UR25, UPT ;  /* 0x000000190700728c */ /* 0x000fe4000bf05270 */
[----:B------:R-:W-:-:S02]  /*21d0*/  ULEA UR5, UR6, UR13, 0x3 ;  /* 0x0000000d06057291 */ /* 0x000fc4000f8e18ff */
[----:B------:R-:W-:Y:S02]  /*21e0*/  ULOP3.LUT UR9, UR9, 0xfefffff8, URZ, 0xc0, !UPT ;  /* 0xfefffff809097892 */ /* 0x000fe4000f8ec0ff */
[----:B------:R-:W-:Y:S02]  /*21f0*/  ULEA UR16, UR4, UR30, 0xe ;  /* 0x0000001e04107291 */ /* 0x000fe4000f8e70ff */
[----:B------:R-:W-:Y:S02]  /*2200*/  UIADD3 UR8, UPT, UPT, UR8, 0x8400, URZ ;  /* 0x0000840008087890 */ /* 0x000fe4000fffe0ff */
[----:B------:R-:W-:Y:S01]  /*2210*/  UIADD3.X UR15, UPT, UPT, URZ, UR27, URZ, UP1, !UPT ;  /* 0x0000001bff0f7290 */ /* 0x000fe20008ffe4ff */
[----:B------:R4:W1:Y:S01]  /*2220*/  SYNCS.PHASECHK.TRANS64.TRYWAIT P0, [UR5+0x40], R0 ;  /* 0x00004000ff0075a7 */ /* 0x0008620008001105 */
[----:B------:R-:W-:Y:S01]  /*2230*/  UPRMT UR4, URZ, 0x5410, UR24 ;  /* 0x00005410ff047896 */ /* 0x000fe20008000018 */
[----:B------:R-:W-:Y:S01]  /*2240*/  UMOV UR32, 0x0 ;  /* 0x0000000000207882 */ /* 0x000fe20000000000 */
[----:B------:R-:W-:Y:S01]  /*2250*/  UMOV UR33, 0x10000000 ;  /* 0x1000000000217882 */ /* 0x000fe20000000000 */
[----:B------:R-:W-:Y:S01]  /*2260*/  UMOV UR11, UR35 ;  /* 0x00000023000b7c82 */ /* 0x000fe20008000000 */
[----:B------:R-:W-:Y:S01]  /*2270*/  UMOV UR12, UR36 ;  /* 0x00000024000c7c82 */ /* 0x000fe20008000000 */
[----:B------:R-:W-:Y:S01]  /*2280*/  UMOV UR20, UR36 ;  /* 0x0000002400147c82 */ /* 0x000fe20008000000 */
[----:B------:R-:W-:Y:S01]  /*2290*/  UMOV UR17, UR9 ;  /* 0x0000000900117c82 */ /* 0x000fe20008000000 */
[----:B------:R-:W-:Y:S01]  /*22a0*/  UMOV UR18, UR10 ;  /* 0x0000000a00127c82 */ /* 0x000fe20008000000 */
[----:B------:R-:W-:Y:S01]  /*22b0*/  UTMALDG.3D.2CTA [UR8], [UR14], desc[UR32] ;  /* 0x000020080e0075b4 */ /* 0x000fe20008211000 */
[----:B------:R2:W-:Y:S02]  /*22c0*/  UTMALDG.3D.MULTICAST.2CTA [UR16], [UR22], UR4, desc[UR32] ;  /* 0x00002010160073b4 */ /* 0x0005e40008211804 */
[----:B--2---:R-:W-:Y:S01]  /*22d0*/  UMOV UR4, UR6 ;  /* 0x0000000600047c82 */ /* 0x004fe20008000000 */
[----:B------:R-:W-:Y:S05]  /*22e0*/  BRA.U UP0, `(.L_x_38) ;  /* 0xfffffffd00487547 */ /* 0x000fea000b83ffff */
.L_x_32:
[C---:B------:R-:W-:Y:S01]  /*22f0*/  LEA R3, R11.reuse, UR13, 0x3 ;  /* 0x0000000d0b037c11 */ /* 0x040fe2000f8e18ff */
[----:B------:R-:W-:Y:S01]  /*2300*/  NOP ;  /* 0x0000000000007918 */ /* 0x000fe20000000000 */
[----:B-1--4-:R-:W-:Y:S02]  /*2310*/  SHF.L.U32 R0, R10, 0x1f, RZ ;  /* 0x0000001f0a007819 */ /* 0x012fe400000006ff */
[----:B------:R-:W-:Y:S02]  /*2320*/  LEA R4, R11, UR13, 0x4 ;  /* 0x0000000d0b047c11 */ /* 0x000fe4000f8e20ff */
[----:B---3--:R-:W1:Y:S02]  /*2330*/  SYNCS.PHASECHK.TRANS64.TRYWAIT P0, [R3+URZ+0xd0], R0 ;  /* 0x0000d000030075a7 */ /* 0x008e6400080011ff */
[----:B-1----:R-:W-:Y:S05]  /*2340*/  @!P0 BRA `(.L_x_39) ;  /* 0x000000a000a88947 */ /* 0x002fea0003800000 */
.L_x_192:
[----:B------:R-:W3:Y:S01]  /*2350*/  LDS.128 R4, [R4+0x160] ;  /* 0x0001600004047984 */ /* 0x000ee20000000c00 */
[----:B------:R-:W-:Y:S01]  /*2360*/  UISETP.GE.AND UP0, UPT, UR45, 0x1, UPT ;  /* 0x000000012d00788c */ /* 0x000fe2000bf06270 */
[----:B------:R-:W-:Y:S01]  /*2370*/  @!PT LDS RZ, [RZ] ;  /* 0x00000000fffff984 */ /* 0x000fe20000000800 */
[----:B------:R-:W-:Y:S01]  /*2380*/  @!PT LDS RZ, [RZ] ;  /* 0x00000000fffff984 */ /* 0x000fe20000000800 */
[----:B------:R-:W-:Y:S01]  /*2390*/  @!PT LDS RZ, [RZ] ;  /* 0x00000000fffff984 */ /* 0x000fe20000000800 */
[----:B------:R-:W-:Y:S01]  /*23a0*/  @!PT LDS RZ, [RZ] ;  /* 0x00000000fffff984 */ /* 0x000fe20000000800 */
[----:B------:R4:W-:Y:S06]  /*23b0*/  MEMBAR.ALL.CTA ;  /* 0x0000000000007992 */ /* 0x0009ec0000008000 */
[----:B----4-:R-:W4:Y:S01]  /*23c0*/  FENCE.VIEW.ASYNC.S ;  /* 0x00000000000073c6 */ /* 0x010f220000000000 */
[----:B---3--:R-:W-:-:S13]  /*23d0*/  LOP3.LUT P0, RZ, R6, 0x1, RZ, 0xc0, !PT ;  /* 0x0000000106ff7812 */ /* 0x008fda000780c0ff */
[----:B----4-:R-:W-:Y:S01]  /*23e0*/  VOTEU.ANY UP1, P0 ;  /* 0x0000000000ff7886 */ /* 0x010fe20000020100 */
[----:B------:R-:W-:-:S13]  /*23f0*/  PLOP3.LUT P0, PT, PT, PT, UP1, 0x80, 0x8 ;  /* 0x000000000008781c */ /* 0x000fda0003f0f018 */
[----:B-1----:R-:W-:Y:S02]  /*2400*/  @P0 LOP3.LUT R0, R5, 0xffff, RZ, 0xc0, !PT ;  /* 0x0000ffff05000812 */ /* 0x002fe400078ec0ff */
[----:B------:R-:W-:Y:S02]  /*2410*/  @P0 MOV R2, R4 ;  /* 0x0000000400020202 */ /* 0x000fe40000000f00 */
[----:B------:R-:W-:Y:S01]  /*2420*/  @P0 R2UR UR5, R0 ;  /* 0x00000000000502ca */ /* 0x000fe200000e0000 */
[----:B------:R-:W-:Y:S01]  /*2430*/  VIADD R0, R3, 0xe0 ;  /* 0x000000e003007836 */ /* 0x000fe20000000000 */
[----:B------:R-:W-:Y:S02]  /*2440*/  @P0 SHF.R.U32.HI R4, RZ, 0x10, R5 ;  /* 0x00000010ff040819 */ /* 0x000fe40000011605 */
[----:B------:R-:W-:Y:S02]  /*2450*/  @P0 R2UR UR7, R2 ;  /* 0x00000000020702ca */ /* 0x000fe400000e0000 */
[----:B------:R-:W-:-:S02]  /*2460*/  PRMT R0, RZ, 0x654, R0 ;  /* 0x00000654ff007816 */ /* 0x000fc40000000000 */
[----:B------:R-:W-:Y:S02]  /*2470*/  @P0 R2UR UR4, R4 ;  /* 0x00000000040402ca */ /* 0x000fe400000e0000 */
[----:B------:R1:W-:Y:S03]  /*2480*/  SYNCS.ARRIVE.TRANS64.RED.A1T0 RZ, [R0+URZ], RZ ;  /* 0x000000ff00ff79a7 */ /* 0x0003e600081004ff */
[----:B------:R-:W-:-:S04]  /*2490*/  @UP1 UMOV UR31, UR5 ;  /* 0x00000005001f1c82 */ /* 0x000fc80008000000 */
[----:B------:R-:W-:-:S04]  /*24a0*/  @UP1 UMOV UR37, UR7 ;  /* 0x0000000700251c82 */ /* 0x000fc80008000000 */
[----:B------:R-:W-:Y:S01]  /*24b0*/  @UP1 UMOV UR36, UR4 ;  /* 0x0000000400241c82 */ /* 0x000fe20008000000 */
[----:B------:R-:W-:Y:S05]  /*24c0*/  BRA.U !UP0, `(.L_x_40) ;  /* 0x0000000108d47547 */ /* 0x000fea000b800000 */
[----:B------:R-:W2:Y:S01]  /*24d0*/  LDCU.128 UR16, c[0x0][0xb10] ;  /* 0x00016200ff1077ac */ /* 0x000ea20008000c00 */
[----:B------:R-:W3:Y:S01]  /*24e0*/  LDCU UR12, c[0x0][0xb20] ;  /* 0x00016400ff0c77ac */ /* 0x000ee20008000800 */
[----:B------:R-:W4:Y:S01]  /*24f0*/  LDCU UR20, c[0x0][0xb0c] ;  /* 0x00016180ff1477ac */ /* 0x000f220008000800 */
[----:B------:R-:W1:Y:S01]  /*2500*/  LDCU.64 UR8, c[0x0][0xb28] ;  /* 0x00016500ff0877ac */ /* 0x000e620008000a00 */
[----:B------:R-:W-:Y:S02]  /*2510*/  UISETP.NE.AND UP3, UPT, UR45, 0x1, UPT ;  /* 0x000000012d00788c */ /* 0x000fe4000bf65270 */
[----:B--2---:R-:W-:Y:S02]  /*2520*/  UIMAD.WIDE.U32 UR10, UR38, UR19, URZ ;  /* 0x00000013260a72a5 */ /* 0x004fe4000f8e00ff */
[----:B------:R-:W-:Y:S02]  /*2530*/  UIMAD.WIDE.U32 UR4, UR39, UR16, URZ ;  /* 0x00000010270472a5 */ /* 0x000fe4000f8e00ff */
[----:B------:R-:W-:-:S02]  /*2540*/  UISETP.NE.AND UP0, UPT, UR18, 0x1, UPT ;  /* 0x000000011200788c */ /* 0x000fc4000bf05270 */
[----:B------:R-:W-:Y:S01]  /*2550*/  UIMAD.WIDE.U32 UR22, UR31, UR19, URZ ;  /* 0x000000131f1672a5 */ /* 0x000fe2000f8e00ff */
[----:B------:R-:W-:Y:S02]  /*2560*/  UMOV UR10, UR11 ;  /* 0x0000000b000a7c82 */ /* 0x000fe40008000000 */
[----:B------:R-:W-:Y:S01]  /*2570*/  UMOV UR4, UR5 ;  /* 0x0000000500047c82 */ /* 0x000fe20008000000 */
[----:B---3--:R-:W-:Y:S02]  /*2580*/  USHF.R.U32.HI UR10, URZ, UR12, UR10 ;  /* 0x0000000cff0a7299 */ /* 0x008fe4000801160a */
[----:B----4-:R-:W-:Y:S02]  /*2590*/  UISETP.NE.AND UP2, UPT, UR20, 0x1, UPT ;  /* 0x000000011400788c */ /* 0x010fe4000bf45270 */
[----:B------:R-:W-:Y:S02]  /*25a0*/  USHF.R.U32.HI UR4, URZ, UR17, UR4 ;  /* 0x00000011ff047299 */ /* 0x000fe40008011604 */
[----:B------:R-:W-:-:S02]  /*25b0*/  USEL UR5, UR38, UR10, !UP0 ;  /* 0x0000000a26057287 */ /* 0x000fc4000c000000 */
[----:B------:R-:W-:Y:S02]  /*25c0*/  USEL UR7, UR39, UR4, !UP2 ;  /* 0x0000000427077287 */ /* 0x000fe4000d000000 */
[----:B-1----:R-:W-:Y:S01]  /*25d0*/  UIMAD.WIDE.U32 UR10, UR5, UR8, URZ ;  /* 0x00000008050a72a5 */ /* 0x002fe2000f8e00ff */
[----:B------:R-:W-:Y:S01]  /*25e0*/  UMOV UR4, UR23 ;  /* 0x0000001700047c82 */ /* 0x000fe20008000000 */
[----:B------:R-:W-:Y:S02]  /*25f0*/  UIMAD.WIDE.U32 UR14, UR37, UR16, URZ ;  /* 0x00000010250e72a5 */ /* 0x000fe4000f8e00ff */
[----:B------:R-:W-:-:S03]  /*2600*/  UIMAD.WIDE.U32 UR22, UR7, UR8, URZ ;  /* 0x00000008071672a5 */ /* 0x000fc6000f8e00ff */
[----:B------:R-:W-:Y:S01]  /*2610*/  UMOV UR10, UR11 ;  /* 0x0000000b000a7c82 */ /* 0x000fe20008000000 */
[----:B------:R-:W-:Y:S02]  /*2620*/  USHF.R.U32.HI UR4, URZ, UR12, UR4 ;  /* 0x0000000cff047299 */ /* 0x000fe40008011604 */
[----:B------:R-:W-:Y:S01]  /*2630*/  @UP3 USHF.R.U32.HI UR5, URZ, UR9, UR10 ;  /* 0x00000009ff053299 */ /* 0x000fe2000801160a */
[----:B------:R-:W-:Y:S01]  /*2640*/  UMOV UR14, UR15 ;  /* 0x0000000f000e7c82 */ /* 0x000fe20008000000 */
[----:B------:R-:W-:Y:S01]  /*2650*/  UMOV UR22, UR23 ;  /* 0x0000001700167c82 */ /* 0x000fe20008000000 */
[----:B------:R-:W-:Y:S02]  /*2660*/  USHF.R.U32.HI UR17, URZ, UR17, UR14 ;  /* 0x00000011ff117299 */ /* 0x000fe4000801160e */
[----:B------:R-:W-:Y:S02]  /*2670*/  USEL UR4, UR31, UR4, !UP0 ;  /* 0x000000041f047287 */ /* 0x000fe4000c000000 */
[----:B------:R-:W-:-:S02]  /*2680*/  @UP3 USHF.R.U32.HI UR7, URZ, UR9, UR22 ;  /* 0x00000009ff073299 */ /* 0x000fc40008011616 */
[----:B------:R-:W-:Y:S02]  /*2690*/  UIMAD UR10, UR45, UR5, URZ ;  /* 0x000000052d0a72a4 */ /* 0x000fe4000f8e02ff */
[----:B------:R-:W-:Y:S02]  /*26a0*/  USEL UR5, UR37, UR17, !UP2 ;  /* 0x0000001125057287 */ /* 0x000fe4000d000000 */
[----:B------:R-:W-:Y:S02]  /*26b0*/  UIMAD UR12, UR45, UR7, URZ ;  /* 0x000000072d0c72a4 */ /* 0x000fe4000f8e02ff */
[----:B------:R-:W-:Y:S02]  /*26c0*/  UISETP.GE.AND UP0, UPT, UR4, UR10, UPT ;  /* 0x0000000a0400728c */ /* 0x000fe4000bf06270 */
[----:B------:R-:W-:Y:S02]  /*26d0*/  UIMAD.WIDE.U32 UR10, UR4, UR8, URZ ;  /* 0x00000008040a72a5 */ /* 0x000fe4000f8e00ff */
[----:B------:R-:W-:-:S02]  /*26e0*/  UISETP.GE.OR UP0, UPT, UR5, UR12, UP0 ;  /* 0x0000000c0500728c */ /* 0x000fc40008706670 */
[----:B------:R-:W-:Y:S02]  /*26f0*/  UIMAD.WIDE.U32 UR14, UR5, UR8, URZ ;  /* 0x00000008050e72a5 */ /* 0x000fe4000f8e00ff */
[----:B------:R-:W-:Y:S01]  /*2700*/  UIADD3 UR12, UPT, UPT, -UR5, URZ, URZ ;  /* 0x000000ff050c7290 */ /* 0x000fe2000fffe1ff */
[----:B------:R-:W-:Y:S01]  /*2710*/  UMOV UR10, UR11 ;  /* 0x0000000b000a7c82 */ /* 0x000fe20008000000 */
[----:B------:R-:W-:Y:S02]  /*2720*/  UIADD3 UR11, UPT, UPT, -UR4, URZ, URZ ;  /* 0x000000ff040b7290 */ /* 0x000fe4000fffe1ff */
[----:B------:R-:W-:-:S03]  /*2730*/  USHF.R.U32.HI UR10, URZ, UR9, UR10 ;  /* 0x00000009ff0a7299 */ /* 0x000fc6000801160a */
[----:B------:R-:W-:Y:S01]  /*2740*/  @!UP0 UMOV UR8, UR15 ;  /* 0x0000000f00088c82 */ /* 0x000fe20008000000 */
[----:B------:R-:W-:Y:S02]  /*2750*/  UIMAD UR11, UR18, UR11, UR31 ;  /* 0x0000000b120b72a4 */ /* 0x000fe4000f8e021f */
[----:B------:R-:W-:Y:S02]  /*2760*/  USEL UR10, UR4, UR10, !UP3 ;  /* 0x0000000a040a7287 */ /* 0x000fe4000d800000 */
[----:B------:R-:W-:Y:S02]  /*2770*/  @!UP0 USHF.R.U32.HI UR8, URZ, UR9, UR8 ;  /* 0x00000009ff088299 */ /* 0x000fe40008011608 */
[----:B------:R-:W-:Y:S02]  /*2780*/  UIADD3 UR9, UPT, UPT, -UR10, URZ, URZ ;  /* 0x000000ff0a097290 */ /* 0x000fe4000fffe1ff */
[----:B------:R-:W-:Y:S02]  /*2790*/  @!UP0 USEL UR8, UR5, UR8, !UP3 ;  /* 0x0000000805088287 */ /* 0x000fe4000d800000 */
[----:B------:R-:W-:-:S02]  /*27a0*/  UIMAD UR9, UR45, UR9, UR4 ;  /* 0x000000092d0972a4 */ /* 0x000fc4000f8e0204 */
[----:B------:R-:W-:Y:S02]  /*27b0*/  @!UP0 UIADD3 UR10, UPT, UPT, UR10, -UR8, URZ ;  /* 0x800000080a0a8290 */ /* 0x000fe4000fffe0ff */
[----:B------:R-:W-:Y:S02]  /*27c0*/  @!UP0 UIMAD UR8, UR9, UR7, UR8 ;  /* 0x00000007090882a4 */ /* 0x000fe4000f8e0208 */
[----:B------:R-:W-:Y:S02]  /*27d0*/  @!UP0 UIMAD UR4, UR45, UR10, UR5 ;  /* 0x0000000a2d0482a4 */ /* 0x000fe4000f8e0205 */
[----:B------:R-:W-:Y:S02]  /*27e0*/  UIMAD UR7, UR20, UR12, UR37 ;  /* 0x0000000c140772a4 */ /* 0x000fe4000f8e0225 */
[----:B------:R-:W-:Y:S01]  /*27f0*/  UIMAD UR31, UR4, UR18, UR11 ;  /* 0x00000012041f72a4 */ /* 0x000fe2000f8e020b */
[----:B------:R-:W-:Y:S02]  /*2800*/  @!UP0 UMOV UR5, UR8 ;  /* 0x0000000800058c82 */ /* 0x000fe40008000000 */
[----:B------:R-:W-:-:S12]  /*2810*/  UIMAD UR37, UR5, UR20, UR7 ;  /* 0x00000014052572a4 */ /* 0x000fd8000f8e0207 */
.L_x_40:
[----:B------:R-:W3:Y:S02]  /*2820*/  LDCU UR4, c[0x0][0xb30] ;  /* 0x00016600ff0477ac */ /* 0x000ee40008000800 */
[----:B---3--:R-:W-:-:S09]  /*2830*/  UISETP.NE.AND UP0, UPT, UR4, 0x1, UPT ;  /* 0x000000010400788c */ /* 0x008fd2000bf05270 */
[----:B------:R-:W-:Y:S05]  /*2840*/  BRA.U UP0, `(.L_x_41) ;  /* 0x0000000100447547 */ /* 0x000fea000b800000 */
[----:B------:R-:W3:Y:S01]  /*2850*/  LDCU.128 UR16, c[0x0][0xb10] ;  /* 0x00016200ff1077ac */ /* 0x000ee20008000c00 */
[----:B------:R-:W4:Y:S01]  /*2860*/  LDCU UR10, c[0x0][0xb0c] ;  /* 0x00016180ff0a77ac */ /* 0x000f220008000800 */
[----:B------:R-:W1:Y:S01]  /*2870*/  LDCU UR7, c[0x0][0xb20] ;  /* 0x00016400ff0777ac */ /* 0x000e620008000800 */
[----:B---3--:R-:W-:Y:S02]  /*2880*/  UIMAD.WIDE.U32 UR8, UR37, UR16, URZ ;  /* 0x00000010250872a5 */ /* 0x008fe4000f8e00ff */
[----:B------:R-:W-:Y:S02]  /*2890*/  UIMAD.WIDE.U32 UR4, UR31, UR19, URZ ;  /* 0x000000131f0472a5 */ /* 0x000fe4000f8e00ff */
[----:B----4-:R-:W-:Y:S02]  /*28a0*/  UISETP.NE.AND UP2, UPT, UR10, 0x1, UPT ;  /* 0x000000010a00788c */ /* 0x010fe4000bf45270 */
[----:B------:R-:W-:Y:S01]  /*28b0*/  UISETP.NE.AND UP0, UPT, UR18, 0x1, UPT ;  /* 0x000000011200788c */ /* 0x000fe2000bf05270 */
[----:B------:R-:W-:-:S02]  /*28c0*/  UMOV UR8, UR9 ;  /* 0x0000000900087c82 */ /* 0x000fc40008000000 */
[----:B------:R-:W-:Y:S01]  /*28d0*/  UMOV UR4, UR5 ;  /* 0x0000000500047c82 */ /* 0x000fe20008000000 */
[----:B------:R-:W-:Y:S02]  /*28e0*/  USHF.R.U32.HI UR17, URZ, UR17, UR8 ;  /* 0x00000011ff117299 */ /* 0x000fe40008011608 */
[----:B-1----:R-:W-:Y:S02]  /*28f0*/  USHF.R.U32.HI UR4, URZ, UR7, UR4 ;  /* 0x00000007ff047299 */ /* 0x002fe40008011604 */
[----:B------:R-:W-:Y:S02]  /*2900*/  USEL UR5, UR37, UR17, !UP2 ;  /* 0x0000001125057287 */ /* 0x000fe4000d000000 */
[----:B------:R-:W-:-:S04]  /*2910*/  USEL UR4, UR31, UR4, !UP0 ;  /* 0x000000041f047287 */ /* 0x000fc8000c000000 */
[----:B------:R-:W-:Y:S02]  /*2920*/  UIADD3 UR7, UPT, UPT, UR5, -UR4, URZ ;  /* 0x8000000405077290 */ /* 0x000fe4000fffe0ff */
[----:B------:R-:W-:Y:S02]  /*2930*/  UIADD3 UR4, UPT, UPT, -UR5, UR4, URZ ;  /* 0x0000000405047290 */ /* 0x000fe4000fffe1ff */
[----:B------:R-:W-:Y:S02]  /*2940*/  UIMAD UR31, UR7, UR18, UR31 ;  /* 0x00000012071f72a4 */ /* 0x000fe4000f8e021f */
[----:B------:R-:W-:-:S12]  /*2950*/  UIMAD UR37, UR4, UR10, UR37 ;  /* 0x0000000a042572a4 */ /* 0x000fd8000f8e0225 */
.L_x_41:
[----:B------:R-:W-:Y:S01]  /*2960*/  VIADD R11, R11, 0x1 ;  /* 0x000000010b0b7836 */ /* 0x000fe20000000000 */
[----:B------:R-:W-:Y:S02]  /*2970*/  R2UR UR5, R55 ;  /* 0x00000000370572ca */ /* 0x000fe400000e0000 */
[----:B------:R-:W-:Y:S02]  /*2980*/  R2UR UR4, R54 ;  /* 0x00000000360472ca */ /* 0x000fe400000e0000 */
[C---:B------:R-:W-:Y:S02]  /*2990*/  ISETP.NE.AND P0, PT, R11.reuse, 0x2, PT ;  /* 0x000000020b00780c */ /* 0x040fe40003f05270 */
[----:B------:R-:W-:Y:S02]  /*29a0*/  PLOP3.LUT P1, PT, PT, PT, PT, 0x80, 0x8 ;  /* 0x000000000008781c */ /* 0x000fe40003f2f070 */
[----:B-1----:R-:W-:Y:S02]  /*29b0*/  SEL R0, RZ, 0x1, P0 ;  /* 0x00000001ff007807 */ /* 0x002fe40000000000 */
[----:B------:R-:W-:-:S02]  /*29c0*/  SEL R11, R11, RZ, P0 ;  /* 0x000000ff0b0b7207 */ /* 0x000fc40000000000 */
[----:B------:R-:W-:Y:S01]  /*29d0*/  LOP3.LUT R10, R10, R0, RZ, 0x3c, !PT ;  /* 0x000000000a0a7212 */ /* 0x000fe200078e3cff */
[----:B------:R-:W-:Y:S02]  /*29e0*/  UIADD3 UR32, UPT, UPT, UR37, UR5, URZ ;  /* 0x0000000525207290 */ /* 0x000fe4000fffe0ff */
[----:B------:R-:W-:Y:S01]  /*29f0*/  UIADD3 UR34, UPT, UPT, UR31, UR4, URZ ;  /* 0x000000041f227290 */ /* 0x000fe2000fffe0ff */
[----:B------:R-:W-:Y:S11]  /*2a00*/  BRA.U UP1, `(.L_x_42) ;  /* 0xfffffff101387547 */ /* 0x000ff6000b83ffff */
[----:B------:R-:W-:Y:S01]  /*2a10*/  UIADD3 UR13, UPT, UPT, UR13, 0x40, URZ ;  /* 0x000000400d0d7890 */ /* 0x000fe2000fffe0ff */
[----:B------:R-:W-:-:S03]  /*2a20*/  SHF.L.U32 R2, R12, 0x1f, RZ ;  /* 0x0000001f0c027819 */ /* 0x000fc600000006ff */
[----:B------:R-:W-:-:S09]  /*2a30*/  ULEA UR4, UR6, UR13, 0x3 ;  /* 0x0000000d06047291 */ /* 0x000fd2000f8e18ff */
[----:B------:R-:W1:Y:S02]  /*2a40*/  SYNCS.PHASECHK.TRANS64.TRYWAIT P0, [UR4], R2 ;  /* 0x00000002ff0075a7 */ /* 0x000e640008001104 */
[----:B-1----:R-:W-:Y:S05]  /*2a50*/  @!P0 BRA `(.L_x_43) ;  /* 0x0000009800f88947 */ /* 0x002fea0003800000 */
.L_x_194:
[----:B------:R-:W-:-:S04]  /*2a60*/  UIADD3 UR4, UPT, UPT, UR6, 0x1, URZ ;  /* 0x0000000106047890 */ /* 0x000fc8000fffe0ff */
[----:B------:R-:W-:-:S04]  /*2a70*/  UISETP.NE.AND UP0, UPT, UR4, 0x8, UPT ;  /* 0x000000080400788c */ /* 0x000fc8000bf05270 */
[----:B------:R-:W-:Y:S02]  /*2a80*/  USEL UR6, URZ, 0x1, UP0 ;  /* 0x00000001ff067887 */ /* 0x000fe40008000000 */
[----:B------:R-:W-:-:S04]  /*2a90*/  USEL UR4, UR4, URZ, UP0 ;  /* 0x000000ff04047287 */ /* 0x000fc80008000000 */
[----:B------:R-:W-:Y:S01]  /*2aa0*/  ULEA UR5, UR4, UR13, 0x3 ;  /* 0x0000000d04057291 */ /* 0x000fe2000f8e18ff */
[----:B-1----:R-:W-:-:S04]  /*2ab0*/  LOP3.LUT R2, R12, UR6, RZ, 0x3c, !PT ;  /* 0x000000060c027c12 */ /* 0x002fc8000f8e3cff */
[----:B------:R-:W-:-:S04]  /*2ac0*/  SHF.L.U32 R3, R2, 0x1f, RZ ;  /* 0x0000001f02037819 */ /* 0x000fc800000006ff */
[----:B------:R-:W1:Y:S02]  /*2ad0*/  SYNCS.PHASECHK.TRANS64.TRYWAIT P0, [UR5], R3 ;  /* 0x00000003ff0075a7 */ /* 0x000e640008001105 */
[----:B-1----:R-:W-:Y:S05]  /*2ae0*/  @!P0 BRA `(.L_x_44) ;  /* 0x0000009800ec8947 */ /* 0x002fea0003800000 */
.L_x_196:
[----:B------:R-:W-:-:S04]  /*2af0*/  UIADD3 UR4, UPT, UPT, UR4, 0x1, URZ ;  /* 0x0000000104047890 */ /* 0x000fc8000fffe0ff */
[----:B------:R-:W-:-:S04]  /*2b00*/  UISETP.NE.AND UP0, UPT, UR4, 0x8, UPT ;  /* 0x000000080400788c */ /* 0x000fc8000bf05270 */
[----:B------:R-:W-:Y:S02]  /*2b10*/  USEL UR6, URZ, 0x1, UP0 ;  /* 0x00000001ff067887 */ /* 0x000fe40008000000 */
[----:B------:R-:W-:-:S04]  /*2b20*/  USEL UR4, UR4, URZ, UP0 ;  /* 0x000000ff04047287 */ /* 0x000fc80008000000 */
[----:B------:R-:W-:Y:S01]  /*2b30*/  ULEA UR5, UR4, UR13, 0x3 ;  /* 0x0000000d04057291 */ /* 0x000fe2000f8e18ff */
[----:B------:R-:W-:-:S04]  /*2b40*/  LOP3.LUT R2, R2, UR6, RZ, 0x3c, !PT ;  /* 0x0000000602027c12 */ /* 0x000fc8000f8e3cff */
[----:B-1----:R-:W-:-:S04]  /*2b50*/  SHF.L.U32 R3, R2, 0x1f, RZ ;  /* 0x0000001f02037819 */ /* 0x002fc800000006ff */
[----:B------:R-:W1:Y:S02]  /*2b60*/  SYNCS.PHASECHK.TRANS64.TRYWAIT P0, [UR5], R3 ;  /* 0x00000003ff0075a7 */ /* 0x000e640008001105 */
[----:B-1----:R-:W-:Y:S05]  /*2b70*/  @!P0 BRA `(.L_x_45) ;  /* 0x0000009800e08947 */ /* 0x002fea0003800000 */
.L_x_198:
        /* <DEDUP_REMOVED lines=9> */
.L_x_200:
        /* <DEDUP_REMOVED lines=9> */
.L_x_202:
        /* <DEDUP_REMOVED lines=9> */
.L_x_204:
        /* <DEDUP_REMOVED lines=9> */
.L_x_206:
[----:B------:R-:W-:-:S04]  /*2dc0*/  UIADD3 UR4, UPT, UPT, UR4, 0x1, URZ ;  /* 0x0000000104047890 */ /* 0x000fc8000fffe0ff */
[----:B------:R-:W-:-:S04]  /*2dd0*/  UISETP.NE.AND UP0, UPT, UR4, 0x8, UPT ;  /* 0x000000080400788c */ /* 0x000fc8000bf05270 */
[----:B------:R-:W-:Y:S02]  /*2de0*/  USEL UR5, URZ, 0x1, UP0 ;  /* 0x00000001ff057887 */ /* 0x000fe40008000000 */
[----:B------:R-:W-:-:S04]  /*2df0*/  USEL UR4, UR4, URZ, UP0 ;  /* 0x000000ff04047287 */ /* 0x000fc80008000000 */
[----:B------:R-:W-:Y:S01]  /*2e00*/  ULEA UR4, UR4, UR13, 0x3 ;  /* 0x0000000d04047291 */ /* 0x000fe2000f8e18ff */
[----:B------:R-:W-:-:S04]  /*2e10*/  LOP3.LUT R2, R2, UR5, RZ, 0x3c, !PT ;  /* 0x0000000502027c12 */ /* 0x000fc8000f8e3cff */
[----:B------:R-:W-:Y:S01]  /*2e20*/  SHF.L.U32 R2, R2, 0x1f, RZ ;  /* 0x0000001f02027819 */ /* 0x000fe200000006ff */
[----:B-1----:R-:W-:-:S07]  /*2e30*/  IMAD.U32 R0, RZ, RZ, UR4 ;  /* 0x00000004ff007e24 */ /* 0x002fce000f8e00ff */
.L_x_50:
[----:B-1----:R1:W3:Y:S02]  /*2e40*/  SYNCS.PHASECHK.TRANS64.TRYWAIT P0, [R0+URZ], R2 ;  /* 0x00000002000075a7 */ /* 0x0022e400080011ff */
[----:B---3--:R-:W-:Y:S05]  /*2e50*/  @!P0 NANOSLEEP.SYNCS 0x989680 ;  /* 0x009896800000895d */ /* 0x008fea0003900000 */
[----:B------:R-:W3:Y:S02]  /*2e60*/  @!P0 SYNCS.PHASECHK.TRANS64 P0, [R0+URZ], R2 ;  /* 0x00000002000085a7 */ /* 0x000ee400080010ff */
[----:B--23--:R-:W-:Y:S05]  /*2e70*/  @P0 EXIT ;  /* 0x000000000000094d */ /* 0x00cfea0003800000 */
[----:B------:R-:W-:Y:S05]  /*2e80*/  BRA `(.L_x_50) ;  /* 0xfffffffc00ec7947 */ /* 0x000fea000383ffff */
.L_x_22:
[----:B------:R-:W2:Y:S02]  /*2e90*/  S2UR UR4, SR_CgaCtaId ;  /* 0x00000000000479c3 */ /* 0x000ea40000008800 */
[----:B--2---:R-:W-:-:S04]  /*2ea0*/  UISETP.NE.AND UP0, UPT, UR4, URZ, UPT ;  /* 0x000000ff0400728c */ /* 0x004fc8000bf05270 */
[----:B------:R-:W-:-:S09]  /*2eb0*/  UISETP.NE.OR UP0, UPT, UR20, 0x1, UP0 ;  /* 0x000000011400788c */ /* 0x000fd20008705670 */
[----:B------:R-:W-:Y:S05]  /*2ec0*/  BRA.U UP0, `(.L_x_51) ;  /* 0x00000005004c7547 */ /* 0x000fea000b800000 */
[----:B------:R-:W2:Y:S01]  /*2ed0*/  S2UR UR5, SR_CgaCtaId ;  /* 0x00000000000579c3 */ /* 0x000ea20000008800 */
[----:B------:R-:W-:Y:S01]  /*2ee0*/  UMOV UR4, 0x400 ;  /* 0x0000040000047882 */ /* 0x000fe20000000000 */
[----:B------:R-:W-:Y:S01]  /*2ef0*/  ISETP.GE.U32.AND P2, PT, R3, 0x4, PT ;  /* 0x000000040300780c */ /* 0x000fe20003f46070 */
[----:B------:R-:W-:Y:S01]  /*2f00*/  IMAD.MOV.U32 R12, RZ, RZ, 0x1 ;  /* 0x00000001ff0c7424 */ /* 0x000fe200078e00ff */
[----:B------:R-:W-:Y:S02]  /*2f10*/  CS2R R10, SRZ ;  /* 0x00000000000a7805 */ /* 0x000fe4000001ff00 */
[----:B------:R-:W-:Y:S01]  /*2f20*/  CS2R R8, SRZ ;  /* 0x0000000000087805 */ /* 0x000fe2000001ff00 */
[----:B--2---:R-:W-:-:S03]  /*2f30*/  ULEA UR6, UR5, UR4, 0x18 ;  /* 0x0000000405067291 */ /* 0x004fc6000f8ec0ff */
[----:B------:R-:W-:-:S09]  /*2f40*/  UMOV UR5, URZ ;  /* 0x000000ff00057c82 */ /* 0x000fd20008000000 */
.L_x_55:
[----:B------:R-:W-:Y:S02]  /*2f50*/  LEA R0, R8, UR6, 0x3 ;  /* 0x0000000608007c11 */ /* 0x000fe4000f8e18ff */
[----:B------:R-:W-:-:S03]  /*2f60*/  SHF.L.U32 R4, R9, 0x1f, RZ ;  /* 0x0000001f09047819 */ /* 0x000fc600000006ff */
[----:B------:R-:W-:Y:S01]  /*2f70*/  VIADD R5, R0, 0x140 ;  /* 0x0000014000057836 */ /* 0x000fe20000000000 */
[----:B------:R-:W2:Y:S02]  /*2f80*/  SYNCS.PHASECHK.TRANS64.TRYWAIT P0, [R0+URZ+0x130], R4 ;  /* 0x00013004000075a7 */ /* 0x000ea400080011ff */
[----:B--2---:R-:W-:Y:S05]  /*2f90*/  @!P0 BRA `(.L_x_52) ;  /* 0x0000009800508947 */ /* 0x004fea0003800000 */
.L_x_207:
[----:B------:R-:W-:Y:S01]  /*2fa0*/  ULEA UR4, UR5, UR6, 0x3 ;  /* 0x0000000605047291 */ /* 0x000fe2000f8e18ff */
[----:B--2---:R-:W-:Y:S01]  /*2fb0*/  PRMT R0, RZ, 0x654, R5 ;  /* 0x00000654ff007816 */ /* 0x004fe20000000005 */
[----:B------:R-:W-:Y:S01]  /*2fc0*/  @!P2 IMAD.MOV.U32 R4, RZ, RZ, 0x10 ;  /* 0x00000010ff04a424 */ /* 0x000fe200078e00ff */
[----:B------:R-:W-:Y:S01]  /*2fd0*/  SHF.L.U32 R5, R12, 0x1f, RZ ;  /* 0x0000001f0c057819 */ /* 0x000fe200000006ff */
[----:B------:R-:W-:Y:S01]  /*2fe0*/  UIADD3 UR7, UPT, UPT, UR4, 0xd0, URZ ;  /* 0x000000d004077890 */ /* 0x000fe2000fffe0ff */
[----:B------:R2:W-:Y:S05]  /*2ff0*/  SYNCS.ARRIVE.TRANS64.RED.A1T0 RZ, [R0+URZ], RZ ;  /* 0x000000ff00ff79a7 */ /* 0x0005ea00081004ff */
[----:B------:R-:W-:Y:S01]  /*3000*/  IMAD.U32 R6, RZ, RZ, UR7 ;  /* 0x00000007ff067e24 */ /* 0x000fe2000f8e00ff */
[----:B------:R-:W3:Y:S04]  /*3010*/  SYNCS.PHASECHK.TRANS64.TRYWAIT P0, [UR4+0xe0], R5 ;  /* 0x0000e005ff0075a7 */ /* 0x000ee80008001104 */
[----:B------:R-:W-:Y:S01]  /*3020*/  PRMT R6, R3, 0x654, R6 ;  /* 0x0000065403067816 */ /* 0x000fe20000000006 */
[----:B--23--:R-:W-:Y:S06]  /*3030*/  @!P0 BRA `(.L_x_53) ;  /* 0x00000098003c8947 */ /* 0x00cfec0003800000 */
.L_x_209:
[----:B------:R-:W-:Y:S01]  /*3040*/  ULEA UR8, UR5, UR6, 0x4 ;  /* 0x0000000605087291 */ /* 0x000fe2000f8e20ff */
[----:B------:R-:W-:Y:S01]  /*3050*/  SEL R2, R6, R2, !P2 ;  /* 0x0000000206027207 */ /* 0x000fe20005000000 */
[----:B------:R-:W-:Y:S01]  /*3060*/  UIADD3 UR9, UPT, UPT, UR4, 0xd0, URZ ;  /* 0x000000d004097890 */ /* 0x000fe2000fffe0ff */
[----:B--2---:R-:W-:Y:S01]  /*3070*/  LEA R0, R11, UR6, 0x3 ;  /* 0x000000060b007c11 */ /* 0x004fe2000f8e18ff */
[----:B------:R-:W-:Y:S01]  /*3080*/  UIADD3 UR8, UPT, UPT, UR8, 0x160, URZ ;  /* 0x0000016008087890 */ /* 0x000fe2000fffe0ff */
[----:B------:R2:W-:Y:S01]  /*3090*/  @!P2 SYNCS.ARRIVE.TRANS64.RED RZ, [R2+URZ], R4 ;  /* 0x0000000402ffa9a7 */ /* 0x0005e200080004ff */
[----:B------:R-:W-:Y:S01]  /*30a0*/  UIADD3 UR4, UPT, UPT, UR5, 0x1, URZ ;  /* 0x0000000105047890 */ /* 0x000fe2000fffe0ff */
[----:B------:R-:W-:-:S03]  /*30b0*/  VIADD R8, R8, 0x1 ;  /* 0x0000000108087836 */ /* 0x000fc60000000000 */
[----:B------:R-:W-:Y:S02]  /*30c0*/  UISETP.NE.AND UP0, UPT, UR4, 0x2, UPT ;  /* 0x000000020400788c */ /* 0x000fe4000bf05270 */
[----:B------:R-:W-:Y:S01]  /*30d0*/  ISETP.NE.AND P0, PT, R8, 0x2, PT ;  /* 0x000000020800780c */ /* 0x000fe20003f05270 */
[----:B------:R-:W-:Y:S06]  /*30e0*/  UGETNEXTWORKID.BROADCAST [UR8], [UR9] ;  /* 0x00000000080073ca */ /* 0x000fec0008000100 */
[----:B------:R-:W-:Y:S02]  /*30f0*/  USEL UR7, URZ, 0x1, UP0 ;  /* 0x00000001ff077887 */ /* 0x000fe40008000000 */
[----:B------:R-:W-:-:S04]  /*3100*/  USEL UR5, UR4, URZ, UP0 ;  /* 0x000000ff04057287 */ /* 0x000fc80008000000 */
[----:B------:R-:W-:Y:S02]  /*3110*/  LOP3.LUT R12, R12, UR7, RZ, 0x3c, !PT ;  /* 0x000000070c0c7c12 */ /* 0x000fe4000f8e3cff */
[----:B--2---:R-:W-:-:S04]  /*3120*/  SHF.L.U32 R4, R10, 0x1f, RZ ;  /* 0x0000001f0a047819 */ /* 0x004fc800000006ff */
[----:B------:R-:W2:Y:S02]  /*3130*/  SYNCS.PHASECHK.TRANS64.TRYWAIT P1, [R0+URZ+0xd0], R4 ;  /* 0x0000d004000075a7 */ /* 0x000ea400080211ff */
[----:B--2---:R-:W-:Y:S05]  /*3140*/  @!P1 BRA `(.L_x_54) ;  /* 0x0000009800109947 */ /* 0x004fea0003800000 */
.L_x_210:
[C---:B--2---:R-:W-:Y:S01]  /*3150*/  LEA R4, R11.reuse, UR6, 0x4 ;  /* 0x000000060b047c11 */ /* 0x044fe2000f8e20ff */
[----:B------:R-:W-:Y:S01]  /*3160*/  VIADD R0, R0, 0xe0 ;  /* 0x000000e000007836 */ /* 0x000fe20000000000 */
[----:B------:R-:W-:Y:S01]  /*3170*/  SEL R8, R8, RZ, P0 ;  /* 0x000000ff08087207 */ /* 0x000fe20000000000 */
[----:B------:R-:W-:-:S03]  /*3180*/  VIADD R11, R11, 0x1 ;  /* 0x000000010b0b7836 */ /* 0x000fc60000000000 */
[----:B------:R-:W2:Y:S01]  /*3190*/  LDS.128 R4, [R4+0x160] ;  /* 0x0001600004047984 */ /* 0x000ea20000000c00 */
[----:B------:R-:W-:Y:S02]  /*31a0*/  PRMT R0, RZ, 0x654, R0 ;  /* 0x00000654ff007816 */ /* 0x000fe40000000000 */
[C---:B------:R-:W-:Y:S01]  /*31b0*/  ISETP.NE.AND P1, PT, R11.reuse, 0x2, PT ;  /* 0x000000020b00780c */ /* 0x040fe20003f25270 */
[----:B------:R-:W-:Y:S01]  /*31c0*/  @!PT LDS RZ, [RZ] ;  /* 0x00000000fffff984 */ /* 0x000fe20000000800 */
[----:B------:R-:W-:Y:S01]  /*31d0*/  @!PT LDS RZ, [RZ] ;  /* 0x00000000fffff984 */ /* 0x000fe20000000800 */
[----:B------:R-:W-:Y:S01]  /*31e0*/  @!PT LDS RZ, [RZ] ;  /* 0x00000000fffff984 */ /* 0x000fe20000000800 */
[----:B------:R-:W-:Y:S01]  /*31f0*/  @!PT LDS RZ, [RZ] ;  /* 0x00000000fffff984 */ /* 0x000fe20000000800 */
[----:B------:R3:W-:Y:S06]  /*3200*/  MEMBAR.ALL.CTA ;  /* 0x0000000000007992 */ /* 0x0007ec0000008000 */
[----:B---3--:R-:W3:Y:S01]  /*3210*/  FENCE.VIEW.ASYNC.S ;  /* 0x00000000000073c6 */ /* 0x008ee20000000000 */
[----:B------:R-:W-:Y:S01]  /*3220*/  SEL R11, R11, RZ, P1 ;  /* 0x000000ff0b0b7207 */ /* 0x000fe20000800000 */
[----:B---3--:R3:W-:Y:S01]  /*3230*/  SYNCS.ARRIVE.TRANS64.RED.A1T0 RZ, [R0+URZ], RZ ;  /* 0x000000ff00ff79a7 */ /* 0x0087e200081004ff */
[----:B--2---:R-:W-:-:S02]  /*3240*/  LOP3.LUT P3, RZ, R6, 0x1, RZ, 0xc0, !PT ;  /* 0x0000000106ff7812 */ /* 0x004fc4000786c0ff */
[----:B------:R-:W-:-:S04]  /*3250*/  SEL R4, RZ, 0x1, P1 ;  /* 0x00000001ff047807 */ /* 0x000fc80000800000 */
[----:B------:R-:W-:Y:S02]  /*3260*/  LOP3.LUT R10, R10, R4, RZ, 0x3c, !PT ;  /* 0x000000040a0a7212 */ /* 0x000fe400078e3cff */
[----:B---3--:R-:W-:-:S04]  /*3270*/  SEL R0, RZ, 0x1, P0 ;  /* 0x00000001ff007807 */ /* 0x008fc80000000000 */
[----:B------:R-:W-:Y:S01]  /*3280*/  LOP3.LUT R9, R9, R0, RZ, 0x3c, !PT ;  /* 0x0000000009097212 */ /* 0x000fe200078e3cff */
[----:B------:R-:W-:Y:S06]  /*3290*/  @P3 BRA `(.L_x_55) ;  /* 0xfffffffc002c3947 */ /* 0x000fec000383ffff */
[----:B------:R-:W-:Y:S01]  /*32a0*/  ULEA UR4, UR5, UR6, 0x3 ;  /* 0x0000000605047291 */ /* 0x000fe2000f8e18ff */
[----:B------:R-:W-:-:S08]  /*32b0*/  SHF.L.U32 R2, R12, 0x1f, RZ ;  /* 0x0000001f0c027819 */ /* 0x000fd000000006ff */
[----:B------:R-:W2:Y:S02]  /*32c0*/  SYNCS.PHASECHK.TRANS64 P0, [UR4+0xe0], R2 ;  /* 0x0000e002ff0075a7 */ /* 0x000ea40008001004 */
[----:B--2---:R-:W-:Y:S05]  /*32d0*/  @P0 BRA `(.L_x_56) ;  /* 0x0000000000080947 */ /* 0x004fea0003800000 */
[----:B------:R-:W2:Y:S02]  /*32e0*/  SYNCS.PHASECHK.TRANS64.TRYWAIT P0, [UR4+0xe0], R2 ;  /* 0x0000e002ff0075a7 */ /* 0x000ea40008001104 */
[----:B--2---:R-:W-:Y:S05]  /*32f0*/  @!P0 BRA `(.L_x_57) ;  /* 0x0000009400b88947 */ /* 0x004fea0003800000 */
.L_x_56:
[----:B------:R-:W-:-:S04]  /*3300*/  UIADD3 UR7, UPT, UPT, UR5, 0x1, URZ ;  /* 0x0000000105077890 */ /* 0x000fc8000fffe0ff */
[----:B------:R-:W-:-:S04]  /*3310*/  UISETP.NE.AND UP0, UPT, UR7, 0x2, UPT ;  /* 0x000000020700788c */ /* 0x000fc8000bf05270 */
[----:B------:R-:W-:Y:S02]  /*3320*/  USEL UR8, URZ, 0x1, UP0 ;  /* 0x00000001ff087887 */ /* 0x000fe40008000000 */
[----:B------:R-:W-:-:S04]  /*3330*/  USEL UR7, UR7, URZ, UP0 ;  /* 0x000000ff07077287 */ /* 0x000fc80008000000 */
[----:B------:R-:W-:Y:S01]  /*3340*/  ULEA UR7, UR7, UR6, 0x3 ;  /* 0x0000000607077291 */ /* 0x000fe2000f8e18ff */
[----:B--2---:R-:W-:-:S04]  /*3350*/  LOP3.LUT R2, R12, UR8, RZ, 0x3c, !PT ;  /* 0x000000080c027c12 */ /* 0x004fc8000f8e3cff */
[----:B------:R-:W-:-:S04]  /*3360*/  SHF.L.U32 R0, R2, 0x1f, RZ ;  /* 0x0000001f02007819 */ /* 0x000fc800000006ff */
[----:B------:R-:W2:Y:S02]  /*3370*/  SYNCS.PHASECHK.TRANS64 P0, [UR7+0xe0], R0 ;  /* 0x0000e000ff0075a7 */ /* 0x000ea40008001007 */
[----:B-12---:R-:W-:Y:S05]  /*3380*/  @P0 EXIT ;  /* 0x000000000000094d */ /* 0x006fea0003800000 */
[----:B------:R-:W-:Y:S02]  /*3390*/  SHF.L.U32 R2, R2, 0x1f, RZ ;  /* 0x0000001f02027819 */ /* 0x000fe400000006ff */
[----:B------:R-:W-:-:S07]  /*33a0*/  MOV R0, UR7 ;  /* 0x0000000700007c02 */ /* 0x000fce0008000f00 */
.L_x_58:
[----:B-1----:R1:W2:Y:S02]  /*33b0*/  SYNCS.PHASECHK.TRANS64.TRYWAIT P0, [R0+URZ+0xe0], R2 ;  /* 0x0000e002000075a7 */ /* 0x0022a400080011ff */
[----:B--2---:R-:W-:Y:S05]  /*33c0*/  @!P0 NANOSLEEP.SYNCS 0x989680 ;  /* 0x009896800000895d */ /* 0x004fea0003900000 */
[----:B------:R-:W2:Y:S02]  /*33d0*/  @!P0 SYNCS.PHASECHK.TRANS64 P0, [R0+URZ+0xe0], R2 ;  /* 0x0000e002000085a7 */ /* 0x000ea400080010ff */
[----:B--2---:R-:W-:Y:S05]  /*33e0*/  @P0 EXIT ;  /* 0x000000000000094d */ /* 0x004fea0003800000 */
[----:B------:R-:W-:Y:S05]  /*33f0*/  BRA `(.L_x_58) ;  /* 0xfffffffc00ec7947 */ /* 0x000fea000383ffff */
.L_x_51:
[----:B------:R-:W-:Y:S05]  /*3400*/  BRA.U UP5, `(.L_x_59) ;  /* 0x0000001105dc7547 */ /* 0x000fea000b800000 */
[----:B------:R-:W2:Y:S01]  /*3410*/  S2UR UR7, SR_CgaCtaId ;  /* 0x00000000000779c3 */ /* 0x000ea20000008800 */
[----:B------:R-:W-:Y:S01]  /*3420*/  UMOV UR4, 0x40 ;  /* 0x0000004000047882 */ /* 0x000fe20000000000 */
[----:B------:R-:W-:Y:S01]  /*3430*/  NOP ;  /* 0x0000000000007918 */ /* 0x000fe20000000000 */
[----:B------:R-:W-:Y:S01]  /*3440*/  UMOV UR6, 0x400 ;  /* 0x0000040000067882 */ /* 0x000fe20000000000 */
[----:B--2---:R-:W-:Y:S02]  /*3450*/  ULEA UR5, UR7, UR4, 0x18 ;  /* 0x0000000407057291 */ /* 0x004fe4000f8ec0ff */
[----:B------:R-:W-:-:S07]  /*3460*/  ULEA UR6, UR7, UR6, 0x18 ;  /* 0x0000000607067291 */ /* 0x000fce000f8ec0ff */
[----:B------:R-:W2:Y:S02]  /*3470*/  LDS.U8 R3, [UR5+0x1c] ;  /* 0x00001c05ff037984 */ /* 0x000ea40008000000 */
[----:B--2---:R-:W-:-:S13]  /*3480*/  ISETP.NE.AND P0, PT, R3, RZ, PT ;  /* 0x000000ff0300720c */ /* 0x004fda0003f05270 */
[----:B------:R-:W-:Y:S05]  /*3490*/  @P0 BRA `(.L_x_60) ;  /* 0x0000000400080947 */ /* 0x000fea0003800000 */
[----:B------:R-:W-:Y:S02]  /*34a0*/  UISETP.NE.U32.AND UP1, UPT, UR47, 0x1, UPT ;  /* 0x000000012f00788c */ /* 0x000fe4000bf25070 */
[----:B------:R-:W-:-:S07]  /*34b0*/  UIADD3 UR7, UPT, UPT, UR5, 0x8, URZ ;  /* 0x0000000805077890 */ /* 0x000fce000fffe0ff */
[----:B------:R-:W-:Y:S05]  /*34c0*/  BRA.U !UP1, `(.L_x_61) ;  /* 0x00000001099c7547 */ /* 0x000fea000b800000 */
[----:B------:R-:W-:Y:S01]  /*34d0*/  ELECT P0, URZ, PT ;  /* 0x0000000000ff782f */ /* 0x000fe20003800000 */
[----:B------:R-:W-:-:S12]  /*34e0*/  BSSY B0, `(.L_x_61) ;  /* 0x0000025000007945 */ /* 0x000fd80003800000 */
[----:B------:R-:W-:Y:S05]  /*34f0*/  @!P0 BRA `(.L_x_62) ;  /* 0x00000000008c8947 */ /* 0x000fea0003800000 */
[----:B------:R-:W-:-:S05]  /*3500*/  UMOV UR4, 0x10 ;  /* 0x0000001000047882 */ /* 0x000fca0000000000 */
[----:B------:R-:W-:Y:S04]  /*3510*/  DEPBAR.LE SB2, 0x36 ;  /* 0x0000ad800000791a */ /* 0x000fe80000000000 */
[----:B------:R-:W2:Y:S02]  /*3520*/  UTCATOMSWS.2CTA.FIND_AND_SET.ALIGN UP0, UR4, UR4 ;  /* 0x00000004000475e3 */ /* 0x000ea40008200800 */
[----:B--2---:R-:W-:Y:S01]  /*3530*/  MOV R10, UR4 ;  /* 0x00000004000a7c02 */ /* 0x004fe20008000f00 */
[----:B------:R-:W-:Y:S06]  /*3540*/  BRA.U UP0, `(.L_x_63) ;  /* 0x0000000100187547 */ /* 0x000fec000b800000 */
.L_x_64:
[----:B------:R-:W-:Y:S05]  /*3550*/  NANOSLEEP 0x64 ;  /* 0x000000640000795d */ /* 0x000fea0003800000 */
[----:B------:R-:W-:-:S05]  /*3560*/  UMOV UR4, 0x10 ;  /* 0x0000001000047882 */ /* 0x000fca0000000000 */
[----:B------:R-:W-:Y:S04]  /*3570*/  DEPBAR.LE SB2, 0x36 ;  /* 0x0000ad800000791a */ /* 0x000fe80000000000 */
[----:B------:R-:W2:Y:S02]  /*3580*/  UTCATOMSWS.2CTA.FIND_AND_SET.ALIGN UP0, UR4, UR4 ;  /* 0x00000004000475e3 */ /* 0x000ea40008200800 */
[----:B--2---:R-:W-:Y:S01]  /*3590*/  MOV R10, UR4 ;  /* 0x00000004000a7c02 */ /* 0x004fe20008000f00 */
[----:B------:R-:W-:Y:S05]  /*35a0*/  BRA.U !UP0, `(.L_x_64) ;  /* 0xfffffffd08e87547 */ /* 0x000fea000b83ffff */
.L_x_63:
[----:B------:R-:W2:Y:S01]  /*35b0*/  LDS R6, [UR5+0x10] ;  /* 0x00001005ff067984 */ /* 0x000ea20008000800 */
[----:B------:R-:W-:Y:S01]  /*35c0*/  IMAD.U32 R3, RZ, RZ, UR6 ;  /* 0x00000006ff037e24 */ /* 0x000fe2000f8e00ff */
[----:B------:R-:W-:-:S03]  /*35d0*/  MOV R4, UR46 ;  /* 0x0000002e00047c02 */ /* 0x000fc60008000f00 */
[----:B------:R-:W-:Y:S01]  /*35e0*/  VIADD R3, R3, 0x180 ;  /* 0x0000018003037836 */ /* 0x000fe20000000000 */
[----:B--2---:R-:W-:-:S04]  /*35f0*/  SHF.L.U32 R6, R6, 0x1f, RZ ;  /* 0x0000001f06067819 */ /* 0x004fc800000006ff */
[----:B------:R-:W2:Y:S02]  /*3600*/  SYNCS.PHASECHK.TRANS64.TRYWAIT P0, [UR5+0x8], R6 ;  /* 0x00000806ff0075a7 */ /* 0x000ea40008001105 */
[----:B--2---:R-:W-:Y:S05]  /*3610*/  @P0 BRA `(.L_x_65) ;  /* 0x0000000000080947 */ /* 0x004fea0003800000 */
[----:B------:R-:W2:Y:S02]  /*3620*/  SYNCS.PHASECHK.TRANS64.TRYWAIT P0, [UR5+0x8], R6 ;  /* 0x00000806ff0075a7 */ /* 0x000ea40008001105 */
[----:B--2---:R-:W-:Y:S05]  /*3630*/  @!P0 BRA `(.L_x_66) ;  /* 0x0000009400008947 */ /* 0x004fea0003800000 */
.L_x_65:
[----:B------:R-:W-:Y:S01]  /*3640*/  PRMT R4, R4, 0x654, R3 ;  /* 0x0000065404047816 */ /* 0x000fe20000000003 */
[----:B------:R-:W-:Y:S01]  /*3650*/  HFMA2 R3, -RZ, RZ, 0, 5.9604644775390625e-08 ;  /* 0x00000001ff037431 */ /* 0x000fe200000001ff */
[----:B------:R-:W-:Y:S01]  /*3660*/  UPRMT UR4, UR46, 0x654, UR7 ;  /* 0x000006542e047896 */ /* 0x000fe20008000007 */
[----:B------:R-:W-:Y:S02]  /*3670*/  IMAD.MOV.U32 R8, RZ, RZ, 0xffff ;  /* 0x0000ffffff087424 */ /* 0x000fe400078e00ff */
[----:B--2---:R-:W-:Y:S02]  /*3680*/  IMAD.MOV.U32 R6, RZ, RZ, 0x4 ;  /* 0x00000004ff067424 */ /* 0x004fe400078e00ff */
[----:B------:R-:W-:Y:S01]  /*3690*/  IMAD.SHL.U32 R9, R10, 0x20, RZ ;  /* 0x000000200a097824 */ /* 0x000fe200078e00ff */
[----:B------:R-:W-:Y:S02]  /*36a0*/  MOV R5, UR4 ;  /* 0x0000000400057c02 */ /* 0x000fe40008000f00 */
[-C--:B------:R-:W-:Y:S01]  /*36b0*/  SHF.L.U32 R8, R8, R10.reuse, RZ ;  /* 0x0000000a08087219 */ /* 0x080fe200000006ff */
[----:B------:R2:W-:Y:S01]  /*36c0*/  SYNCS.ARRIVE.TRANS64.RED RZ, [UR4], R6 ;  /* 0x00000006ffff79a7 */ /* 0x0005e20008000404 */
[----:B------:R-:W-:Y:S01]  /*36d0*/  SHF.L.U32 R7, R3, R10, RZ ;  /* 0x0000000a03077219 */ /* 0x000fe200000006ff */
[----:B------:R2:W-:Y:S04]  /*36e0*/  STS [UR6+0x180], R9 ;  /* 0x00018009ff007988 */ /* 0x0005e80008000806 */
[----:B------:R2:W-:Y:S04]  /*36f0*/  STAS [R4.64], R10 ;  /* 0x0000000a04007dbd */ /* 0x0005e8000c0008ff */
[----:B------:R2:W-:Y:S04]  /*3700*/  ATOMS.OR RZ, [UR5+0x14], R8 ;  /* 0x00001408ffff798c */ /* 0x0005e8000b000005 */
[----:B------:R2:W-:Y:S04]  /*3710*/  ATOMS.OR RZ, [UR5+0x18], R7 ;  /* 0x00001807ffff798c */ /* 0x0005e8000b000005 */
[----:B------:R2:W-:Y:S02]  /*3720*/  ATOMS.XOR RZ, [UR5+0x10], R3 ;  /* 0x00001003ffff798c */ /* 0x0005e4000b800005 */
.L_x_62:
[----:B-1----:R-:W-:Y:S05]  /*3730*/  BSYNC B0 ;  /* 0x0000000000007941 */ /* 0x002fea0003800000 */
.L_x_61:
[----:B------:R-:W-:Y:S05]  /*3740*/  BRA.U UP1, `(.L_x_67) ;  /* 0x00000001016c7547 */ /* 0x000fea000b800000 */
[----:B------:R-:W-:-:S03]  /*3750*/  UMOV UR4, 0xffffffff ;  /* 0xffffffff00047882 */ /* 0x000fc60000000000 */
[----:B------:R-:W-:Y:S05]  /*3760*/  BRA.DIV UR4, `(.L_x_68) ;  /* 0x0000009204cc7947 */ /* 0x000fea000b800000 */
[----:B------:R-:W-:-:S13]  /*3770*/  ELECT P0, URZ, PT ;  /* 0x0000000000ff782f */ /* 0x000fda0003800000 */
.L_x_214:
[----:B------:R-:W-:Y:S05]  /*3780*/  @!P0 BRA `(.L_x_67) ;  /* 0x00000000005c8947 */ /* 0x000fea0003800000 */
[----:B--2---:R-:W2:Y:S02]  /*3790*/  LDS R4, [UR5+0x10] ;  /* 0x00001005ff047984 */ /* 0x004ea40008000800 */
[----:B--2---:R-:W-:-:S04]  /*37a0*/  SHF.L.U32 R4, R4, 0x1f, RZ ;  /* 0x0000001f04047819 */ /* 0x004fc800000006ff */
[----:B------:R-:W2:Y:S02]  /*37b0*/  SYNCS.PHASECHK.TRANS64.TRYWAIT P0, [UR5+0x8], R4 ;  /* 0x00000804ff0075a7 */ /* 0x000ea40008001105 */
[----:B--2---:R-:W-:Y:S05]  /*37c0*/  @P0 BRA `(.L_x_69) ;  /* 0x0000000000080947 */ /* 0x004fea0003800000 */
[----:B------:R-:W2:Y:S02]  /*37d0*/  SYNCS.PHASECHK.TRANS64.TRYWAIT P0, [UR5+0x8], R4 ;  /* 0x00000804ff0075a7 */ /* 0x000ea40008001105 */
[----:B--2---:R-:W-:Y:S05]  /*37e0*/  @!P0 BRA `(.L_x_70) ;  /* 0x0000009000d08947 */ /* 0x004fea0003800000 */
.L_x_69:
[----:B------:R-:W3:Y:S01]  /*37f0*/  LDS R6, [UR6+0x180] ;  /* 0x00018006ff067984 */ /* 0x000ee20008000800 */
[----:B--2---:R-:W-:Y:S02]  /*3800*/  HFMA2 R3, -RZ, RZ, 0, 5.9604644775390625e-08 ;  /* 0x00000001ff037431 */ /* 0x004fe400000001ff */
[----:B------:R-:W-:Y:S01]  /*3810*/  IMAD.MOV.U32 R4, RZ, RZ, 0xffff ;  /* 0x0000ffffff047424 */ /* 0x000fe200078e00ff */
[----:B------:R-:W-:Y:S01]  /*3820*/  UPRMT UR4, UR46, 0x654, UR7 ;  /* 0x000006542e047896 */ /* 0x000fe20008000007 */
[----:B---3--:R-:W-:-:S03]  /*3830*/  IMAD.SHL.U32 R5, R6, 0x20, RZ ;  /* 0x0000002006057824 */ /* 0x008fc600078e00ff */
[-C--:B------:R-:W-:Y:S02]  /*3840*/  SHF.L.U32 R4, R4, R6.reuse, RZ ;  /* 0x0000000604047219 */ /* 0x080fe400000006ff */
[----:B------:R-:W-:Y:S01]  /*3850*/  SHF.L.U32 R6, R3, R6, RZ ;  /* 0x0000000603067219 */ /* 0x000fe200000006ff */
[----:B------:R3:W-:Y:S04]  /*3860*/  STS [UR6+0x180], R5 ;  /* 0x00018005ff007988 */ /* 0x0007e80008000806 */
[----:B------:R3:W-:Y:S04]  /*3870*/  ATOMS.OR RZ, [UR5+0x14], R4 ;  /* 0x00001404ffff798c */ /* 0x0007e8000b000005 */
[----:B------:R3:W-:Y:S01]  /*3880*/  ATOMS.OR RZ, [UR5+0x18], R6 ;  /* 0x00001806ffff798c */ /* 0x0007e2000b000005 */
[----:B------:R-:W-:Y:S03]  /*3890*/  SYNCS.ARRIVE.TRANS64.RED.A1T0 RZ, [UR4], RZ ;  /* 0x000000ffffff79a7 */ /* 0x000fe60008100404 */
[----:B------:R3:W-:Y:S01]  /*38a0*/  ATOMS.XOR RZ, [UR5+0x10], R3 ;  /* 0x00001003ffff798c */ /* 0x0007e2000b800005 */
[----:B------:R-:W-:Y:S05]  /*38b0*/  BRA `(.L_x_67) ;  /* 0x0000000000107947 */ /* 0x000fea0003800000 */
.L_x_60:
[----:B------:R-:W-:Y:S02]  /*38c0*/  MOV R3, 0xffffffff ;  /* 0xffffffff00037802 */ /* 0x000fe40000000f00 */
[----:B------:R-:W-:-:S03]  /*38d0*/  MOV R4, 0x3900 ;  /* 0x0000390000047802 */ /* 0x000fc60000000f00 */
[----:B------:R2:W-:Y:S04]  /*38e0*/  STS [UR6+0x180], R3 ;  /* 0x00018003ff007988 */ /* 0x0005e80008000806 */
[----:B-12--5:R-:W-:Y:S05]  /*38f0*/  CALL.REL.NOINC `($__internal_1_$__cuda_sm10x_tcgen05_guardrail_trap_phase_invalid_during_alloc) ;  /* 0x0000009c00547944 */ /* 0x026fea0003c00000 */
.L_x_67:
[----:B------:R-:W-:Y:S05]  /*3900*/  WARPSYNC.ALL ;  /* 0x0000000000007948 */ /* 0x000fea0003800000 */
[----:B------:R-:W4:Y:S01]  /*3910*/  S2UR UR4, SR_CgaCtaId ;  /* 0x00000000000479c3 */ /* 0x000f220000008800 */
[----:B------:R-:W-:Y:S01]  /*3920*/  UMOV UR26, 0x400 ;  /* 0x00000400001a7882 */ /* 0x000fe20000000000 */
[----:B------:R-:W-:-:S06]  /*3930*/  NOP ;  /* 0x0000000000007918 */ /* 0x000fcc0000000000 */
[----:B------:R-:W-:Y:S06]  /*3940*/  BAR.ARV 0x6, 0xa0 ;  /* 0x0182800000007b1d */ /* 0x000fec0000002000 */
[----:B------:R-:W1:Y:S01]  /*3950*/  LDCU UR6, c[0x0][0x38c] ;  /* 0x00007180ff0677ac */ /* 0x000e620008000800 */
[----:B------:R-:W-:Y:S01]  /*3960*/  LOP3.LUT R0, R0, 0xffff, RZ, 0xc0, !PT ;  /* 0x0000ffff00007812 */ /* 0x000fe200078ec0ff */
[----:B--2---:R-:W-:Y:S01]  /*3970*/  IMAD.MOV.U32 R9, RZ, RZ, 0x1 ;  /* 0x00000001ff097424 */ /* 0x004fe200078e00ff */
[----:B------:R-:W-:Y:S01]  /*3980*/  LOP3.LUT R2, R2, 0xffff, RZ, 0xc0, !PT ;  /* 0x0000ffff02027812 */ /* 0x000fe200078ec0ff */
[----:B------:R-:W-:Y:S01]  /*3990*/  IMAD.MOV.U32 R8, RZ, RZ, RZ ;  /* 0x000000ffff087224 */ /* 0x000fe200078e00ff */
[----:B------:R-:W-:Y:S01]  /*39a0*/  R2UR UR42, R0 ;  /* 0x00000000002a72ca */ /* 0x000fe200000e0000 */
[----:B------:R-:W-:Y:S01]  /*39b0*/  UMOV UR32, URZ ;  /* 0x000000ff00207c82 */ /* 0x000fe20008000000 */
[----:B------:R-:W-:Y:S01]  /*39c0*/  R2UR UR28, R2 ;  /* 0x00000000021c72ca */ /* 0x000fe200000e0000 */
[----:B------:R-:W-:Y:S01]  /*39d0*/  UMOV UR23, URZ ;  /* 0x000000ff00177c82 */ /* 0x000fe20008000000 */
[----:B------:R-:W-:Y:S01]  /*39e0*/  UMOV UR22, URZ ;  /* 0x000000ff00167c82 */ /* 0x000fe20008000000 */
[----:B----4-:R-:W-:-:S02]  /*39f0*/  ULEA UR26, UR4, UR26, 0x18 ;  /* 0x0000001a041a7291 */ /* 0x010fc4000f8ec0ff */
[----:B------:R-:W-:Y:S02]  /*3a00*/  UISETP.NE.AND UP3, UPT, UR47, URZ, UPT ;  /* 0x000000ff2f00728c */ /* 0x000fe4000bf65270 */
[----:B------:R-:W-:Y:S02]  /*3a10*/  UIADD3 UR5, UPT, UPT, UR26, 0x8400, URZ ;  /* 0x000084001a057890 */ /* 0x000fe4000fffe0ff */
[----:B------:R-:W-:Y:S02]  /*3a20*/  UIADD3 UR4, UPT, UPT, UR26, 0x18400, URZ ;  /* 0x000184001a047890 */ /* 0x000fe4000fffe0ff */
[----:B-1----:R-:W-:Y:S01]  /*3a30*/  UIADD3 UR6, UPT, UPT, UR6, 0x1f, URZ ;  /* 0x0000001f06067890 */ /* 0x002fe2000fffe0ff */
[----:B---3--:R-:W1:Y:S01]  /*3a40*/  LDS R3, [UR26+0x180] ;  /* 0x0001801aff037984 */ /* 0x008e620008000800 */
[----:B------:R-:W-:Y:S02]  /*3a50*/  USHF.R.U32.HI UR5, URZ, 0x4, UR5 ;  /* 0x00000004ff057899 */ /* 0x000fe40008011605 */
[----:B------:R-:W-:-:S02]  /*3a60*/  USHF.R.S32.HI UR33, URZ, 0x1f, UR6 ;  /* 0x0000001fff217899 */ /* 0x000fc40008011406 */
[----:B------:R-:W-:Y:S02]  /*3a70*/  USHF.R.U32.HI UR4, URZ, 0x4, UR4 ;  /* 0x00000004ff047899 */ /* 0x000fe40008011604 */
[----:B------:R-:W-:Y:S02]  /*3a80*/  ULEA.HI UR33, UR33, UR6, URZ, 0x5 ;  /* 0x0000000621217291 */ /* 0x000fe4000f8f28ff */
[----:B------:R-:W-:Y:S02]  /*3a90*/  ULOP3.LUT UR5, UR5, 0x3fff, URZ, 0xc0, !UPT ;  /* 0x00003fff05057892 */ /* 0x000fe4000f8ec0ff */
[----:B------:R-:W-:Y:S02]  /*3aa0*/  USHF.R.S32.HI UR33, URZ, 0x5, UR33 ;  /* 0x00000005ff217899 */ /* 0x000fe40008011421 */
[----:B------:R-:W-:Y:S02]  /*3ab0*/  ULOP3.LUT UR30, UR4, 0x3fff, URZ, 0xc0, !UPT ;  /* 0x00003fff041e7892 */ /* 0x000fe4000f8ec0ff */
[----:B------:R-:W-:Y:S01]  /*3ac0*/  UISETP.LT.AND UP0, UPT, UR33, 0x1, UPT ;  /* 0x000000012100788c */ /* 0x000fe2000bf01270 */
[----:B------:R-:W-:Y:S01]  /*3ad0*/  UMOV UR40, 0x0 ;  /* 0x0000000000287882 */ /* 0x000fe20000000000 */
[----:B------:R-:W-:Y:S01]  /*3ae0*/  UMOV UR41, 0x8400910 ;  /* 0x0840091000297882 */ /* 0x000fe20000000000 */
[----:B------:R-:W-:-:S02]  /*3af0*/  ULOP3.LUT UR29, UR5, 0x10000, URZ, 0xfc, !UPT ;  /* 0x00010000051d7892 */ /* 0x000fc4000f8efcff */
[----:B------:R-:W-:Y:S02]  /*3b00*/  ULOP3.LUT UR30, UR30, 0x10000, URZ, 0xfc, !UPT ;  /* 0x000100001e1e7892 */ /* 0x000fe4000f8efcff */
[----:B------:R-:W-:Y:S01]  /*3b10*/  USEL UR43, UR33, 0x1, !UP0 ;  /* 0x00000001212b7887 */ /* 0x000fe2000c000000 */
[----:B------:R-:W-:Y:S01]  /*3b20*/  UMOV UR38, 0x0 ;  /* 0x0000000000267882 */ /* 0x000fe20000000000 */
[----:B------:R-:W-:Y:S01]  /*3b30*/  UMOV UR39, 0x8400910 ;  /* 0x0840091000277882 */ /* 0x000fe20000000000 */
[----:B------:R-:W-:Y:S01]  /*3b40*/  UMOV UR36, 0x0 ;  /* 0x0000000000247882 */ /* 0x000fe20000000000 */
[----:B------:R-:W-:Y:S01]  /*3b50*/  UMOV UR37, 0x8400910 ;  /* 0x0840091000257882 */ /* 0x000fe20000000000 */
[----:B------:R-:W-:Y:S01]  /*3b60*/  UMOV UR34, 0x0 ;  /* 0x0000000000227882 */ /* 0x000fe20000000000 */
[----:B------:R-:W-:Y:S01]  /*3b70*/  UMOV UR35, 0x8400910 ;  /* 0x0840091000237882 */ /* 0x000fe20000000000 */
[----:B-1----:R-:W-:Y:S02]  /*3b80*/  R2UR UR44, R3 ;  /* 0x00000000032c72ca */ /* 0x002fe400000e0000 */
[----:B------:R-:W-:-:S13]  /*3b90*/  CS2R R2, SRZ ;  /* 0x0000000000027805 */ /* 0x000fda000001ff00 */
.L_x_78:
[C---:B------:R-:W-:Y:S02]  /*3ba0*/  LEA R0, R8.reuse, UR26, 0x3 ;  /* 0x0000001a08007c11 */ /* 0x040fe4000f8e18ff */
[----:B------:R-:W-:Y:S02]  /*3bb0*/  SHF.L.U32 R4, R3, 0x1f, RZ ;  /* 0x0000001f03047819 */ /* 0x000fe400000006ff */
[----:B------:R-:W-:Y:S02]  /*3bc0*/  LEA R5, R8, UR26, 0x4 ;  /* 0x0000001a08057c11 */ /* 0x000fe4000f8e20ff */
[----:B------:R-:W1:Y:S02]  /*3bd0*/  SYNCS.PHASECHK.TRANS64.TRYWAIT P0, [R0+URZ+0xd0], R4 ;  /* 0x0000d004000075a7 */ /* 0x000e6400080011ff */
[----:B-1-3--:R-:W-:Y:S05]  /*3be0*/  @!P0 BRA `(.L_x_71) ;  /* 0x0000008c00e88947 */ /* 0x00afea0003800000 */
.L_x_215:
[----:B-1----:R-:W1:Y:S01]  /*3bf0*/  LDS.128 R4, [R5+0x160] ;  /* 0x0001600005047984 */ /* 0x002e620000000c00 */
[----:B------:R-:W-:Y:S02]  /*3c00*/  VIADD R0, R0, 0xe0 ;  /* 0x000000e000007836 */ /* 0x000fe40000000000 */
[----:B------:R-:W-:Y:S01]  /*3c10*/  VIADD R8, R8, 0x1 ;  /* 0x0000000108087836 */ /* 0x000fe20000000000 */
[----:B------:R-:W-:Y:S01]  /*3c20*/  @!PT LDS RZ, [RZ] ;  /* 0x00000000fffff984 */ /* 0x000fe20000000800 */
[----:B------:R-:W-:Y:S01]  /*3c30*/  @!PT LDS RZ, [RZ] ;  /* 0x00000000fffff984 */ /* 0x000fe20000000800 */
[----:B------:R-:W-:Y:S01]  /*3c40*/  @!PT LDS RZ, [RZ] ;  /* 0x00000000fffff984 */ /* 0x000fe20000000800 */
[----:B------:R-:W-:Y:S01]  /*3c50*/  @!PT LDS RZ, [RZ] ;  /* 0x00000000fffff984 */ /* 0x000fe20000000800 */
[----:B------:R2:W-:Y:S06]  /*3c60*/  MEMBAR.ALL.CTA ;  /* 0x0000000000007992 */ /* 0x0005ec0000008000 */
[----:B--2---:R-:W2:Y:S01]  /*3c70*/  FENCE.VIEW.ASYNC.S ;  /* 0x00000000000073c6 */ /* 0x004ea20000000000 */
[----:B------:R-:W-:-:S04]  /*3c80*/  PRMT R0, RZ, 0x654, R0 ;  /* 0x00000654ff007816 */ /* 0x000fc80000000000 */
[----:B--2---:R2:W-:Y:S01]  /*3c90*/  SYNCS.ARRIVE.TRANS64.RED.A1T0 RZ, [R0+URZ], RZ ;  /* 0x000000ff00ff79a7 */ /* 0x0045e200081004ff */
[----:B-1----:R-:W-:Y:S01]  /*3ca0*/  LOP3.LUT P1, RZ, R6, 0x1, RZ, 0xc0, !PT ;  /* 0x0000000106ff7812 */ /* 0x002fe2000782c0ff */
[----:B--2---:R-:W-:-:S12]  /*3cb0*/  BRA.U UP3, `(.L_x_72) ;  /* 0x0000000503087547 */ /* 0x004fd8000b800000 */
[----:B------:R-:W1:Y:S01]  /*3cc0*/  LDCU UR4, c[0x0][0x38c] ;  /* 0x00007180ff0477ac */ /* 0x000e620008000800 */
[----:B------:R-:W-:Y:S02]  /*3cd0*/  PLOP3.LUT P2, PT, PT, PT, PT, 0x80, 0x8 ;  /* 0x000000000008781c */ /* 0x000fe40003f4f070 */
[----:B------:R-:W-:Y:S01]  /*3ce0*/  SHF.L.U32 R4, R9, 0x1f, RZ ;  /* 0x0000001f09047819 */ /* 0x000fe200000006ff */
[----:B------:R-:W-:Y:S02]  /*3cf0*/  ULEA UR31, UR32, UR26, 0x3 ;  /* 0x0000001a201f7291 */ /* 0x000fe4000f8e18ff */
[----:B------:R-:W-:Y:S02]  /*3d00*/  ULEA UR11, UR32, UR44, 0x7 ;  /* 0x0000002c200b7291 */ /* 0x000fe4000f8e38ff */
[----:B-1----:R-:W-:-:S06]  /*3d10*/  UISETP.GE.AND UP0, UPT, UR4, 0x1, UPT ;  /* 0x000000010400788c */ /* 0x002fcc000bf06270 */
[----:B------:R-:W-:-:S05]  /*3d20*/  PLOP3.LUT P0, PT, PT, PT, UP0, 0x80, 0x8 ;  /* 0x000000000008781c */ /* 0x000fca0003f0f008 */
[----:B------:R-:W-:-:S08]  /*3d30*/  @UP0 ULEA UR4, UR23, UR26, 0x3 ;  /* 0x0000001a17040291 */ /* 0x000fd0000f8e18ff */
[----:B------:R-:W-:-:S04]  /*3d40*/  @P0 SHF.L.U32 R0, R2, 0x1f, RZ ;  /* 0x0000001f02000819 */ /* 0x000fc800000006ff */
[----:B------:R1:W2:Y:S01]  /*3d50*/  @P0 SYNCS.PHASECHK.TRANS64.TRYWAIT P2, [UR4], R0 ;  /* 0x00000000ff0005a7 */ /* 0x0002a20008041104 */
[----:B------:R-:W3:Y:S02]  /*3d60*/  SYNCS.PHASECHK.TRANS64.TRYWAIT P0, [UR31+0x110], R4 ;  /* 0x00011004ff0075a7 */ /* 0x000ee4000800111f */
[----:B-123--:R-:W-:Y:S05]  /*3d70*/  @!P0 BRA `(.L_x_73) ;  /* 0x0000008c00988947 */ /* 0x00efea0003800000 */
.L_x_217:
[----:B------:R-:W-:Y:S01]  /*3d80*/  UMOV UR27, UR22 ;  /* 0x00000016001b7c82 */ /* 0x000fe20008000000 */
[----:B------:R-:W-:Y:S05]  /*3d90*/  BRA.U !UP0, `(.L_x_74) ;  /* 0x0000000108c07547 */ /* 0x000fea000b800000 */
[----:B------:R-:W-:Y:S02]  /*3da0*/  UIADD3 UR27, UPT, UPT, UR43, UR22, URZ ;  /* 0x000000162b1b7290 */ /* 0x000fe4000fffe0ff */
[----:B------:R-:W-:Y:S01]  /*3db0*/  UPLOP3.LUT UP2, UPT, UPT, UPT, UPT, 0x40, 0x4 ;  /* 0x000000000004789c */ /* 0x000fe20003f4e870 */
[----:B------:R-:W-:Y:S01]  /*3dc0*/  UMOV UR24, UR33 ;  /* 0x0000002100187c82 */ /* 0x000fe20008000000 */
[----:B------:R-:W-:-:S09]  /*3dd0*/  UMOV UR10, UR23 ;  /* 0x00000017000a7c82 */ /* 0x000fd20008000000 */
.L_x_77:
[----:B--2---:R-:W-:Y:S01]  /*3de0*/  ULEA UR5, UR10, UR26, 0x3 ;  /* 0x0000001a0a057291 */ /* 0x004fe2000f8e18ff */
[----:B---3--:R-:W-:Y:S11]  /*3df0*/  @P2 BRA `(.L_x_75) ;  /* 0x00000000000c2947 */ /* 0x008ff60003800000 */
[----:B-1----:R-:W-:Y:S04]  /*3e00*/  SHF.L.U32 R4, R2, 0x1f, RZ ;  /* 0x0000001f02047819 */ /* 0x002fe800000006ff */
[----:B------:R-:W1:Y:S02]  /*3e10*/  SYNCS.PHASECHK.TRANS64.TRYWAIT P0, [UR5], R4 ;  /* 0x00000004ff0075a7 */ /* 0x000e640008001105 */
[----:B-1----:R-:W-:Y:S05]  /*3e20*/  @!P0 BRA `(.L_x_76) ;  /* 0x0000008c00848947 */ /* 0x002fea0003800000 */
.L_x_75:
[----:B------:R-:W-:Y:S01]  /*3e30*/  UISETP.NE.AND UP0, UPT, UR24, 0x1, UPT ;  /* 0x000000011800788c */ /* 0x000fe2000bf05270 */
[----:B------:R-:W-:Y:S01]  /*3e40*/  PLOP3.LUT P2, PT, PT, PT, PT, 0x80, 0x8 ;  /* 0x000000000008781c */ /* 0x000fe20003f4f070 */
[----:B------:R-:W-:Y:S02]  /*3e50*/  UIADD3 UR4, UPT, UPT, UR10, 0x1, URZ ;  /* 0x000000010a047890 */ /* 0x000fe4000fffe0ff */
[----:B------:R-:W-:Y:S02]  /*3e60*/  UIADD3 UR25, UPT, UPT, UR5, 0x40, URZ ;  /* 0x0000004005197890 */ /* 0x000fe4000fffe0ff */
[----:B------:R-:W-:Y:S01]  /*3e70*/  UISETP.NE.AND UP1, UPT, UR4, 0x8, UPT ;  /* 0x000000080400788c */ /* 0x000fe2000bf25270 */
[----:B------:R-:W-:Y:S01]  /*3e80*/  PLOP3.LUT P0, PT, PT, PT, UP0, 0x80, 0x8 ;  /* 0x000000000008781c */ /* 0x000fe20003f0f008 */
[----:B------:R-:W-:Y:S02]  /*3e90*/  UIADD3 UR22, UPT, UPT, UR22, 0x1, URZ ;  /* 0x0000000116167890 */ /* 0x000fe4000fffe0ff */
[----:B------:R-:W-:Y:S02]  /*3ea0*/  USEL UR6, URZ, 0x1, UP1 ;  /* 0x00000001ff067887 */ /* 0x000fe40008800000 */
[----:B------:R-:W-:Y:S02]  /*3eb0*/  USEL UR23, UR4, URZ, UP1 ;  /* 0x000000ff04177287 */ /* 0x000fe40008800000 */
[----:B------:R-:W-:Y:S02]  /*3ec0*/  UIADD3 UR24, UPT, UPT, UR24, -0x1, URZ ;  /* 0xffffffff18187890 */ /* 0x000fe4000fffe0ff */
[----:B------:R-:W-:Y:S01]  /*3ed0*/  @UP0 ULEA UR4, UR23, UR26, 0x3 ;  /* 0x0000001a17040291 */ /* 0x000fe2000f8e18ff */
[----:B------:R-:W-:Y:S01]  /*3ee0*/  LOP3.LUT R2, R2, UR6, RZ, 0x3c, !PT ;  /* 0x0000000602027c12 */ /* 0x000fe2000f8e3cff */
[----:B------:R-:W-:Y:S02]  /*3ef0*/  ULEA UR6, UR10, UR30, 0xa ;  /* 0x0000001e0a067291 */ /* 0x000fe4000f8e50ff */
[----:B------:R-:W-:Y:S01]  /*3f00*/  UISETP.NE.AND UP0, UPT, UR22, UR27, UPT ;  /* 0x0000001b1600728c */ /* 0x000fe2000bf05270 */
[----:B-1----:R-:W-:Y:S01]  /*3f10*/  @P0 SHF.L.U32 R0, R2, 0x1f, RZ ;  /* 0x0000001f02000819 */ /* 0x002fe200000006ff */
[----:B------:R-:W-:Y:S02]  /*3f20*/  UIADD3 UR20, UPT, UPT, UR6, 0x2, URZ ;  /* 0x0000000206147890 */ /* 0x000fe4000fffe0ff */
[----:B------:R-:W-:Y:S01]  /*3f30*/  UIADD3 UR16, UPT, UPT, UR6, 0x4, URZ ;  /* 0x0000000406107890 */ /* 0x000fe2000fffe0ff */
[----:B------:R2:W3:Y:S01]  /*3f40*/  @P0 SYNCS.PHASECHK.TRANS64.TRYWAIT P2, [UR4], R0 ;  /* 0x00000000ff0005a7 */ /* 0x0004e20008041104 */
[----:B------:R-:W-:Y:S02]  /*3f50*/  ULEA UR4, UR10, UR29, 0x9 ;  /* 0x0000001d0a047291 */ /* 0x000fe4000f8e48ff */
[----:B------:R-:W-:Y:S02]  /*3f60*/  UIADD3 UR12, UPT, UPT, UR6, 0x6, URZ ;  /* 0x00000006060c7890 */ /* 0x000fe4000fffe0ff */
[----:B------:R-:W-:Y:S02]  /*3f70*/  UIADD3 UR18, UPT, UPT, UR4, 0x2, URZ ;  /* 0x0000000204127890 */ /* 0x000fe4000fffe0ff */
[----:B------:R-:W-:Y:S02]  /*3f80*/  UIADD3 UR14, UPT, UPT, UR4, 0x4, URZ ;  /* 0x00000004040e7890 */ /* 0x000fe4000fffe0ff */
[----:B------:R-:W-:Y:S01]  /*3f90*/  UIADD3 UR8, UPT, UPT, UR4, 0x6, URZ ;  /* 0x0000000604087890 */ /* 0x000fe2000fffe0ff */
[----:B------:R-:W-:Y:S01]  /*3fa0*/  UMOV UR7, 0x40004040 ;  /* 0x4000404000077882 */ /* 0x000fe20000000000 */
[----:B------:R-:W-:Y:S01]  /*3fb0*/  UMOV UR5, 0x40004040 ;  /* 0x4000404000057882 */ /* 0x000fe20000000000 */
[----:B------:R-:W-:Y:S01]  /*3fc0*/  UMOV UR21, 0x40004040 ;  /* 0x4000404000157882 */ /* 0x000fe20000000000 */
[----:B------:R2:W-:Y:S01]  /*3fd0*/  UTCHMMA.2CTA gdesc[UR4], gdesc[UR6], tmem[UR11], tmem[UR40], idesc[UR41], UP2 ;  /* 0x00ff2806040075ea */ /* 0x0005e2000920000b */
[----:B------:R-:W-:Y:S01]  /*3fe0*/  UPLOP3.LUT UP2, UPT, UPT, UPT, UPT, 0x80, 0x8 ;  /* 0x000000000008789c */ /* 0x000fe20003f4f070 */
[----:B------:R-:W-:Y:S01]  /*3ff0*/  UMOV UR19, 0x40004040 ;  /* 0x4000404000137882 */ /* 0x000fe20000000000 */
[----:B------:R-:W-:Y:S01]  /*4000*/  UMOV UR17, 0x40004040 ;  /* 0x4000404000117882 */ /* 0x000fe20000000000 */
[----:B------:R2:W-:Y:S01]  /*4010*/  UTCHMMA.2CTA gdesc[UR18], gdesc[UR20], tmem[UR11], tmem[UR38], idesc[UR39], UPT ;  /* 0x00ff2614120075ea */ /* 0x0005e2000ba0000b */
[----:B------:R-:W-:Y:S01]  /*4020*/  UMOV UR15, 0x40004040 ;  /* 0x40004040000f7882 */ /* 0x000fe20000000000 */
[----:B------:R-:W-:Y:S01]  /*4030*/  UMOV UR13, 0x40004040 ;  /* 0x40004040000d7882 */ /* 0x000fe20000000000 */
[----:B------:R-:W-:Y:S01]  /*4040*/  UMOV UR9, 0x40004040 ;  /* 0x4000404000097882 */ /* 0x000fe20000000000 */
[----:B------:R2:W-:Y:S01]  /*4050*/  UTCHMMA.2CTA gdesc[UR14], gdesc[UR16], tmem[UR11], tmem[UR36], idesc[UR37], UPT ;  /* 0x00ff24100e0075ea */ /* 0x0005e2000ba0000b */
[----:B------:R2:W-:Y:S01]  /*4060*/  UTCHMMA.2CTA gdesc[UR8], gdesc[UR12], tmem[UR11], tmem[UR34], idesc[UR35], UPT ;  /* 0x00ff220c080075ea */ /* 0x0005e2000ba0000b */
[----:B------:R2:W-:Y:S01]  /*4070*/  UTCBAR.2CTA.MULTICAST [UR25], URZ, UR28 ;  /* 0x000000ff190073e9 */ /* 0x0005e2000820081c */
[----:B------:R-:W-:Y:S01]  /*4080*/  UMOV UR10, UR23 ;  /* 0x00000017000a7c82 */ /* 0x000fe20008000000 */
[----:B------:R-:W-:Y:S05]  /*4090*/  BRA.U UP0, `(.L_x_77) ;  /* 0xfffffffd00507547 */ /* 0x000fea000b83ffff */
.L_x_74:
[----:B--2---:R-:W-:Y:S01]  /*40a0*/  UIADD3 UR4, UPT, UPT, UR31, 0xf0, URZ ;  /* 0x000000f01f047890 */ /* 0x004fe2000fffe0ff */
[----:B------:R-:W-:-:S08]  /*40b0*/  UMOV UR22, UR27 ;  /* 0x0000001b00167c82 */ /* 0x000fd00008000000 */
[----:B------:R2:W-:Y:S01]  /*40c0*/  UTCBAR.2CTA.MULTICAST [UR4], URZ, UR42 ;  /* 0x000000ff040073e9 */ /* 0x0005e2000820082a */
[----:B------:R-:W-:Y:S02]  /*40d0*/  NOP ;  /* 0x0000000000007918 */ /* 0x000fe40000000000 */
.L_x_72:
[----:B--2---:R-:W-:Y:S01]  /*40e0*/  UIADD3 UR4, UPT, UPT, UR32, 0x1, URZ ;  /* 0x0000000120047890 */ /* 0x004fe2000fffe0ff */
[----:B------:R-:W-:-:S03]  /*40f0*/  ISETP.NE.AND P0, PT, R8, 0x2, PT ;  /* 0x000000020800780c */ /* 0x000fc60003f05270 */
[----:B------:R-:W-:Y:S01]  /*4100*/  UISETP.NE.AND UP0, UPT, UR4, 0x4, UPT ;  /* 0x000000040400788c */ /* 0x000fe2000bf05270 */
[----:B-1----:R-:W-:Y:S02]  /*4110*/  SEL R0, RZ, 0x1, P0 ;  /* 0x00000001ff007807 */ /* 0x002fe40000000000 */
[----:B------:R-:W-:Y:S01]  /*4120*/  SEL R8, R8, RZ, P0 ;  /* 0x000000ff08087207 */ /* 0x000fe20000000000 */
[----:B------:R-:W-:Y:S01]  /*4130*/  USEL UR5, URZ, 0x1, UP0 ;  /* 0x00000001ff057887 */ /* 0x000fe20008000000 */
[----:B------:R-:W-:Y:S01]  /*4140*/  LOP3.LUT R3, R3, R0, RZ, 0x3c, !PT ;  /* 0x0000000003037212 */ /* 0x000fe200078e3cff */
[----:B------:R-:W-:-:S04]  /*4150*/  USEL UR32, UR4, URZ, UP0 ;  /* 0x000000ff04207287 */ /* 0x000fc80008000000 */
[----:B------:R-:W-:Y:S01]  /*4160*/  LOP3.LUT R9, R9, UR5, RZ, 0x3c, !PT ;  /* 0x0000000509097c12 */ /* 0x000fe2000f8e3cff */
[----:B------:R-:W-:Y:S07]  /*4170*/  @P1 BRA `(.L_x_78) ;  /* 0xfffffff800881947 */ /* 0x000fee000383ffff */
[----:B------:R-:W1:Y:S01]  /*4180*/  S2UR UR8, SR_CgaCtaId ;  /* 0x00000000000879c3 */ /* 0x000e620000008800 */
[----:B------:R-:W-:Y:S01]  /*4190*/  ELECT P0, URZ, PT ;  /* 0x0000000000ff782f */ /* 0x000fe20003800000 */
[----:B------:R-:W-:Y:S01]  /*41a0*/  HFMA2 R0, -RZ, RZ, 0, 5.9604644775390625e-08 ;  /* 0x00000001ff007431 */ /* 0x000fe200000001ff */
[----:B------:R-:W-:-:S05]  /*41b0*/  UMOV UR4, 0x40 ;  /* 0x0000004000047882 */ /* 0x000fca0000000000 */
[----:B------:R-:W-:Y:S01]  /*41c0*/  UVIRTCOUNT.DEALLOC.SMPOOL 0x80 ;  /* 0x000000800000784c */ /* 0x000fe20000000000 */
[----:B------:R-:W-:Y:S02]  /*41d0*/  UISETP.NE.AND UP1, UPT, UR47, URZ, UPT ;  /* 0x000000ff2f00728c */ /* 0x000fe4000bf25270 */
[----:B-1----:R-:W-:-:S09]  /*41e0*/  ULEA UR8, UR8, UR4, 0x18 ;  /* 0x0000000408087291 */ /* 0x002fd2000f8ec0ff */
[----:B------:R1:W-:Y:S01]  /*41f0*/  @P0 STS.U8 [UR8+0x1c], R0 ;  /* 0x00001c00ff000988 */ /* 0x0003e20008000008 */
[----:B------:R-:W-:Y:S05]  /*4200*/  BRA.U UP1, `(.L_x_79) ;  /* 0x0000000101a07547 */ /* 0x000fea000b800000 */
[----:B------:R-:W-:Y:S01]  /*4210*/  UIADD3 UR7, UPT, UPT, UR26, 0x110, URZ ;  /* 0x000001101a077890 */ /* 0x000fe2000fffe0ff */
[----:B------:R-:W-:-:S03]  /*4220*/  SHF.L.U32 R2, R9, 0x1f, RZ ;  /* 0x0000001f09027819 */ /* 0x000fc600000006ff */
[----:B------:R-:W-:-:S09]  /*4230*/  ULEA UR4, UR32, UR7, 0x3 ;  /* 0x0000000720047291 */ /* 0x000fd2000f8e18ff */
[----:B------:R-:W2:Y:S02]  /*4240*/  SYNCS.PHASECHK.TRANS64.TRYWAIT P0, [UR4], R2 ;  /* 0x00000002ff0075a7 */ /* 0x000ea40008001104 */
[----:B--2---:R-:W-:Y:S05]  /*4250*/  @!P0 BRA `(.L_x_80) ;  /* 0x0000008800908947 */ /* 0x004fea0003800000 */
.L_x_220:
        /* <DEDUP_REMOVED lines=9> */
.L_x_222:
        /* <DEDUP_REMOVED lines=9> */
.L_x_224:
[----:B------:R-:W-:-:S04]  /*4380*/  UIADD3 UR4, UPT, UPT, UR4, 0x1, URZ ;  /* 0x0000000104047890 */ /* 0x000fc8000fffe0ff */
[----:B------:R-:W-:-:S04]  /*4390*/  UISETP.NE.AND UP0, UPT, UR4, 0x4, UPT ;  /* 0x000000040400788c */ /* 0x000fc8000bf05270 */
[----:B------:R-:W-:Y:S02]  /*43a0*/  USEL UR5, URZ, 0x1, UP0 ;  /* 0x00000001ff057887 */ /* 0x000fe40008000000 */
[----:B------:R-:W-:-:S04]  /*43b0*/  USEL UR4, UR4, URZ, UP0 ;  /* 0x000000ff04047287 */ /* 0x000fc80008000000 */
[----:B------:R-:W-:Y:S01]  /*43c0*/  ULEA UR4, UR4, UR7, 0x3 ;  /* 0x0000000704047291 */ /* 0x000fe2000f8e18ff */
[----:B------:R-:W-:-:S04]  /*43d0*/  LOP3.LUT R2, R2, UR5, RZ, 0x3c, !PT ;  /* 0x0000000502027c12 */ /* 0x000fc8000f8e3cff */
[----:B------:R-:W-:Y:S01]  /*43e0*/  SHF.L.U32 R2, R2, 0x1f, RZ ;  /* 0x0000001f02027819 */ /* 0x000fe200000006ff */
[----:B-1----:R-:W-:-:S04]  /*43f0*/  IMAD.U32 R0, RZ, RZ, UR4 ;  /* 0x00000004ff007e24 */ /* 0x002fc8000f8e00ff */
[----:B------:R1:W2:Y:S03]  /*4400*/  SYNCS.PHASECHK.TRANS64.TRYWAIT P0, [R0+URZ], R2 ;  /* 0x00000002000075a7 */ /* 0x0002a600080011ff */
[----:B--2---:R-:W-:Y:S05]  /*4410*/  @!P0 NANOSLEEP.SYNCS 0x989680 ;  /* 0x009896800000895d */ /* 0x004fea0003900000 */
[----:B------:R-:W2:Y:S02]  /*4420*/  @!P0 SYNCS.PHASECHK.TRANS64 P0, [R0+URZ], R2 ;  /* 0x00000002000085a7 */ /* 0x000ea400080010ff */
[----:B--2---:R-:W-:Y:S05]  /*4430*/  @P0 BRA `(.L_x_83) ;  /* 0x0000000000200947 */ /* 0x004fea0003800000 */
.L_x_84:
[----:B--2---:R2:W4:Y:S02]  /*4440*/  SYNCS.PHASECHK.TRANS64.TRYWAIT P0, [R0+URZ], R2 ;  /* 0x00000002000075a7 */ /* 0x00452400080011ff */
[----:B----4-:R-:W-:Y:S05]  /*4450*/  @!P0 NANOSLEEP.SYNCS 0x989680 ;  /* 0x009896800000895d */ /* 0x010fea0003900000 */
[----:B------:R-:W4:Y:S02]  /*4460*/  @!P0 SYNCS.PHASECHK.TRANS64 P0, [R0+URZ], R2 ;  /* 0x00000002000085a7 */ /* 0x000f2400080010ff */
[----:B----4-:R-:W-:Y:S05]  /*4470*/  @!P0 BRA `(.L_x_84) ;  /* 0xfffffffc00f08947 */ /* 0x010fea000383ffff */
[----:B------:R-:W-:Y:S05]  /*4480*/  BRA `(.L_x_83) ;  /* 0x00000000000c7947 */ /* 0x000fea0003800000 */
.L_x_79:
[----:B------:R-:W-:-:S04]  /*4490*/  UIADD3 UR4, UPT, UPT, UR26, 0x150, URZ ;  /* 0x000001501a047890 */ /* 0x000fc8000fffe0ff */
[----:B------:R-:W-:-:S09]  /*44a0*/  UPRMT UR4, UR46, 0x654, UR4 ;  /* 0x000006542e047896 */ /* 0x000fd20008000004 */
[----:B------:R-:W-:Y:S03]  /*44b0*/  SYNCS.ARRIVE.TRANS64.RED.A1T0 RZ, [UR4], RZ ;  /* 0x000000ffffff79a7 */ /* 0x000fe60008100404 */
.L_x_83:
[----:B-12---:R-:W-:Y:S01]  /*44c0*/  SHF.L.U32 R2, RZ, 0x1f, RZ ;  /* 0x0000001fff027819 */ /* 0x006fe200000006ff */
[----:B------:R-:W-:Y:S01]  /*44d0*/  UIADD3 UR4, UPT, UPT, UR26, 0x150, URZ ;  /* 0x000001501a047890 */ /* 0x000fe2000fffe0ff */
[----:B------:R-:W-:Y:S02]  /*44e0*/  PLOP3.LUT P0, PT, PT, PT, UP1, 0x80, 0x8 ;  /* 0x000000000008781c */ /* 0x000fe40003f0f018 */
[----:B------:R-:W1:Y:S02]  /*44f0*/  SYNCS.PHASECHK.TRANS64.TRYWAIT P1, [UR26+0x150], R2 ;  /* 0x00015002ff0075a7 */ /* 0x000e64000802111a */
[----:B-1----:R-:W-:Y:S09]  /*4500*/  @!P1 BRA `(.L_x_85) ;  /* 0x00000088002c9947 */ /* 0x002ff20003800000 */
.L_x_226:
[----:B------:R-:W-:Y:S01]  /*4510*/  @!UP1 UPRMT UR4, UR46, 0x654, UR4 ;  /* 0x000006542e049896 */ /* 0x000fe20008000004 */
[----:B------:R-:W-:Y:S01]  /*4520*/  UMOV UR5, 0xffff ;  /* 0x0000ffff00057882 */ /* 0x000fe20000000000 */
[----:B------:R-:W-:-:S07]  /*4530*/  UMOV UR6, 0x1 ;  /* 0x0000000100067882 */ /* 0x000fce0000000000 */
[----:B------:R-:W-:Y:S01]  /*4540*/  @!P0 SYNCS.ARRIVE.TRANS64.RED.A1T0 RZ, [UR4], RZ ;  /* 0x000000ffffff89a7 */ /* 0x000fe20008100404 */
[----:B------:R-:W-:Y:S01]  /*4550*/  NOP ;  /* 0x0000000000007918 */ /* 0x000fe20000000000 */
[----:B-1----:R-:W1:Y:S01]  /*4560*/  LDS R0, [UR8+0x14] ;  /* 0x00001408ff007984 */ /* 0x002e620008000800 */
[----:B------:R-:W-:-:S04]  /*4570*/  ULOP3.LUT UR4, UR44, 0xffff, URZ, 0xc0, !UPT ;  /* 0x0000ffff2c047892 */ /* 0x000fc8000f8ec0ff */
[----:B------:R-:W-:-:S04]  /*4580*/  USHF.R.U32.HI UR4, URZ, 0x5, UR4 ;  /* 0x00000005ff047899 */ /* 0x000fc80008011604 */
[----:B------:R-:W-:Y:S02]  /*4590*/  USHF.L.U32 UR5, UR5, UR4, URZ ;  /* 0x0000000405057299 */ /* 0x000fe400080006ff */
[----:B------:R-:W-:-:S04]  /*45a0*/  USHF.L.U32 UR4, UR6, UR4, URZ ;  /* 0x0000000406047299 */ /* 0x000fc800080006ff */
[----:B-1----:R-:W-:-:S04]  /*45b0*/  LOP3.LUT R0, R0, UR5, RZ, 0xc0, !PT ;  /* 0x0000000500007c12 */ /* 0x002fc8000f8ec0ff */
[----:B------:R-:W-:-:S13]  /*45c0*/  ISETP.NE.AND P0, PT, R0, UR5, PT ;  /* 0x0000000500007c0c */ /* 0x000fda000bf05270 */
[----:B------:R-:W-:Y:S05]  /*45d0*/  @P0 BRA `(.L_x_86) ;  /* 0x0000000000580947 */ /* 0x000fea0003800000 */
[----:B------:R-:W1:Y:S02]  /*45e0*/  LDS R0, [UR8+0x18] ;  /* 0x00001808ff007984 */ /* 0x000e640008000800 */
[----:B-1----:R-:W-:-:S04]  /*45f0*/  LOP3.LUT R0, R0, UR4, RZ, 0xc0, !PT ;  /* 0x0000000400007c12 */ /* 0x002fc8000f8ec0ff */
[----:B------:R-:W-:-:S13]  /*4600*/  ISETP.NE.AND P0, PT, R0, UR4, PT ;  /* 0x0000000400007c0c */ /* 0x000fda000bf05270 */
[----:B------:R-:W-:Y:S05]  /*4610*/  @P0 BRA `(.L_x_87) ;  /* 0x00000000003c0947 */ /* 0x000fea0003800000 */
[----:B------:R-:W1:Y:S01]  /*4620*/  S2R R2, SR_LANEID ;  /* 0x0000000000027919 */ /* 0x000e620000000000 */
[----:B------:R-:W-:-:S06]  /*4630*/  ULOP3.LUT UR5, URZ, UR5, URZ, 0x33, !UPT ;  /* 0x00000005ff057292 */ /* 0x000fcc000f8e33ff */
[----:B------:R-:W-:-:S04]  /*4640*/  IMAD.U32 R0, RZ, RZ, UR5 ;  /* 0x00000005ff007e24 */ /* 0x000fc8000f8e00ff */
[----:B------:R2:W4:Y:S02]  /*4650*/  REDUX UR7, R0 ;  /* 0x00000000000773c4 */ /* 0x0005240000000000 */
[----:B------:R1:W-:Y:S01]  /*4660*/  UTCATOMSWS.AND URZ, UR5 ;  /* 0x0000000500ff79e3 */ /* 0x0003e20008000000 */
[----:B--2---:R-:W-:Y:S01]  /*4670*/  LOP3.LUT R0, RZ, UR4, RZ, 0x33, !PT ;  /* 0x00000004ff007c12 */ /* 0x004fe2000f8e33ff */
[----:B------:R-:W-:Y:S02]  /*4680*/  VOTEU.ANY UR4, UPT, PT ;  /* 0x0000000000047886 */ /* 0x000fe400038e0100 */
[----:B------:R-:W-:Y:S02]  /*4690*/  UFLO.U32 UR4, UR4 ;  /* 0x00000004000472bd */ /* 0x000fe400080e0000 */
[----:B------:R-:W2:Y:S04]  /*46a0*/  REDUX UR6, R0 ;  /* 0x00000000000673c4 */ /* 0x000ea80000000000 */
[----:B-1----:R-:W-:-:S02]  /*46b0*/  ISETP.EQ.U32.AND P0, PT, R2, UR4, PT ;  /* 0x0000000402007c0c */ /* 0x002fc4000bf02070 */
[----:B----4-:R-:W-:-:S11]  /*46c0*/  MOV R2, UR7 ;  /* 0x0000000700027c02 */ /* 0x010fd60008000f00 */
[----:B------:R1:W-:Y:S01]  /*46d0*/  @P0 ATOMS.AND RZ, [UR8+0x14], R2 ;  /* 0x00001402ffff098c */ /* 0x0003e2000a800008 */
[----:B--2---:R-:W-:-:S05]  /*46e0*/  IMAD.U32 R0, RZ, RZ, UR6 ;  /* 0x00000006ff007e24 */ /* 0x004fca000f8e00ff */
[----:B------:R1:W-:Y:S01]  /*46f0*/  @P0 ATOMS.AND RZ, [UR8+0x18], R0 ;  /* 0x00001800ffff098c */ /* 0x0003e2000a800008 */
[----:B------:R-:W-:Y:S05]  /*4700*/  BRA `(.L_x_88) ;  /* 0x0000000000147947 */ /* 0x000fea0003800000 */
.L_x_87:
[----:B------:R-:W-:Y:S02]  /*4710*/  MOV R2, 0x4730 ;  /* 0x0000473000027802 */ /* 0x000fe40000000f00 */
[----:B---3-5:R-:W-:Y:S05]  /*4720*/  CALL.REL.NOINC `($__internal_0_$__cuda_sm10x_tcgen05_guardrail_trap_col_being_dealloced_not_returned_by_alloc) ;  /* 0x0000008c00bc7944 */ /* 0x028fea0003c00000 */
[----:B------:R-:W-:Y:S05]  /*4730*/  BRA `(.L_x_88) ;  /* 0x0000000000087947 */ /* 0x000fea0003800000 */
.L_x_86:
[----:B------:R-:W-:Y:S02]  /*4740*/  MOV R2, 0x4760 ;  /* 0x0000476000027802 */ /* 0x000fe40000000f00 */
[----:B---3-5:R-:W-:Y:S05]  /*4750*/  CALL.REL.NOINC `($__internal_2_$__cuda_sm10x_tcgen05_guardrail_trap_unallocated_columns_being_dealloced) ;  /* 0x0000008c00c87944 */ /* 0x028fea0003c00000 */
.L_x_88:
[----:B------:R-:W-:Y:S01]  /*4760*/  NOP ;  /* 0x0000000000007918 */ /* 0x000fe20000000000 */
[----:B------:R-:W-:Y:S05]  /*4770*/  EXIT ;  /* 0x000000000000794d */ /* 0x000fea0003800000 */
.L_x_59:
[----:B------:R-:W-:-:S09]  /*4780*/  UISETP.NE.OR UP0, UPT, UR20, 0x3, !UP4 ;  /* 0x000000031400788c */ /* 0x000fd2000e705670 */
[----:B------:R-:W-:Y:S05]  /*4790*/  BRA.U UP0, `(.L_x_89) ;  /* 0x0000001900dc7547 */ /* 0x000fea000b800000 */
[----:B------:R-:W2:Y:S01]  /*47a0*/  LDCU.64 UR4, c[0x0][0x888] ;  /* 0x00011100ff0477ac */ /* 0x000ea20008000a00 */
[----:B------:R-:W3:Y:S01]  /*47b0*/  S2UR UR10, SR_CgaCtaId ;  /* 0x00000000000a79c3 */ /* 0x000ee20000008800 */
[----:B------:R-:W-:Y:S01]  /*47c0*/  HFMA2 R10, -RZ, RZ, 0, 0 ;  /* 0x00000000ff0a7431 */ /* 0x000fe200000001ff */
[----:B------:R-:W-:Y:S01]  /*47d0*/  MOV R9, RZ ;  /* 0x000000ff00097202 */ /* 0x000fe20000000f00 */
[----:B------:R-:W4:Y:S01]  /*47e0*/  LDCU UR53, c[0x0][0x370] ;  /* 0x00006e00ff3577ac */ /* 0x000f220008000800 */
[----:B------:R-:W-:Y:S01]  /*47f0*/  HFMA2 R3, -RZ, RZ, 0, 0.0078125 ;  /* 0x00002000ff037431 */ /* 0x000fe200000001ff */
[----:B------:R-:W4:Y:S03]  /*4800*/  LDCU.128 UR56, c[0x0][0xb10] ;  /* 0x00016200ff3877ac */ /* 0x000f260008000c00 */
[----:B------:R-:W1:Y:S01]  /*4810*/  LDC.64 R12, c[0x0][0x348] ;  /* 0x0000d200ff0c7b82 */ /* 0x000e620000000a00 */
[----:B------:R-:W3:Y:S01]  /*4820*/  LDCU UR39, c[0x0][0x374] ;  /* 0x00006e80ff2777ac */ /* 0x000ee20008000800 */
[----:B------:R-:W3:Y:S01]  /*4830*/  LDCU.64 UR46, c[0x0][0x890] ;  /* 0x00011200ff2e77ac */ /* 0x000ee20008000a00 */
[----:B--2---:R-:W-:Y:S01]  /*4840*/  UISETP.NE.U32.AND UP0, UPT, UR4, URZ, UPT ;  /* 0x000000ff0400728c */ /* 0x004fe2000bf05070 */
[----:B------:R-:W2:Y:S01]  /*4850*/  LDCU UR15, c[0x0][0xb0c] ;  /* 0x00016180ff0f77ac */ /* 0x000ea20008000800 */
[----:B------:R-:W2:Y:S01]  /*4860*/  LDCU UR61, c[0x0][0xb20] ;  /* 0x00016400ff3d77ac */ /* 0x000ea20008000800 */
[----:B------:R-:W2:Y:S01]  /*4870*/  LDCU UR4, c[0x0][0xb30] ;  /* 0x00016600ff0477ac */ /* 0x000ea20008000800 */
[----:B------:R-:W-:Y:S01]  /*4880*/  UMOV UR21, 0x400 ;  /* 0x0000040000157882 */ /* 0x000fe20000000000 */
[----:B----4-:R-:W-:-:S02]  /*4890*/  UIMAD.WIDE.U32 UR6, UR53, UR56, URZ ;  /* 0x00000038350672a5 */ /* 0x010fc4000f8e00ff */
[----:B---3--:R-:W-:Y:S02]  /*48a0*/  UIMAD.WIDE.U32 UR8, UR39, UR59, URZ ;  /* 0x0000003b270872a5 */ /* 0x008fe4000f8e00ff */
[----:B------:R-:W-:Y:S02]  /*48b0*/  ULEA UR21, UR10, UR21, 0x18 ;  /* 0x000000150a157291 */ /* 0x000fe4000f8ec0ff */
[----:B------:R-:W-:Y:S02]  /*48c0*/  UISETP.NE.AND.EX UP6, UPT, UR5, URZ, UPT, UP0 ;  /* 0x000000ff0500728c */ /* 0x000fe4000bfc5300 */
[----:B------:R-:W-:Y:S02]  /*48d0*/  UISETP.NE.AND UP0, UPT, UR45, 0x1, UPT ;  /* 0x000000012d00788c */ /* 0x000fe4000bf05270 */
[----:B------:R-:W-:Y:S02]  /*48e0*/  UISETP.NE.U32.AND UP0, UPT, UR46, URZ, UPT ;  /* 0x000000ff2e00728c */ /* 0x000fe4000bf05070 */
[----:B------:R-:W-:-:S02]  /*48f0*/  UIADD3 UR49, UPT, UPT, UR21, 0x80, URZ ;  /* 0x0000008015317890 */ /* 0x000fc4000fffe0ff */
[----:B------:R-:W-:Y:S02]  /*4900*/  UIADD3 UR41, UPT, UPT, UR21, 0x88, URZ ;  /* 0x0000008815297890 */ /* 0x000fe4000fffe0ff */
[----:B------:R-:W-:Y:S02]  /*4910*/  UIADD3 UR33, UPT, UPT, UR21, 0x90, URZ ;  /* 0x0000009015217890 */ /* 0x000fe4000fffe0ff */
[----:B------:R-:W-:Y:S01]  /*4920*/  UIADD3 UR25, UPT, UPT, UR21, 0x98, URZ ;  /* 0x0000009815197890 */ /* 0x000fe2000fffe0ff */
[----:B------:R-:W-:Y:S01]  /*4930*/  UMOV UR6, UR7 ;  /* 0x0000000700067c82 */ /* 0x000fe20008000000 */
[----:B------:R-:W-:Y:S01]  /*4940*/  UMOV UR5, UR9 ;  /* 0x0000000900057c82 */ /* 0x000fe20008000000 */
[----:B------:R-:W-:Y:S02]  /*4950*/  UISETP.GE.AND UP3, UPT, UR45, 0x1, UPT ;  /* 0x000000012d00788c */ /* 0x000fe4000bf66270 */
[----:B------:R-:W-:Y:S02]  /*4960*/  UISETP.NE.AND.EX UP5, UPT, UR47, URZ, UPT, UP0 ;  /* 0x000000ff2f00728c */ /* 0x000fe4000bfa5300 */
[----:B------:R-:W-:Y:S01]  /*4970*/  UPLOP3.LUT UP1, UPT, UPT, UPT, UPT, 0x40, 0x4 ;  /* 0x000000000004789c */ /* 0x000fe20003f2e870 */
[----:B------:R-:W3:Y:S01]  /*4980*/  LDCU.64 UR22, c[0x0][0xb28] ;  /* 0x00016500ff1677ac */ /* 0x000ee20008000a00 */
[----:B--2---:R-:W-:-:S02]  /*4990*/  UISETP.NE.AND UP3, UPT, UR15, 0x1, UPT ;  /* 0x000000010f00788c */ /* 0x004fc4000bf65270 */
[----:B------:R-:W-:Y:S02]  /*49a0*/  UPRMT UR37, UR10, 0x654, UR49 ;  /* 0x000006540a257896 */ /* 0x000fe40008000031 */
[----:B------:R-:W-:Y:S02]  /*49b0*/  UPRMT UR31, UR10, 0x654, UR41 ;  /* 0x000006540a1f7896 */ /* 0x000fe40008000029 */
[----:B------:R-:W-:Y:S02]  /*49c0*/  UPRMT UR30, UR10, 0x654, UR33 ;  /* 0x000006540a1e7896 */ /* 0x000fe40008000021 */
[----:B------:R-:W-:Y:S02]  /*49d0*/  UPRMT UR29, UR10, 0x654, UR25 ;  /* 0x000006540a1d7896 */ /* 0x000fe40008000019 */
[----:B------:R-:W-:Y:S02]  /*49e0*/  USHF.R.U32.HI UR55, URZ, UR57, UR6 ;  /* 0x00000039ff377299 */ /* 0x000fe40008011606 */
[----:B------:R-:W-:-:S02]  /*49f0*/  USHF.R.U32.HI UR54, URZ, UR61, UR5 ;  /* 0x0000003dff367299 */ /* 0x000fc40008011605 */
[----:B------:R-:W-:Y:S02]  /*4a00*/  UISETP.NE.AND UP0, UPT, UR58, 0x1, UPT ;  /* 0x000000013a00788c */ /* 0x000fe4000bf05270 */
[----:B-1----:R-:W-:-:S11]  /*4a10*/  UISETP.NE.AND UP4, UPT, UR4, 0x1, UPT ;  /* 0x000000010400788c */ /* 0x002fd6000bf85270 */
.L_x_104:
[C---:B------:R-:W-:Y:S02]  /*4a20*/  LEA R8, R10.reuse, UR21, 0x3 ;  /* 0x000000150a087c11 */ /* 0x040fe4000f8e18ff */
[----:B------:R-:W-:Y:S02]  /*4a30*/  SHF.L.U32 R0, R9, 0x1f, RZ ;  /* 0x0000001f09007819 */ /* 0x000fe400000006ff */
[----:B------:R-:W-:Y:S02]  /*4a40*/  LEA R4, R10, UR21, 0x4 ;  /* 0x000000150a047c11 */ /* 0x000fe4000f8e20ff */
[----:B-1----:R-:W1:Y:S02]  /*4a50*/  SYNCS.PHASECHK.TRANS64.TRYWAIT P0, [R8+URZ+0xd0], R0 ;  /* 0x0000d000080075a7 */ /* 0x002e6400080011ff */
[----:B-1----:R-:W-:Y:S05]  /*4a60*/  @!P0 BRA `(.L_x_90) ;  /* 0x0000008000ec8947 */ /* 0x002fea0003800000 */
.L_x_227:
[----:B------:R-:W2:Y:S01]  /*4a70*/  LDS.128 R4, [R4+0x160] ;  /* 0x0001600004047984 */ /* 0x000ea20000000c00 */
[----:B------:R-:W-:Y:S01]  /*4a80*/  UISETP.GE.AND UP0, UPT, UR45, 0x1, UPT ;  /* 0x000000012d00788c */ /* 0x000fe2000bf06270 */
[----:B------:R-:W-:Y:S01]  /*4a90*/  @!PT LDS RZ, [RZ] ;  /* 0x00000000fffff984 */ /* 0x000fe20000000800 */
[----:B------:R-:W-:Y:S01]  /*4aa0*/  @!PT LDS RZ, [RZ] ;  /* 0x00000000fffff984 */ /* 0x000fe20000000800 */
[----:B------:R-:W-:Y:S01]  /*4ab0*/  @!PT LDS RZ, [RZ] ;  /* 0x00000000fffff984 */ /* 0x000fe20000000800 */
[----:B------:R-:W-:Y:S01]  /*4ac0*/  @!PT LDS RZ, [RZ] ;  /* 0x00000000fffff984 */ /* 0x000fe20000000800 */
[----:B------:R4:W-:Y:S06]  /*4ad0*/  MEMBAR.ALL.CTA ;  /* 0x0000000000007992 */ /* 0x0009ec0000008000 */
[----:B----4-:R-:W4:Y:S01]  /*4ae0*/  FENCE.VIEW.ASYNC.S ;  /* 0x00000000000073c6 */ /* 0x010f220000000000 */
[----:B--2---:R-:W-:Y:S11]  /*4af0*/  LOP3.LUT P0, RZ, R6, 0x1, RZ, 0xc0, !PT ;  /* 0x0000000106ff7812 */ /* 0x004ff6000780c0ff */
[----:B------:R-:W-:Y:S02]  /*4b00*/  @!UPT UIADD3 URZ, UPT, UPT, URZ, URZ, URZ ;  /* 0x000000fffffff290 */ /* 0x000fe4000fffe0ff */
[----:B----4-:R-:W-:Y:S01]  /*4b10*/  VOTEU.ANY UP3, P0 ;  /* 0x0000000000ff7886 */ /* 0x010fe20000060100 */
[----:B------:R-:W-:Y:S11]  /*4b20*/  PLOP3.LUT P0, PT, PT, PT, UP3, 0x80, 0x8 ;  /* 0x000000000008781c */ /* 0x000ff60003f0f038 */
[----:B------:R-:W-:Y:S02]  /*4b30*/  @!UPT UIADD3 URZ, UPT, UPT, URZ, URZ, URZ ;  /* 0x000000fffffff290 */ /* 0x000fe4000fffe0ff */
[----:B-1----:R-:W-:Y:S02]  /*4b40*/  @P0 SHF.R.U32.HI R0, RZ, 0x10, R5 ;  /* 0x00000010ff000819 */ /* 0x002fe40000011605 */
[----:B------:R-:W-:Y:S02]  /*4b50*/  @P0 MOV R2, R4 ;  /* 0x0000000400020202 */ /* 0x000fe40000000f00 */
[----:B------:R-:W-:Y:S01]  /*4b60*/  @P0 R2UR UR4, R0 ;  /* 0x00000000000402ca */ /* 0x000fe200000e0000 */
[----:B------:R-:W-:Y:S01]  /*4b70*/  VIADD R0, R8, 0xe0 ;  /* 0x000000e008007836 */ /* 0x000fe20000000000 */
[----:B------:R-:W-:Y:S02]  /*4b80*/  @P0 LOP3.LUT R4, R5, 0xffff, RZ, 0xc0, !PT ;  /* 0x0000ffff05040812 */ /* 0x000fe400078ec0ff */
[----:B------:R-:W-:Y:S02]  /*4b90*/  @P0 R2UR UR6, R2 ;  /* 0x00000000020602ca */ /* 0x000fe400000e0000 */
[----:B------:R-:W-:Y:S02]  /*4ba0*/  PRMT R0, RZ, 0x654, R0 ;  /* 0x00000654ff007816 */ /* 0x000fe40000000000 */
[----:B------:R-:W-:Y:S02]  /*4bb0*/  @P0 R2UR UR5, R4 ;  /* 0x00000000040502ca */ /* 0x000fe400000e0000 */
[----:B------:R1:W-:Y:S03]  /*4bc0*/  SYNCS.ARRIVE.TRANS64.RED.A1T0 RZ, [R0+URZ], RZ ;  /* 0x000000ff00ff79a7 */ /* 0x0003e600081004ff */
[----:B------:R-:W-:Y:S04]  /*4bd0*/  @UP3 UMOV UR38, UR4 ;  /* 0x0000000400263c82 */ /* 0x000fe80008000000 */
[----:B------:R-:W-:Y:S04]  /*4be0*/  @UP3 UMOV UR14, UR6 ;  /* 0x00000006000e3c82 */ /* 0x000fe80008000000 */
[----:B------:R-:W-:Y:S01]  /*4bf0*/  @UP3 UMOV UR13, UR5 ;  /* 0x00000005000d3c82 */ /* 0x000fe20008000000 */
[----:B------:R-:W-:Y:S05]  /*4c00*/  BRA.U !UP0, `(.L_x_91) ;  /* 0x0000000108c07547 */ /* 0x000fea000b800000 */
[----:B------:R-:W-:Y:S02]  /*4c10*/  UIMAD.WIDE.U32 UR16, UR13, UR59, URZ ;  /* 0x0000003b0d1072a5 */ /* 0x000fe4000f8e00ff */
[----:B------:R-:W-:Y:S02]  /*4c20*/  UP2UR UR20, UPR, URZ, 0x4 ;  /* 0x00000004ff147883 */ /* 0x000fe40008000000 */
[----:B------:R-:W-:Y:S02]  /*4c30*/  UISETP.NE.AND UP2, UPT, UR58, 0x1, UPT ;  /* 0x000000013a00788c */ /* 0x000fe4000bf45270 */
[----:B------:R-:W-:Y:S02]  /*4c40*/  UIMAD.WIDE.U32 UR18, UR14, UR56, URZ ;  /* 0x000000380e1272a5 */ /* 0x000fe4000f8e00ff */
[----:B------:R-:W-:Y:S02]  /*4c50*/  USEL UR4, UR39, UR54, !UP2 ;  /* 0x0000003627047287 */ /* 0x000fe4000d000000 */
[----:B------:R-:W-:Y:S02]  /*4c60*/  UISETP.NE.AND UP0, UPT, UR15, 0x1, UPT ;  /* 0x000000010f00788c */ /* 0x000fe4000bf05270 */
[----:B------:R-:W-:Y:S02]  /*4c70*/  UP2UR UR24, UPR, URZ, 0x2 ;  /* 0x00000002ff187883 */ /* 0x000fe40008000000 */
[----:B------:R-:W-:Y:S02]  /*4c80*/  UISETP.NE.AND UP1, UPT, UR45, 0x1, UPT ;  /* 0x000000012d00788c */ /* 0x000fe4000bf25270 */
[----:B---3--:R-:W-:Y:S02]  /*4c90*/  UIMAD.WIDE.U32 UR8, UR4, UR22, URZ ;  /* 0x00000016040872a5 */ /* 0x008fe4000f8e00ff */
[----:B------:R-:W-:Y:S01]  /*4ca0*/  USEL UR7, UR53, UR55, !UP0 ;  /* 0x0000003735077287 */ /* 0x000fe2000c000000 */
[----:B------:R-:W-:Y:S02]  /*4cb0*/  UMOV UR5, UR17 ;  /* 0x0000001100057c82 */ /* 0x000fe40008000000 */
[----:B------:R-:W-:Y:S02]  /*4cc0*/  USHF.R.U32.HI UR6, URZ, UR61, UR5 ;  /* 0x0000003dff067299 */ /* 0x000fe40008011605 */
[----:B------:R-:W-:Y:S02]  /*4cd0*/  UIMAD.WIDE.U32 UR10, UR7, UR22, URZ ;  /* 0x00000016070a72a5 */ /* 0x000fe4000f8e00ff */
[----:B------:R-:W-:Y:S02]  /*4ce0*/  USEL UR6, UR13, UR6, !UP2 ;  /* 0x000000060d067287 */ /* 0x000fe4000d000000 */
[----:B------:R-:W-:Y:S01]  /*4cf0*/  UISETP.NE.AND UP2, UPT, UR20, URZ, UPT ;  /* 0x000000ff1400728c */ /* 0x000fe2000bf45270 */
[----:B------:R-:W-:Y:S02]  /*4d00*/  UMOV UR5, UR19 ;  /* 0x0000001300057c82 */ /* 0x000fe40008000000 */
[----:B------:R-:W-:Y:S03]  /*4d10*/  USHF.R.U32.HI UR12, URZ, UR57, UR5 ;  /* 0x00000039ff0c7299 */ /* 0x000fe60008011605 */
[----:B------:R-:W-:Y:S02]  /*4d20*/  UMOV UR5, UR9 ;  /* 0x0000000900057c82 */ /* 0x000fe40008000000 */
[----:B------:R-:W-:Y:S03]  /*4d30*/  @UP1 USHF.R.U32.HI UR4, URZ, UR23, UR5 ;  /* 0x00000017ff041299 */ /* 0x000fe60008011605 */
[----:B------:R-:W-:Y:S01]  /*4d40*/  UMOV UR5, UR11 ;  /* 0x0000000b00057c82 */ /* 0x000fe20008000000 */
[----:B------:R-:W-:Y:S02]  /*4d50*/  UIMAD UR4, UR45, UR4, URZ ;  /* 0x000000042d0472a4 */ /* 0x000fe4000f8e02ff */
[----:B------:R-:W-:Y:S02]  /*4d60*/  @UP1 USHF.R.U32.HI UR7, URZ, UR23, UR5 ;  /* 0x00000017ff071299 */ /* 0x000fe40008011605 */
[----:B------:R-:W-:Y:S02]  /*4d70*/  USEL UR5, UR14, UR12, !UP0 ;  /* 0x0000000c0e057287 */ /* 0x000fe4000c000000 */
[----:B------:R-:W-:Y:S02]  /*4d80*/  UIMAD.WIDE.U32 UR10, UR6, UR22, URZ ;  /* 0x00000016060a72a5 */ /* 0x000fe4000f8e00ff */
[----:B------:R-:W-:Y:S02]  /*4d90*/  UIMAD UR8, UR45, UR7, URZ ;  /* 0x000000072d0872a4 */ /* 0x000fe4000f8e02ff */
[----:B------:R-:W-:Y:S03]  /*4da0*/  UISETP.GE.AND UP0, UPT, UR6, UR4, UPT ;  /* 0x000000040600728c */ /* 0x000fe6000bf06270 */
[----:B------:R-:W-:Y:S01]  /*4db0*/  UMOV UR4, UR11 ;  /* 0x0000000b00047c82 */ /* 0x000fe20008000000 */
[----:B------:R-:W-:Y:S02]  /*4dc0*/  UISETP.GE.OR UP0, UPT, UR5, UR8, UP0 ;  /* 0x000000080500728c */ /* 0x000fe40008706670 */
[----:B------:R-:W-:Y:S02]  /*4dd0*/  USHF.R.U32.HI UR4, URZ, UR23, UR4 ;  /* 0x00000017ff047299 */ /* 0x000fe40008011604 */
[----:B------:R-:W-:Y:S02]  /*4de0*/  UIMAD.WIDE.U32 UR8, UR5, UR22, URZ ;  /* 0x00000016050872a5 */ /* 0x000fe4000f8e00ff */
[----:B------:R-:W-:Y:S04]  /*4df0*/  USEL UR10, UR6, UR4, !UP1 ;  /* 0x00000004060a7287 */ /* 0x000fe8000c800000 */
[----:B------:R-:W-:Y:S01]  /*4e00*/  UIADD3 UR11, UPT, UPT, -UR10, URZ, URZ ;  /* 0x000000ff0a0b7290 */ /* 0x000fe2000fffe1ff */
[----:B------:R-:W-:Y:S02]  /*4e10*/  @!UP0 UMOV UR4, UR9 ;  /* 0x0000000900048c82 */ /* 0x000fe40008000000 */
[----:B------:R-:W-:Y:S02]  /*4e20*/  @!UP0 USHF.R.U32.HI UR4, URZ, UR23, UR4 ;  /* 0x00000017ff048299 */ /* 0x000fe40008011604 */
[----:B------:R-:W-:Y:S02]  /*4e30*/  UIMAD UR8, UR45, UR11, UR6 ;  /* 0x0000000b2d0872a4 */ /* 0x000fe4000f8e0206 */
[----:B------:R-:W-:Y:S02]  /*4e40*/  @!UP0 USEL UR4, UR5, UR4, !UP1 ;  /* 0x0000000405048287 */ /* 0x000fe4000c800000 */
[----:B------:R-:W-:Y:S02]  /*4e50*/  UISETP.NE.AND UP1, UPT, UR24, URZ, UPT ;  /* 0x000000ff1800728c */ /* 0x000fe4000bf25270 */
[----:B------:R-:W-:Y:S02]  /*4e60*/  @!UP0 UIMAD UR7, UR7, UR8, UR4 ;  /* 0x00000008070782a4 */ /* 0x000fe4000f8e0204 */
[----:B------:R-:W-:Y:S02]  /*4e70*/  @!UP0 UIADD3 UR9, UPT, UPT, UR10, -UR4, URZ ;  /* 0x800000040a098290 */ /* 0x000fe4000fffe0ff */
[----:B------:R-:W-:Y:S02]  /*4e80*/  UIADD3 UR8, UPT, UPT, -UR6, URZ, URZ ;  /* 0x000000ff06087290 */ /* 0x000fe4000fffe1ff */
[----:B------:R-:W-:Y:S02]  /*4e90*/  UIADD3 UR4, UPT, UPT, -UR5, URZ, URZ ;  /* 0x000000ff05047290 */ /* 0x000fe4000fffe1ff */
[----:B------:R-:W-:Y:S03]  /*4ea0*/  @!UP0 UIMAD UR6, UR9, UR45, UR5 ;  /* 0x0000002d090682a4 */ /* 0x000fe6000f8e0205 */
[----:B------:R-:W-:Y:S01]  /*4eb0*/  @!UP0 UMOV UR5, UR7 ;  /* 0x0000000700058c82 */ /* 0x000fe20008000000 */
[----:B------:R-:W-:Y:S02]  /*4ec0*/  UIMAD UR7, UR15, UR4, UR14 ;  /* 0x000000040f0772a4 */ /* 0x000fe4000f8e020e */
[----:B------:R-:W-:Y:S02]  /*4ed0*/  UIMAD UR4, UR58, UR8, UR13 ;  /* 0x000000083a0472a4 */ /* 0x000fe4000f8e020d */
[----:B------:R-:W-:Y:S02]  /*4ee0*/  UIMAD UR14, UR5, UR15, UR7 ;  /* 0x0000000f050e72a4 */ /* 0x000fe4000f8e0207 */
[----:B------:R-:W-:Y:S11]  /*4ef0*/  UIMAD UR13, UR6, UR58, UR4 ;  /* 0x0000003a060d72a4 */ /* 0x000ff6000f8e0204 */
[----:B------:R-:W-:Y:S01]  /*4f00*/  @!UPT UIADD3 URZ, UPT, UPT, URZ, URZ, URZ ;  /* 0x000000fffffff290 */ /* 0x000fe2000fffe0ff */
.L_x_91:
[----:B------:R-:W2:Y:S01]  /*4f10*/  @!UP4 LDCU.128 UR8, c[0x0][0xb10] ;  /* 0x00016200ff08c7ac */ /* 0x000ea20008000c00 */
[----:B------:R-:W-:Y:S01]  /*4f20*/  IMAD.MOV.U32 R5, RZ, RZ, 0x1 ;  /* 0x00000001ff057424 */ /* 0x000fe200078e00ff */
[----:B------:R-:W-:Y:S04]  /*4f30*/  ISETP.NE.U32.AND P0, PT, RZ, UR46, PT ;  /* 0x0000002eff007c0c */ /* 0x000fe8000bf05070 */
[----:B------:R-:W-:Y:S01]  /*4f40*/  ISETP.NE.AND.EX P0, PT, RZ, UR47, PT, P0 ;  /* 0x0000002fff007c0c */ /* 0x000fe2000bf05300 */
[----:B------:R-:W4:Y:S01]  /*4f50*/  @!UP4 LDCU UR5, c[0x0][0xb0c] ;  /* 0x00016180ff05c7ac */ /* 0x000f220008000800 */
[----:B------:R-:W-:Y:S01]  /*4f60*/  SHF.L.U32 R5, R5, 0x1f, RZ ;  /* 0x0000001f05057819 */ /* 0x000fe200000006ff */
[----:B------:R-:W-:Y:S02]  /*4f70*/  USHF.L.U32 UR50, UR34, 0x8, URZ ;  /* 0x0000000822327899 */ /* 0x000fe400080006ff */
[----:B------:R-:W-:Y:S02]  /*4f80*/  USHF.L.U32 UR51, UR32, 0x6, URZ ;  /* 0x0000000620337899 */ /* 0x000fe400080006ff */
[----:B--2---:R-:W-:Y:S07]  /*4f90*/  UIMAD.WIDE.U32 UR6, UR14, UR8, URZ ;  /* 0x000000080e0672a5 */ /* 0x004fee000f8e00ff */
[----:B------:R-:W-:Y:S01]  /*4fa0*/  @!UP4 UMOV UR4, UR7 ;  /* 0x000000070004cc82 */ /* 0x000fe20008000000 */
[----:B----4-:R-:W-:Y:S02]  /*4fb0*/  @!UP4 UISETP.NE.AND UP0, UPT, UR5, 0x1, UPT ;  /* 0x000000010500c88c */ /* 0x010fe4000bf05270 */
[----:B------:R-:W-:Y:S02]  /*4fc0*/  @!UP4 USHF.R.U32.HI UR4, URZ, UR9, UR4 ;  /* 0x00000009ff04c299 */ /* 0x000fe40008011604 */
[----:B------:R-:W-:Y:S02]  /*4fd0*/  UIMAD.WIDE.U32 UR6, UR13, UR11, URZ ;  /* 0x0000000b0d0672a5 */ /* 0x000fe4000f8e00ff */
[----:B------:R-:W-:Y:S02]  /*4fe0*/  @!UP4 USEL UR8, UR14, UR4, !UP0 ;  /* 0x000000040e08c287 */ /* 0x000fe4000c000000 */
[----:B------:R-:W-:Y:S03]  /*4ff0*/  @!UP4 UISETP.NE.AND UP0, UPT, UR10, 0x1, UPT ;  /* 0x000000010a00c88c */ /* 0x000fe6000bf05270 */
[----:B------:R-:W-:Y:S02]  /*5000*/  @!UP4 UMOV UR6, UR7 ;  /* 0x000000070006cc82 */ /* 0x000fe40008000000 */
[----:B------:R-:W2:Y:S02]  /*5010*/  @!UP4 LDCU UR4, c[0x0][0xb20] ;  /* 0x00016400ff04c7ac */ /* 0x000ea40008000800 */
[----:B--2---:R-:W-:Y:S04]  /*5020*/  @!UP4 USHF.R.U32.HI UR6, URZ, UR4, UR6 ;  /* 0x00000004ff06c299 */ /* 0x004fe80008011606 */
[----:B------:R-:W-:Y:S04]  /*5030*/  @!UP4 USEL UR6, UR13, UR6, !UP0 ;  /* 0x000000060d06c287 */ /* 0x000fe8000c000000 */
[----:B------:R-:W-:Y:S02]  /*5040*/  @!UP4 UIADD3 UR4, UPT, UPT, -UR8, UR6, URZ ;  /* 0x000000060804c290 */ /* 0x000fe4000fffe1ff */
[----:B------:R-:W-:Y:S02]  /*5050*/  @!UP4 UIADD3 UR6, UPT, UPT, UR8, -UR6, URZ ;  /* 0x800000060806c290 */ /* 0x000fe4000fffe0ff */
[----:B------:R-:W-:Y:S02]  /*5060*/  @!UP4 UIMAD UR14, UR4, UR5, UR14 ;  /* 0x00000005040ec2a4 */ /* 0x000fe4000f8e020e */
[----:B------:R-:W-:Y:S01]  /*5070*/  @!UP4 UIMAD UR13, UR6, UR10, UR13 ;  /* 0x0000000a060dc2a4 */ /* 0x000fe2000f8e020d */
[----:B------:R-:W-:Y:S11]  /*5080*/  BRA.U UP1, `(.L_x_92) ;  /* 0x0000000101107547 */ /* 0x000ff6000b800000 */
[----:B------:R-:W-:Y:S04]  /*5090*/  MOV R2, UR60 ;  /* 0x0000003c00027c02 */ /* 0x000fe80008000f00 */
[----:B------:R-:W-:Y:S04]  /*50a0*/  SHF.L.U32 R2, R2, 0x1f, RZ ;  /* 0x0000001f02027819 */ /* 0x000fe800000006ff */
[----:B------:R-:W2:Y:S02]  /*50b0*/  SYNCS.PHASECHK.TRANS64.TRYWAIT P1, [UR21+0xc8], R2 ;  /* 0x0000c802ff0075a7 */ /* 0x000ea40008021115 */
[----:B--2---:R-:W-:Y:S05]  /*50c0*/  @!P1 BRA `(.L_x_93) ;  /* 0x0000007c00689947 */ /* 0x004fea0003800000 */
.L_x_92:
[----:B------:R-:W-:Y:S05]  /*50d0*/  BRA.U !UP5, `(.L_x_94) ;  /* 0x000000010d387547 */ /* 0x000fea000b800000 */
[----:B------:R-:W-:Y:S01]  /*50e0*/  UPLOP3.LUT UP2, UPT, UPT, UPT, UP6, 0x80, 0x8 ;  /* 0x000000000008789c */ /* 0x000fe20003f4f060 */
[----:B-1----:R-:W-:Y:S01]  /*50f0*/  HFMA2 R0, -RZ, RZ, 0, 5.9604644775390625e-08 ;  /* 0x00000001ff007431 */ /* 0x002fe200000001ff */
[----:B------:R-:W1:Y:S01]  /*5100*/  LDCU.64 UR8, c[0x0][0x358] ;  /* 0x00006b00ff0877ac */ /* 0x000e620008000a00 */
[----:B------:R-:W-:Y:S03]  /*5110*/  IMAD.MOV.U32 R52, RZ, RZ, 0x1 ;  /* 0x00000001ff347424 */ /* 0x000fe600078e00ff */
[----:B------:R-:W-:Y:S05]  /*5120*/  PLOP3.LUT P1, PT, PT, PT, UP2, 0x80, 0x8 ;  /* 0x000000000008781c */ /* 0x000fea0003f2f028 */
[----:B------:R-:W2:Y:S01]  /*5130*/  @UP2 LDCU.64 UR4, c[0x0][0x888] ;  /* 0x00011100ff0427ac */ /* 0x000ea20008000a00 */
[----:B------:R-:W-:Y:S07]  /*5140*/  @UP2 UIMAD UR6, UR36, UR46, URZ ;  /* 0x0000002e240622a4 */ /* 0x000fee000f8e02ff */
[----:B------:R-:W-:Y:S01]  /*5150*/  @!P1 PRMT R52, R0, 0x7610, R52 ;  /* 0x0000761000349816 */ /* 0x000fe20000000034 */
[----:B--2---:R-:W-:Y:S06]  /*5160*/  @UP2 UIMAD.WIDE UR4, UR6, 0x4, UR4 ;  /* 0x00000004060428a5 */ /* 0x004fec000f8e0204 */
[----:B------:R-:W-:Y:S01]  /*5170*/  IMAD.U32 R6, RZ, RZ, UR4 ;  /* 0x00000004ff067e24 */ /* 0x000fe2000f8e00ff */
[----:B------:R-:W-:Y:S04]  /*5180*/  MOV R7, UR5 ;  /* 0x0000000500077c02 */ /* 0x000fe80008000f00 */
[----:B------:R-:W2:Y:S01]  /*5190*/  @!UP2 LDCU UR4, c[0x0][0x880] ;  /* 0x00011000ff04a7ac */ /* 0x000ea20008000800 */
[----:B-1---5:R4:W5:Y:S02]  /*51a0*/  @P1 LDG.E R27, desc[UR8][R6.64] ;  /* 0x00000008061b1981 */ /* 0x022964000c1e1900 */
[----:B--2-4-:R-:W-:Y:S07]  /*51b0*/  @!P1 IMAD.U32 R27, RZ, RZ, UR4 ;  /* 0x00000004ff1b9e24 */ /* 0x014fee000f8e00ff */
.L_x_94:
[----:B-----5:R-:W-:Y:S01]  /*51c0*/  @!P0 FSETP.EQ.AND P2, PT, R27, RZ, PT ;  /* 0x000000ff1b00820b */ /* 0x020fe20003f42000 */
[----:B------:R-:W-:Y:S01]  /*51d0*/  @!UPT UIADD3 URZ, UPT, UPT, URZ, URZ, URZ ;  /* 0x000000fffffff290 */ /* 0x000fe2000fffe0ff */
[----:B------:R-:W-:Y:S11]  /*51e0*/  @!P0 BRA `(.L_x_95) ;  /* 0x0000000000148947 */ /* 0x000ff60003800000 */
[----:B------:R-:W-:Y:S02]  /*51f0*/  LOP3.LUT P0, RZ, R52, 0xff, RZ, 0xc0, !PT ;  /* 0x000000ff34ff7812 */ /* 0x000fe4000780c0ff */
[----:B------:R-:W-:Y:S04]  /*5200*/  PLOP3.LUT P2, PT, PT, PT, UP2, 0x80, 0x8 ;  /* 0x000000000008781c */ /* 0x000fe80003f4f028 */
[----:B------:R-:W-:Y:S07]  /*5210*/  PLOP3.LUT P2, PT, P2, PT, PT, 0x8, 0x80 ;  /* 0x000000000080781c */ /* 0x000fee000174e170 */
[----:B------:R-:W-:Y:S11]  /*5220*/  @P0 FSETP.EQ.AND P2, PT, R27, RZ, PT ;  /* 0x000000ff1b00020b */ /* 0x000ff60003f42000 */
[----:B------:R-:W-:Y:S02]  /*5230*/  @!UPT UIADD3 URZ, UPT, UPT, URZ, URZ, URZ ;  /* 0x000000fffffff290 */ /* 0x000fe4000fffe0ff */
.L_x_95:
[----:B------:R-:W2:Y:S01]  /*5240*/  SYNCS.PHASECHK.TRANS64.TRYWAIT P0, [UR21+0xa0], R5 ;  /* 0x0000a005ff0075a7 */ /* 0x000ea20008001115 */
[----:B------:R-:W-:Y:S04]  /*5250*/  ELECT P1, URZ, PT ;  /* 0x0000000000ff782f */ /* 0x000fe80003820000 */
[----:B------:R-:W-:Y:S01]  /*5260*/  PLOP3.LUT P1, PT, P2, P1, PT, 0xf2, 0x2f ;  /* 0x00000000002f781c */ /* 0x000fe20001723e72 */
[----:B------:R-:W-:Y:S01]  /*5270*/  @!UPT UIADD3 URZ, UPT, UPT, URZ, URZ, URZ ;  /* 0x000000fffffff290 */ /* 0x000fe2000fffe0ff */
[----:B--2---:R-:W-:Y:S11]  /*5280*/  @!P0 BRA `(.L_x_96) ;  /* 0x0000007c00108947 */ /* 0x004ff60003800000 */
.L_x_230:
[----:B-1----:R-:W-:Y:S01]  /*5290*/  @!P1 IADD3 R2, P0, PT, R12, 0x580, RZ ;  /* 0x000005800c029810 */ /* 0x002fe20007f1e0ff */
[----:B------:R-:W-:Y:S01]  /*52a0*/  VOTEU.ALL UP0, P1 ;  /* 0x0000000000ff7886 */ /* 0x000fe20000800000 */
[----:B------:R-:W-:Y:S01]  /*52b0*/  UMOV UR6, 0x0 ;  /* 0x0000000000067882 */ /* 0x000fe20000000000 */
[----:B------:R-:W-:Y:S01]  /*52c0*/  UMOV UR7, 0x10000000 ;  /* 0x1000000000077882 */ /* 0x000fe20000000000 */
[----:B------:R-:W-:Y:S01]  /*52d0*/  @!P1 R2UR UR5, R2 ;  /* 0x00000000020592ca */ /* 0x000fe200000e0000 */
[----:B------:R-:W-:Y:S01]  /*52e0*/  @!P1 IMAD.X R0, RZ, RZ, R13, P0 ;  /* 0x000000ffff009224 */ /* 0x000fe200000e060d */
[----:B------:R-:W-:Y:S02]  /*52f0*/  @!UP0 UIADD3 UR48, UPT, UPT, UR21, 0x200, URZ ;  /* 0x0000020015308890 */ /* 0x000fe4000fffe0ff */
[----:B------:R-:W-:Y:S02]  /*5300*/  @!UP0 UIADD3 UR10, UPT, UPT, UR50, 0x80, URZ ;  /* 0x00000080320a8890 */ /* 0x000fe4000fffe0ff */
[----:B------:R-:W-:Y:S01]  /*5310*/  @!P1 R2UR UR4, R0 ;  /* 0x00000000000492ca */ /* 0x000fe200000e0000 */
[----:B------:R-:W-:Y:S01]  /*5320*/  @!UP0 UIADD3 UR8, UPT, UPT, UR21, 0x1200, URZ ;  /* 0x0000120015088890 */ /* 0x000fe2000fffe0ff */
[----:B------:R-:W-:Y:S01]  /*5330*/  @!P1 IMAD.MOV.U32 R0, RZ, RZ, 0x2000 ;  /* 0x00002000ff009424 */ /* 0x000fe200078e00ff */
[----:B------:R-:W-:Y:S01]  /*5340*/  VOTEU.ALL UP0, P1 ;  /* 0x0000000000ff7886 */ /* 0x000fe20000800000 */
[----:B------:R-:W-:Y:S01]  /*5350*/  UMOV UR52, UR36 ;  /* 0x0000002400347c82 */ /* 0x000fe20008000000 */
[----:B------:R-:W-:Y:S01]  /*5360*/  UMOV UR9, UR49 ;  /* 0x0000003100097c82 */ /* 0x000fe20008000000 */
[----:B------:R-:W-:Y:S01]  /*5370*/  UMOV UR11, UR51 ;  /* 0x00000033000b7c82 */ /* 0x000fe20008000000 */
[----:B------:R-:W-:Y:S01]  /*5380*/  IMAD.U32 R6, RZ, RZ, UR5 ;  /* 0x00000005ff067e24 */ /* 0x000fe2000f8e00ff */
[----:B------:R-:W-:Y:S05]  /*5390*/  UMOV UR12, UR36 ;  /* 0x00000024000c7c82 */ /* 0x000fea0008000000 */
[----:B------:R-:W-:Y:S01]  /*53a0*/  IMAD.U32 R7, RZ, RZ, UR4 ;  /* 0x00000004ff077e24 */ /* 0x000fe2000f8e00ff */
[----:B------:R-:W-:Y:S04]  /*53b0*/  @!P1 R2UR UR4, R6 ;  /* 0x00000000060492ca */ /* 0x000fe800000e0000 */
[----:B------:R-:W-:Y:S11]  /*53c0*/  @!P1 R2UR UR5, R7 ;  /* 0x00000000070592ca */ /* 0x000ff600000e0000 */
[----:B------:R-:W-:Y:S02]  /*53d0*/  @!UPT UIADD3 URZ, UPT, UPT, URZ, URZ, URZ ;  /* 0x000000fffffff290 */ /* 0x000fe4000fffe0ff */
[----:B------:R1:W-:Y:S01]  /*53e0*/  @!UP0 UTMALDG.3D [UR48], [UR4], desc[UR6] ;  /* 0x00000630040085b4 */ /* 0x0003e20008011000 */
[----:B------:R-:W-:Y:S05]  /*53f0*/  VOTEU.ALL UP0, P1 ;  /* 0x0000000000ff7886 */ /* 0x000fea0000800000 */
[----:B------:R1:W-:Y:S01]  /*5400*/  @!UP0 UTMALDG.3D [UR8], [UR4], desc[UR6] ;  /* 0x00000608040085b4 */ /* 0x0003e20008011000 */
[----:B------:R1:W-:Y:S01]  /*5410*/  @!P1 SYNCS.ARRIVE.TRANS64.RED.A0TR RZ, [UR21+0x80], R0 ;  /* 0x00008000ffff99a7 */ /* 0x0003e20008300415 */
[----:B------:R-:W-:Y:S01]  /*5420*/  SYNCS.ARRIVE.TRANS64.RED.A1T0 RZ, [UR37], RZ ;  /* 0x000000ffffff79a7 */ /* 0x000fe20008100425 */
[----:B------:R-:W2:Y:S02]  /*5430*/  SYNCS.PHASECHK.TRANS64.TRYWAIT P0, [UR21+0xa8], R5 ;  /* 0x0000a805ff0075a7 */ /* 0x000ea40008001115 */
[----:B-12---:R-:W-:Y:S05]  /*5440*/  @!P0 BRA `(.L_x_97) ;  /* 0x0000007800b88947 */ /* 0x006fea0003800000 */
.L_x_232:
[----:B------:R-:W-:Y:S01]  /*5450*/  @!P1 IADD3 R2, P0, PT, R12, 0x580, RZ ;  /* 0x000005800c029810 */ /* 0x000fe20007f1e0ff */
[----:B------:R-:W-:Y:S01]  /*5460*/  VOTEU.ALL UP0, P1 ;  /* 0x0000000000ff7886 */ /* 0x000fe20000800000 */
[----:B------:R-:W-:Y:S01]  /*5470*/  UMOV UR6, 0x0 ;  /* 0x0000000000067882 */ /* 0x000fe20000000000 */
[----:B------:R-:W-:Y:S01]  /*5480*/  UMOV UR7, 0x10000000 ;  /* 0x1000000000077882 */ /* 0x000fe20000000000 */
[----:B------:R-:W-:Y:S01]  /*5490*/  @!P1 R2UR UR5, R2 ;  /* 0x00000000020592ca */ /* 0x000fe200000e0000 */
[----:B-1----:R-:W-:Y:S01]  /*54a0*/  @!P1 IMAD.X R0, RZ, RZ, R13, P0 ;  /* 0x000000ffff009224 */ /* 0x002fe200000e060d */
[----:B------:R-:W-:Y:S02]  /*54b0*/  @!UP0 UIADD3 UR42, UPT, UPT, UR50, 0x10, URZ ;  /* 0x00000010322a8890 */ /* 0x000fe4000fffe0ff */
[----:B------:R-:W-:Y:S02]  /*54c0*/  @!UP0 UIADD3 UR40, UPT, UPT, UR21, 0x2200, URZ ;  /* 0x0000220015288890 */ /* 0x000fe4000fffe0ff */
[----:B------:R-:W-:Y:S01]  /*54d0*/  @!P1 R2UR UR4, R0 ;  /* 0x00000000000492ca */ /* 0x000fe200000e0000 */
[----:B------:R-:W-:Y:S01]  /*54e0*/  @!UP0 UIADD3 UR10, UPT, UPT, UR50, 0x90, URZ ;  /* 0x00000090320a8890 */ /* 0x000fe2000fffe0ff */
[----:B------:R-:W-:Y:S01]  /*54f0*/  @!P1 IMAD.MOV.U32 R0, RZ, RZ, 0x2000 ;  /* 0x00002000ff009424 */ /* 0x000fe200078e00ff */
[----:B------:R-:W-:Y:S01]  /*5500*/  @!UP0 UIADD3 UR8, UPT, UPT, UR21, 0x3200, URZ ;  /* 0x0000320015088890 */ /* 0x000fe2000fffe0ff */
[----:B------:R-:W-:Y:S01]  /*5510*/  VOTEU.ALL UP0, P1 ;  /* 0x0000000000ff7886 */ /* 0x000fe20000800000 */
[----:B------:R-:W-:Y:S02]  /*5520*/  UMOV UR43, UR51 ;  /* 0x00000033002b7c82 */ /* 0x000fe40008000000 */
[----:B------:R-:W-:Y:S01]  /*5530*/  IMAD.U32 R6, RZ, RZ, UR5 ;  /* 0x00000005ff067e24 */ /* 0x000fe2000f8e00ff */
[----:B------:R-:W-:Y:S01]  /*5540*/  UMOV UR44, UR36 ;  /* 0x00000024002c7c82 */ /* 0x000fe20008000000 */
[----:B------:R-:W-:Y:S01]  /*5550*/  UMOV UR9, UR41 ;  /* 0x0000002900097c82 */ /* 0x000fe20008000000 */
[----:B------:R-:W-:Y:S01]  /*5560*/  UMOV UR11, UR51 ;  /* 0x00000033000b7c82 */ /* 0x000fe20008000000 */
[----:B------:R-:W-:Y:S02]  /*5570*/  UMOV UR12, UR36 ;  /* 0x00000024000c7c82 */ /* 0x000fe40008000000 */
        /* <DEDUP_REMOVED lines=11> */
.L_x_234:
        /* <DEDUP_REMOVED lines=17> */
[----:B------:R-:W-:Y:S03]  /*5740*/  UMOV UR12, UR36 ;  /* 0x00000024000c7c82 */ /* 0x000fe60008000000 */
        /* <DEDUP_REMOVED lines=11> */
.L_x_236:
[----:B------:R-:W-:Y:S01]  /*5800*/  @!P1 IADD3 R2, P0, PT, R12, 0x580, RZ ;  /* 0x000005800c029810 */ /* 0x000fe20007f1e0ff */
[----:B------:R-:W-:Y:S01]  /*5810*/  VOTEU.ALL UP0, P1 ;  /* 0x0000000000ff7886 */ /* 0x000fe20000800000 */
[----:B------:R-:W-:Y:S01]  /*5820*/  UMOV UR6, 0x0 ;  /* 0x0000000000067882 */ /* 0x000fe20000000000 */
[----:B------:R-:W-:Y:S01]  /*5830*/  UMOV UR7, 0x10000000 ;  /* 0x1000000000077882 */ /* 0x000fe20000000000 */
[----:B------:R-:W-:Y:S01]  /*5840*/  @!P1 R2UR UR5, R2 ;  /* 0x00000000020592ca */ /* 0x000fe200000e0000 */
[----:B-1----:R-:W-:Y:S01]  /*5850*/  @!P1 IMAD.X R0, RZ, RZ, R13, P0 ;  /* 0x000000ffff009224 */ /* 0x002fe200000e060d */
[----:B------:R-:W-:Y:S01]  /*5860*/  @!UP0 UIADD3 UR26, UPT, UPT, UR50, 0x30, URZ ;  /* 0x00000030321a8890 */ /* 0x000fe2000fffe0ff */
[----:B------:R-:W-:Y:S01]  /*5870*/  SHF.L.U32 R4, RZ, 0x1f, RZ ;  /* 0x0000001fff047819 */ /* 0x000fe200000006ff */
        /* <DEDUP_REMOVED lines=23> */
.L_x_238:
        /* <DEDUP_REMOVED lines=18> */
[----:B------:R-:W-:Y:S01]  /*5b10*/  UMOV UR11, UR51 ;  /* 0x00000033000b7c82 */ /* 0x000fe20008000000 */
[----:B------:R-:W-:Y:S01]  /*5b20*/  UMOV UR12, UR36 ;  /* 0x00000024000c7c82 */ /* 0x000fe20008000000 */
        /* <DEDUP_REMOVED lines=11> */
.L_x_240:
        /* <DEDUP_REMOVED lines=31> */
.L_x_242:
[----:B------:R-:W-:Y:S01]  /*5dd0*/  @!P1 IADD3 R2, P0, PT, R12, 0x580, RZ ;  /* 0x000005800c029810 */ /* 0x000fe20007f1e0ff */
[----:B------:R-:W-:Y:S01]  /*5de0*/  VOTEU.ALL UP0, P1 ;  /* 0x0000000000ff7886 */ /* 0x000fe20000800000 */
[----:B------:R-:W-:Y:S01]  /*5df0*/  UMOV UR6, 0x0 ;  /* 0x0000000000067882 */ /* 0x000fe20000000000 */
[----:B------:R-:W-:Y:S01]  /*5e00*/  UMOV UR7, 0x10000000 ;  /* 0x1000000000077882 */ /* 0x000fe20000000000 */
[----:B------:R-:W-:Y:S01]  /*5e10*/  @!P1 R2UR UR5, R2 ;  /* 0x00000000020592ca */ /* 0x000fe200000e0000 */
[----:B-1----:R-:W-:Y:S01]  /*5e20*/  @!P1 IMAD.X R0, RZ, RZ, R13, P0 ;  /* 0x000000ffff009224 */ /* 0x002fe200000e060d */
[----:B------:R-:W-:Y:S01]  /*5e30*/  @!UP0 UIADD3 UR18, UPT, UPT, UR50, 0x60, URZ ;  /* 0x0000006032128890 */ /* 0x000fe2000fffe0ff */
[----:B------:R-:W-:Y:S01]  /*5e40*/  VIADD R10, R10, 0x1 ;  /* 0x000000010a0a7836 */ /* 0x000fe20000000000 */
        /* <DEDUP_REMOVED lines=24> */
.L_x_244:
[----:B------:R-:W-:Y:S01]  /*5fd0*/  UPLOP3.LUT UP1, UPT, UPT, UPT, UPT, 0x80, 0x8 ;  /* 0x000000000008789c */ /* 0x000fe20003f2f070 */
[----:B------:R-:W-:Y:S01]  /*5fe0*/  @!P1 IADD3 R2, P0, PT, R12, 0x580, RZ ;  /* 0x000005800c029810 */ /* 0x000fe20007f1e0ff */
[----:B------:R-:W-:Y:S01]  /*5ff0*/  UMOV UR6, 0x0 ;  /* 0x0000000000067882 */ /* 0x000fe20000000000 */
[----:B------:R-:W-:Y:S01]  /*6000*/  VOTEU.ALL UP0, P1 ;  /* 0x0000000000ff7886 */ /* 0x000fe20000800000 */
[----:B------:R-:W-:Y:S01]  /*6010*/  UMOV UR7, 0x10000000 ;  /* 0x1000000000077882 */ /* 0x000fe20000000000 */
[----:B------:R-:W-:Y:S01]  /*6020*/  @!P1 R2UR UR5, R2 ;  /* 0x00000000020592ca */ /* 0x000fe200000e0000 */
[----:B-1----:R-:W-:Y:S01]  /*6030*/  @!P1 IMAD.X R0, RZ, RZ, R13, P0 ;  /* 0x000000ffff009224 */ /* 0x002fe200000e060d */
[----:B------:R-:W-:Y:S01]  /*6040*/  UMOV UR17, UR25 ;  /* 0x0000001900117c82 */ /* 0x000fe20008000000 */
[----:B------:R-:W-:Y:S01]  /*6050*/  @!UP0 UIADD3 UR18, UPT, UPT, UR50, 0x70, URZ ;  /* 0x0000007032128890 */ /* 0x000fe2000fffe0ff */
[----:B------:R-:W-:Y:S01]  /*6060*/  R2UR UR26, R54 ;  /* 0x00000000361a72ca */ /* 0x000fe200000e0000 */
[----:B------:R-:W-:Y:S01]  /*6070*/  @!UP0 UIADD3 UR16, UPT, UPT, UR21, 0x6200, URZ ;  /* 0x0000620015108890 */ /* 0x000fe2000fffe0ff */
[----:B------:R-:W-:Y:S01]  /*6080*/  @!P1 R2UR UR4, R0 ;  /* 0x00000000000492ca */ /* 0x000fe200000e0000 */
[----:B------:R-:W-:Y:S01]  /*6090*/  @!UP0 UIADD3 UR10, UPT, UPT, UR50, 0xf0, URZ ;  /* 0x000000f0320a8890 */ /* 0x000fe2000fffe0ff */
[----:B------:R-:W-:Y:S01]  /*60a0*/  R2UR UR24, R55 ;  /* 0x00000000371872ca */ /* 0x000fe200000e0000 */
[----:B------:R-:W-:Y:S01]  /*60b0*/  @!UP0 UIADD3 UR8, UPT, UPT, UR21, 0x7200, URZ ;  /* 0x0000720015088890 */ /* 0x000fe2000fffe0ff */
[----:B------:R-:W-:Y:S01]  /*60c0*/  ISETP.NE.AND P0, PT, R10, 0x2, PT ;  /* 0x000000020a00780c */ /* 0x000fe20003f05270 */
[----:B------:R-:W-:Y:S01]  /*60d0*/  VOTEU.ALL UP0, P1 ;  /* 0x0000000000ff7886 */ /* 0x000fe20000800000 */
[----:B------:R-:W-:Y:S01]  /*60e0*/  UMOV UR19, UR51 ;  /* 0x0000003300137c82 */ /* 0x000fe20008000000 */
[----:B------:R-:W-:Y:S01]  /*60f0*/  IMAD.U32 R6, RZ, RZ, UR5 ;  /* 0x00000005ff067e24 */ /* 0x000fe2000f8e00ff */
[----:B------:R-:W-:Y:S01]  /*6100*/  UMOV UR20, UR36 ;  /* 0x0000002400147c82 */ /* 0x000fe20008000000 */
[----:B------:R-:W-:Y:S01]  /*6110*/  UMOV UR9, UR25 ;  /* 0x0000001900097c82 */ /* 0x000fe20008000000 */
[----:B------:R-:W-:Y:S01]  /*6120*/  UMOV UR11, UR51 ;  /* 0x00000033000b7c82 */ /* 0x000fe20008000000 */
[----:B------:R-:W-:Y:S01]  /*6130*/  UMOV UR12, UR36 ;  /* 0x00000024000c7c82 */ /* 0x000fe20008000000 */
[----:B------:R-:W-:Y:S01]  /*6140*/  SEL R0, RZ, 0x1, P0 ;  /* 0x00000001ff007807 */ /* 0x000fe20000000000 */
[----:B------:R-:W-:Y:S01]  /*6150*/  IMAD.U32 R7, RZ, RZ, UR4 ;  /* 0x00000004ff077e24 */ /* 0x000fe2000f8e00ff */
[----:B------:R-:W-:Y:S01]  /*6160*/  @!P1 R2UR UR4, R6 ;  /* 0x00000000060492ca */ /* 0x000fe200000e0000 */
[----:B------:R-:W-:Y:S01]  /*6170*/  UIADD3 UR34, UPT, UPT, UR13, UR26, URZ ;  /* 0x0000001a0d227290 */ /* 0x000fe2000fffe0ff */
[----:B------:R-:W-:Y:S01]  /*6180*/  LOP3.LUT R9, R9, R0, RZ, 0x3c, !PT ;  /* 0x0000000009097212 */ /* 0x000fe200078e3cff */
[----:B------:R-:W-:Y:S01]  /*6190*/  UIADD3 UR32, UPT, UPT, UR14, UR24, URZ ;  /* 0x000000180e207290 */ /* 0x000fe2000fffe0ff */
[----:B------:R-:W-:Y:S01]  /*61a0*/  @!P1 R2UR UR5, R7 ;  /* 0x00000000070592ca */ /* 0x000fe200000e0000 */
[----:B------:R-:W-:Y:S01]  /*61b0*/  UMOV UR36, UR38 ;  /* 0x0000002600247c82 */ /* 0x000fe20008000000 */
[----:B------:R-:W-:Y:S11]  /*61c0*/  SEL R10, R10, RZ, P0 ;  /* 0x000000ff0a0a7207 */ /* 0x000ff60000000000 */
[----:B------:R1:W-:Y:S01]  /*61d0*/  @!UP0 UTMALDG.3D [UR16], [UR4], desc[UR6] ;  /* 0x00000610040085b4 */ /* 0x0003e20008011000 */
[----:B------:R-:W-:Y:S05]  /*61e0*/  VOTEU.ALL UP0, P1 ;  /* 0x0000000000ff7886 */ /* 0x000fea0000800000 */
[----:B------:R1:W-:Y:S01]  /*61f0*/  @!UP0 UTMALDG.3D [UR8], [UR4], desc[UR6] ;  /* 0x00000608040085b4 */ /* 0x0003e20008011000 */
[----:B------:R1:W-:Y:S01]  /*6200*/  @!P1 SYNCS.ARRIVE.TRANS64.RED.A0TR RZ, [UR21+0x98], R3 ;  /* 0x00009803ffff99a7 */ /* 0x0003e20008300415 */
[----:B------:R-:W-:Y:S01]  /*6210*/  SYNCS.ARRIVE.TRANS64.RED.A1T0 RZ, [UR29], RZ ;  /* 0x000000ffffff79a7 */ /* 0x000fe2000810041d */
[----:B------:R-:W-:Y:S05]  /*6220*/  BRA.U UP3, `(.L_x_104) ;  /* 0xffffffe503fc7547 */ /* 0x000fea000b83ffff */
[----:B------:R-:W2:Y:S02]  /*6230*/  SYNCS.PHASECHK.TRANS64.TRYWAIT P0, [UR21+0xa0], R5 ;  /* 0x0000a005ff0075a7 */ /* 0x000ea40008001115 */
[----:B--2---:R-:W-:Y:S05]  /*6240*/  @!P0 BRA `(.L_x_105) ;  /* 0x0000006c00e08947 */ /* 0x004fea0003800000 */
.L_x_246:
[----:B------:R-:W4:Y:S02]  /*6250*/  SYNCS.PHASECHK.TRANS64.TRYWAIT P0, [UR21+0xa8], R5 ;  /* 0x0000a805ff0075a7 */ /* 0x000f240008001115 */
[----:B----4-:R-:W-:Y:S05]  /*6260*/  @!P0 BRA `(.L_x_106) ;  /* 0x0000006c00f08947 */ /* 0x010fea0003800000 */
.L_x_248:
[----:B------:R-:W4:Y:S01]  /*6270*/  SYNCS.PHASECHK.TRANS64.TRYWAIT P0, [UR21+0xb0], R5 ;  /* 0x0000b005ff0075a7 */ /* 0x000f220008001115 */
[----:B--2---:R-:W-:Y:S01]  /*6280*/  HFMA2 R0, -RZ, RZ, 0, 5.9604644775390625e-08 ;  /* 0x00000001ff007431 */ /* 0x004fe200000001ff */
[----:B----4-:R-:W-:Y:S06]  /*6290*/  @!P0 BRA `(.L_x_107) ;  /* 0x0000006c00fc8947 */ /* 0x010fec0003800000 */
.L_x_250:
[----:B--2---:R-:W-:Y:S02]  /*62a0*/  MOV R2, UR21 ;  /* 0x0000001500027c02 */ /* 0x004fe40008000f00 */
[----:B------:R-:W-:-:S07]  /*62b0*/  SHF.L.U32 R0, R0, 0x1f, RZ ;  /* 0x0000001f00007819 */ /* 0x000fce00000006ff */
.L_x_108:
[----:B--2---:R2:W4:Y:S02]  /*62c0*/  SYNCS.PHASECHK.TRANS64.TRYWAIT P0, [R2+URZ+0xb8], R0 ;  /* 0x0000b800020075a7 */ /* 0x00452400080011ff */
[----:B----4-:R-:W-:Y:S05]  /*62d0*/  @!P0 NANOSLEEP.SYNCS 0x989680 ;  /* 0x009896800000895d */ /* 0x010fea0003900000 */
[----:B------:R-:W4:Y:S02]  /*62e0*/  @!P0 SYNCS.PHASECHK.TRANS64 P0, [R2+URZ+0xb8], R0 ;  /* 0x0000b800020085a7 */ /* 0x000f2400080010ff */
[----:B-1-34-:R-:W-:Y:S05]  /*62f0*/  @P0 EXIT ;  /* 0x000000000000094d */ /* 0x01afea0003800000 */
[----:B------:R-:W-:Y:S05]  /*6300*/  BRA `(.L_x_108) ;  /* 0xfffffffc00ec7947 */ /* 0x000fea000383ffff */
.L_x_89:
[----:B------:R-:W-:-:S06]  /*6310*/  UISETP.GE.AND UP0, UPT, UR20, 0x4, UPT ;  /* 0x000000041400788c */ /* 0x000fcc000bf06270 */
[----:B------:R-:W-:-:S13]  /*6320*/  PLOP3.LUT P0, PT, PT, PT, UP0, 0x80, 0x8 ;  /* 0x000000000008781c */ /* 0x000fda0003f0f008 */
[----:B-1----:R-:W-:Y:S05]  /*6330*/  @!P0 EXIT ;  /* 0x000000000000894d */ /* 0x002fea0003800000 */
[----:B------:R-:W1:Y:S08]  /*6340*/  S2UR UR4, SR_CgaCtaId ;  /* 0x00000000000479c3 */ /* 0x000e700000008800 */
[----:B------:R-:W-:Y:S01]  /*6350*/  BAR.SYNC.DEFER_BLOCKING 0x6, 0xa0 ;  /* 0x0182800000007b1d */ /* 0x000fe20000010000 */
[C---:B------:R-:W-:Y:S01]  /*6360*/  IMAD.SHL.U32 R3, R66.reuse, 0x10, RZ ;  /* 0x0000001042037824 */ /* 0x040fe200078e00ff */
[C---:B------:R-:W-:Y:S01]  /*6370*/  SHF.L.U32 R2, R66.reuse, 0x1, RZ ;  /* 0x0000000142027819 */ /* 0x040fe200000006ff */
[C---:B------:R-:W-:Y:S01]  /*6380*/  IMAD.SHL.U32 R5, R53.reuse, 0x200, RZ ;  /* 0x0000020035057824 */ /* 0x040fe200078e00ff */
[----:B------:R-:W-:Y:S01]  /*6390*/  LOP3.LUT R67, R66, 0x60, RZ, 0xc0, !PT ;  /* 0x0000006042437812 */ /* 0x000fe200078ec0ff */
[----:B------:R-:W-:Y:S01]  /*63a0*/  IMAD.SHL.U32 R4, R53, 0x200000, RZ ;  /* 0x0020000035047824 */ /* 0x000fe200078e00ff */
[----:B------:R-:W-:-:S02]  /*63b0*/  UMOV UR43, 0x400 ;  /* 0x00000400002b7882 */ /* 0x000fc40000000000 */
[----:B------:R-:W2:Y:S01]  /*63c0*/  LDC.64 R50, c[0x0][0x8b0] ;  /* 0x00022c00ff327b82 */ /* 0x000ea20000000a00 */
[C---:B------:R-:W-:Y:S01]  /*63d0*/  LOP3.LUT R65, R3.reuse, 0x590, RZ, 0xc0, !PT ;  /* 0x0000059003417812 */ /* 0x040fe200078ec0ff */
[----:B------:R-:W3:Y:S01]  /*63e0*/  LDCU.64 UR6, c[0x0][0x890] ;  /* 0x00011200ff0677ac */ /* 0x000ee20008000a00 */
[----:B------:R-:W-:Y:S01]  /*63f0*/  LOP3.LUT R3, R3, 0x60, RZ, 0xc0, !PT ;  /* 0x0000006003037812 */ /* 0x000fe200078ec0ff */
[----:B------:R-:W-:Y:S01]  /*6400*/  IMAD.U32 R23, R66, 0x10000, RZ ;  /* 0x0001000042177824 */ /* 0x000fe200078e00ff */
[----:B------:R-:W-:Y:S01]  /*6410*/  LOP3.LUT R65, R65, 0x200, R5, 0xf8, !PT ;  /* 0x0000020041417812 */ /* 0x000fe200078ef805 */
[----:B------:R-:W-:Y:S01]  /*6420*/  IMAD.MOV.U32 R22, RZ, RZ, RZ ;  /* 0x000000ffff167224 */ /* 0x000fe200078e00ff */
[----:B------:R-:W-:Y:S01]  /*6430*/  LOP3.LUT R2, R3, 0xc, R2, 0xf8, !PT ;  /* 0x0000000c03027812 */ /* 0x000fe200078ef802 */
[----:B------:R-:W4:Y:S01]  /*6440*/  LDC.64 R48, c[0x0][0x8a8] ;  /* 0x00022a00ff307b82 */ /* 0x000f220000000a00 */
[----:B------:R-:W-:Y:S01]  /*6450*/  LOP3.LUT R4, R4, 0x200000, RZ, 0xc0, !PT ;  /* 0x0020000004047812 */ /* 0x000fe200078ec0ff */
[----:B------:R-:W-:Y:S01]  /*6460*/  IMAD.MOV.U32 R62, RZ, RZ, RZ ;  /* 0x000000ffff3e7224 */ /* 0x000fe200078e00ff */
[----:B------:R-:W-:Y:S01]  /*6470*/  LOP3.LUT R65, R65, R2, RZ, 0xfc, !PT ;  /* 0x0000000241417212 */ /* 0x000fe200078efcff */
[----:B------:R-:W-:Y:S01]  /*6480*/  IMAD.MOV.U32 R61, RZ, RZ, RZ ;  /* 0x000000ffff3d7224 */ /* 0x000fe200078e00ff */
[----:B------:R-:W-:Y:S01]  /*6490*/  LOP3.LUT R64, R66, 0x2, RZ, 0xc0, !PT ;  /* 0x0000000242407812 */ /* 0x000fe200078ec0ff */
[----:B------:R-:W2:Y:S01]  /*64a0*/  LDCU UR62, c[0x0][0x370] ;  /* 0x00006e00ff3e77ac */ /* 0x000ea20008000800 */
[----:B------:R-:W-:-:S02]  /*64b0*/  LOP3.LUT R23, R4, 0x400000, R23, 0xf8, !PT ;  /* 0x0040000004177812 */ /* 0x000fc400078ef817 */
[----:B------:R-:W-:Y:S01]  /*64c0*/  LOP3.LUT R66, R66, 0x4, RZ, 0xc0, !PT ;  /* 0x0000000442427812 */ /* 0x000fe200078ec0ff */
[----:B-1----:R-:W-:Y:S01]  /*64d0*/  ULEA UR43, UR4, UR43, 0x18 ;  /* 0x0000002b042b7291 */ /* 0x002fe2000f8ec0ff */
[----:B------:R-:W-:Y:S01]  /*64e0*/  MOV R59, RZ ;  /* 0x000000ff003b7202 */ /* 0x000fe20000000f00 */
[----:B---3--:R-:W-:Y:S01]  /*64f0*/  IMAD.U32 R68, RZ, RZ, UR7 ;  /* 0x00000007ff447e24 */ /* 0x008fe2000f8e00ff */
[----:B------:R-:W-:Y:S01]  /*6500*/  MOV R69, UR6 ;  /* 0x0000000600457c02 */ /* 0x000fe20008000f00 */
[----:B------:R-:W-:Y:S01]  /*6510*/  UIADD3 UR4, UPT, UPT, UR43, 0x200, URZ ;  /* 0x000002002b047890 */ /* 0x000fe2000fffe0ff */
[----:B------:R-:W1:Y:S04]  /*6520*/  LDCU.64 UR54, c[0x0][0x348] ;  /* 0x00006900ff3677ac */ /* 0x000e680008000a00 */
[----:B------:R-:W3:Y:S01]  /*6530*/  LDS R0, [UR43+0x180] ;  /* 0x0001802bff007984 */ /* 0x000ee20008000800 */
[----:B------:R-:W-:Y:S01]  /*6540*/  IMAD.U32 R57, RZ, RZ, UR4 ;  /* 0x00000004ff397e24 */ /* 0x000fe2000f8e00ff */
[----:B------:R-:W1:Y:S04]  /*6550*/  LDCU UR42, c[0x0][0xb0c] ;  /* 0x00016180ff2a77ac */ /* 0x000e680008000800 */
[----:B------:R-:W-:Y:S01]  /*6560*/  LEA R65, R65, R57, 0x2 ;  /* 0x0000003941417211 */ /* 0x000fe200078e10ff */
[----:B------:R-:W1:Y:S04]  /*6570*/  LDCU UR39, c[0x0][0xb30] ;  /* 0x00016600ff2777ac */ /* 0x000e680008000800 */
[--C-:B------:R-:W-:Y:S01]  /*6580*/  IMAD R64, R64, -0x10, R65.reuse ;  /* 0xfffffff040407824 */ /* 0x100fe200078e0241 */
[----:B------:R-:W1:Y:S01]  /*6590*/  LDCU.64 UR60, c[0x0][0x888] ;  /* 0x00011100ff3c77ac */ /* 0x000e620008000a00 */
[----:B------:R-:W-:Y:S01]  /*65a0*/  IMAD R63, R66, -0x10, R65 ;  /* 0xfffffff0423f7824 */ /* 0x000fe200078e0241 */
[----:B------:R-:W1:Y:S01]  /*65b0*/  LDCU.64 UR40, c[0x0][0xb28] ;  /* 0x00016500ff2877ac */ /* 0x000e620008000a00 */
[----:B------:R-:W1:Y:S01]  /*65c0*/  LDCU.128 UR56, c[0x0][0xb10] ;  /* 0x00016200ff3877ac */ /* 0x000e620008000c00 */
[----:B------:R-:W1:Y:S01]  /*65d0*/  LDCU UR53, c[0x0][0x374] ;  /* 0x00006e80ff3577ac */ /* 0x000e620008000800 */
[----:B------:R-:W-:Y:S01]  /*65e0*/  UMOV UR52, URZ ;  /* 0x000000ff00347c82 */ /* 0x000fe20008000000 */
[----:B------:R-:W-:Y:S01]  /*65f0*/  UMOV UR47, URZ ;  /* 0x000000ff002f7c82 */ /* 0x000fe20008000000 */
[----:B-1234-:R-:W-:-:S07]  /*6600*/  IMAD.IADD R23, R0, 0x1, R23 ;  /* 0x0000000100177824 */ /* 0x01efce00078e0217 */
.L_x_184:
[----:B------:R-:W-:Y:S02]  /*6610*/  LEA R3, R59, UR43, 0x3 ;  /* 0x0000002b3b037c11 */ /* 0x000fe4000f8e18ff */
[----:B------:R-:W-:Y:S02]  /*6620*/  SHF.L.U32 R0, R61, 0x1f, RZ ;  /* 0x0000001f3d007819 */ /* 0x000fe400000006ff */
[----:B-1----:R-:W-:Y:S02]  /*6630*/  LEA R4, R59, UR43, 0x4 ;  /* 0x0000002b3b047c11 */ /* 0x002fe4000f8e20ff */
[----:B------:R-:W1:Y:S02]  /*6640*/  SYNCS.PHASECHK.TRANS64.TRYWAIT P0, [R3+URZ+0xd0], R0 ;  /* 0x0000d000030075a7 */ /* 0x000e6400080011ff */
[----:B-12---:R-:W-:Y:S05]  /*6650*/  @!P0 BRA `(.L_x_109) ;  /* 0x0000006c00248947 */ /* 0x006fea0003800000 */
.L_x_251:
[----:B------:R-:W2:Y:S01]  /*6660*/  LDS.128 R4, [R4+0x160] ;  /* 0x0001600004047984 */ /* 0x000ea20000000c00 */
[----:B------:R-:W-:Y:S01]  /*6670*/  UISETP.GE.AND UP0, UPT, UR45, 0x1, UPT ;  /* 0x000000012d00788c */ /* 0x000fe2000bf06270 */
[----:B------:R-:W-:Y:S01]  /*6680*/  @!PT LDS RZ, [RZ] ;  /* 0x00000000fffff984 */ /* 0x000fe20000000800 */
[----:B------:R-:W-:Y:S01]  /*6690*/  @!PT LDS RZ, [RZ] ;  /* 0x00000000fffff984 */ /* 0x000fe20000000800 */
[----:B------:R-:W-:Y:S01]  /*66a0*/  @!PT LDS RZ, [RZ] ;  /* 0x00000000fffff984 */ /* 0x000fe20000000800 */
[----:B------:R-:W-:Y:S01]  /*66b0*/  @!PT LDS RZ, [RZ] ;  /* 0x00000000fffff984 */ /* 0x000fe20000000800 */
[----:B------:R3:W-:Y:S06]  /*66c0*/  MEMBAR.ALL.CTA ;  /* 0x0000000000007992 */ /* 0x0007ec0000008000 */
[----:B---3--:R-:W3:Y:S01]  /*66d0*/  FENCE.VIEW.ASYNC.S ;  /* 0x00000000000073c6 */ /* 0x008ee20000000000 */
[----:B--2---:R-:W-:Y:S11]  /*66e0*/  LOP3.LUT P0, RZ, R6, 0x1, RZ, 0xc0, !PT ;  /* 0x0000000106ff7812 */ /* 0x004ff6000780c0ff */
[----:B------:R-:W-:Y:S02]  /*66f0*/  @!UPT UIADD3 URZ, UPT, UPT, URZ, URZ, URZ ;  /* 0x000000fffffff290 */ /* 0x000fe4000fffe0ff */
[----:B---3--:R-:W-:Y:S01]  /*6700*/  VOTEU.ANY UP1, P0 ;  /* 0x0000000000ff7886 */ /* 0x008fe20000020100 */
[----:B------:R-:W-:Y:S01]  /*6710*/  PLOP3.LUT P0, PT, PT, PT, UP1, 0x80, 0x8 ;  /* 0x000000000008781c */ /* 0x000fe20003f0f018 */
[----:B------:R-:W-:Y:S06]  /*6720*/  UP2UR UR4, UPR, URZ, 0x2 ;  /* 0x00000002ff047883 */ /* 0x000fec0008000000 */
[----:B------:R-:W-:Y:S06]  /*6730*/  IMAD.U32 R70, RZ, RZ, UR4 ;  /* 0x00000004ff467e24 */ /* 0x000fec000f8e00ff */
        /* <DEDUP_REMOVED lines=13> */
[----:B------:R-:W2:Y:S01]  /*6810*/  LDCU UR12, c[0x0][0xb20] ;  /* 0x00016400ff0c77ac */ /* 0x000ea20008000800 */
[----:B------:R-:W-:Y:S02]  /*6820*/  UIMAD.WIDE.U32 UR4, UR53, UR59, URZ ;  /* 0x0000003b350472a5 */ /* 0x000fe4000f8e00ff */
[----:B------:R-:W-:Y:S02]  /*6830*/  UIMAD.WIDE.U32 UR6, UR62, UR56, URZ ;  /* 0x000000383e0672a5 */ /* 0x000fe4000f8e00ff */
[----:B------:R-:W-:Y:S02]  /*6840*/  UISETP.NE.AND UP0, UPT, UR58, 0x1, UPT ;  /* 0x000000013a00788c */ /* 0x000fe4000bf05270 */
[----:B------:R-:W-:Y:S02]  /*6850*/  UIMAD.WIDE.U32 UR8, UR37, UR59, URZ ;  /* 0x0000003b250872a5 */ /* 0x000fe4000f8e00ff */
[----:B------:R-:W-:Y:S02]  /*6860*/  UIMAD.WIDE.U32 UR10, UR38, UR56, URZ ;  /* 0x00000038260a72a5 */ /* 0x000fe4000f8e00ff */
[----:B------:R-:W-:Y:S02]  /*6870*/  UISETP.NE.AND UP1, UPT, UR42, 0x1, UPT ;  /* 0x000000012a00788c */ /* 0x000fe4000bf25270 */
[----:B------:R-:W-:Y:S01]  /*6880*/  UISETP.NE.AND UP2, UPT, UR45, 0x1, UPT ;  /* 0x000000012d00788c */ /* 0x000fe2000bf45270 */
[----:B------:R-:W-:Y:S02]  /*6890*/  UMOV UR4, UR5 ;  /* 0x0000000500047c82 */ /* 0x000fe40008000000 */
[----:B--2---:R-:W-:Y:S03]  /*68a0*/  USHF.R.U32.HI UR5, URZ, UR12, UR4 ;  /* 0x0000000cff057299 */ /* 0x004fe60008011604 */
[----:B------:R-:W-:Y:S02]  /*68b0*/  UMOV UR4, UR7 ;  /* 0x0000000700047c82 */ /* 0x000fe40008000000 */
[----:B------:R-:W-:Y:S02]  /*68c0*/  USHF.R.U32.HI UR7, URZ, UR57, UR4 ;  /* 0x00000039ff077299 */ /* 0x000fe40008011604 */
[----:B------:R-:W-:Y:S02]  /*68d0*/  USEL UR4, UR53, UR5, !UP0 ;  /* 0x0000000535047287 */ /* 0x000fe4000c000000 */
[----:B------:R-:W-:Y:S01]  /*68e0*/  USEL UR7, UR62, UR7, !UP1 ;  /* 0x000000073e077287 */ /* 0x000fe2000c800000 */
[----:B------:R-:W-:Y:S01]  /*68f0*/  UMOV UR5, UR9 ;  /* 0x0000000900057c82 */ /* 0x000fe20008000000 */
[----:B------:R-:W-:Y:S02]  /*6900*/  UIMAD.WIDE.U32 UR8, UR4, UR40, URZ ;  /* 0x00000028040872a5 */ /* 0x000fe4000f8e00ff */
[----:B------:R-:W-:Y:S03]  /*6910*/  USHF.R.U32.HI UR6, URZ, UR12, UR5 ;  /* 0x0000000cff067299 */ /* 0x000fe60008011605 */
[----:B------:R-:W-:Y:S01]  /*6920*/  UMOV UR5, UR11 ;  /* 0x0000000b00057c82 */ /* 0x000fe20008000000 */
[----:B------:R-:W-:Y:S02]  /*6930*/  UIMAD.WIDE.U32 UR10, UR7, UR40, URZ ;  /* 0x00000028070a72a5 */ /* 0x000fe4000f8e00ff */
[----:B------:R-:W-:Y:S02]  /*6940*/  USHF.R.U32.HI UR12, URZ, UR57, UR5 ;  /* 0x00000039ff0c7299 */ /* 0x000fe40008011605 */
[----:B------:R-:W-:Y:S01]  /*6950*/  USEL UR6, UR37, UR6, !UP0 ;  /* 0x0000000625067287 */ /* 0x000fe2000c000000 */
[----:B------:R-:W-:Y:S02]  /*6960*/  UMOV UR5, UR9 ;  /* 0x0000000900057c82 */ /* 0x000fe40008000000 */
[----:B------:R-:W-:Y:S01]  /*6970*/  UMOV UR10, UR11 ;  /* 0x0000000b000a7c82 */ /* 0x000fe20008000000 */
[----:B------:R-:W-:Y:S02]  /*6980*/  @UP2 USHF.R.U32.HI UR4, URZ, UR41, UR5 ;  /* 0x00000029ff042299 */ /* 0x000fe40008011605 */
[----:B------:R-:W-:Y:S02]  /*6990*/  @UP2 USHF.R.U32.HI UR7, URZ, UR41, UR10 ;  /* 0x00000029ff072299 */ /* 0x000fe4000801160a */
[----:B------:R-:W-:Y:S02]  /*69a0*/  UIMAD UR4, UR45, UR4, URZ ;  /* 0x000000042d0472a4 */ /* 0x000fe4000f8e02ff */
[----:B------:R-:W-:Y:S02]  /*69b0*/  UIMAD.WIDE.U32 UR10, UR6, UR40, URZ ;  /* 0x00000028060a72a5 */ /* 0x000fe4000f8e00ff */
[----:B------:R-:W-:Y:S02]  /*69c0*/  USEL UR5, UR38, UR12, !UP1 ;  /* 0x0000000c26057287 */ /* 0x000fe4000c800000 */
[----:B------:R-:W-:Y:S02]  /*69d0*/  UIMAD UR8, UR45, UR7, URZ ;  /* 0x000000072d0872a4 */ /* 0x000fe4000f8e02ff */
[----:B------:R-:W-:Y:S03]  /*69e0*/  UISETP.GE.AND UP0, UPT, UR6, UR4, UPT ;  /* 0x000000040600728c */ /* 0x000fe6000bf06270 */
[----:B------:R-:W-:Y:S01]  /*69f0*/  UMOV UR4, UR11 ;  /* 0x0000000b00047c82 */ /* 0x000fe20008000000 */
[----:B------:R-:W-:Y:S02]  /*6a00*/  UISETP.GE.OR UP0, UPT, UR5, UR8, UP0 ;  /* 0x000000080500728c */ /* 0x000fe40008706670 */
[----:B------:R-:W-:Y:S02]  /*6a10*/  USHF.R.U32.HI UR4, URZ, UR41, UR4 ;  /* 0x00000029ff047299 */ /* 0x000fe40008011604 */
[----:B------:R-:W-:Y:S02]  /*6a20*/  UIMAD.WIDE.U32 UR8, UR5, UR40, URZ ;  /* 0x00000028050872a5 */ /* 0x000fe4000f8e00ff */
[----:B------:R-:W-:Y:S02]  /*6a30*/  USEL UR11, UR6, UR4, !UP2 ;  /* 0x00000004060b7287 */ /* 0x000fe4000d000000 */
[----:B------:R-:W-:Y:S02]  /*6a40*/  UIADD3 UR8, UPT, UPT, -UR5, URZ, URZ ;  /* 0x000000ff05087290 */ /* 0x000fe4000fffe1ff */
[----:B------:R-:W-:Y:S01]  /*6a50*/  UIADD3 UR10, UPT, UPT, -UR11, URZ, URZ ;  /* 0x000000ff0b0a7290 */ /* 0x000fe2000fffe1ff */
[----:B------:R-:W-:Y:S01]  /*6a60*/  @!UP0 UMOV UR4, UR9 ;  /* 0x0000000900048c82 */ /* 0x000fe20008000000 */
[----:B------:R-:W-:Y:S02]  /*6a70*/  UIADD3 UR9, UPT, UPT, -UR6, URZ, URZ ;  /* 0x000000ff06097290 */ /* 0x000fe4000fffe1ff */
[----:B------:R-:W-:Y:S02]  /*6a80*/  @!UP0 USHF.R.U32.HI UR4, URZ, UR41, UR4 ;  /* 0x00000029ff048299 */ /* 0x000fe40008011604 */
[----:B------:R-:W-:Y:S02]  /*6a90*/  UIMAD UR10, UR45, UR10, UR6 ;  /* 0x0000000a2d0a72a4 */ /* 0x000fe4000f8e0206 */
[----:B------:R-:W-:Y:S04]  /*6aa0*/  @!UP0 USEL UR4, UR5, UR4, !UP2 ;  /* 0x0000000405048287 */ /* 0x000fe8000d000000 */
[----:B------:R-:W-:Y:S02]  /*6ab0*/  @!UP0 UIMAD UR10, UR7, UR10, UR4 ;  /* 0x0000000a070a82a4 */ /* 0x000fe4000f8e0204 */
[----:B------:R-:W-:Y:S02]  /*6ac0*/  @!UP0 UIADD3 UR11, UPT, UPT, UR11, -UR4, URZ ;  /* 0x800000040b0b8290 */ /* 0x000fe4000fffe0ff */
[----:B------:R-:W-:Y:S02]  /*6ad0*/  UIMAD UR7, UR42, UR8, UR38 ;  /* 0x000000082a0772a4 */ /* 0x000fe4000f8e0226 */
[----:B------:R-:W-:Y:S02]  /*6ae0*/  @!UP0 UIMAD UR6, UR11, UR45, UR5 ;  /* 0x0000002d0b0682a4 */ /* 0x000fe4000f8e0205 */
[----:B------:R-:W-:Y:S01]  /*6af0*/  UIMAD UR4, UR58, UR9, UR37 ;  /* 0x000000093a0472a4 */ /* 0x000fe2000f8e0225 */
[----:B------:R-:W-:Y:S02]  /*6b00*/  @!UP0 UMOV UR5, UR10 ;  /* 0x0000000a00058c82 */ /* 0x000fe40008000000 */
[----:B------:R-:W-:Y:S02]  /*6b10*/  UIMAD UR38, UR5, UR42, UR7 ;  /* 0x0000002a052672a4 */ /* 0x000fe4000f8e0207 */
[----:B------:R-:W-:Y:S11]  /*6b20*/  UIMAD UR37, UR6, UR58, UR4 ;  /* 0x0000003a062572a4 */ /* 0x000ff6000f8e0204 */
[----:B------:R-:W-:Y:S01]  /*6b30*/  @!UPT UIADD3 URZ, UPT, UPT, URZ, URZ, URZ ;  /* 0x000000fffffff290 */ /* 0x000fe2000fffe0ff */
.L_x_110:
[----:B------:R-:W-:Y:S01]  /*6b40*/  UISETP.NE.AND UP0, UPT, UR39, 0x1, UPT ;  /* 0x000000012700788c */ /* 0x000fe2000bf05270 */
[----:B------:R-:W-:Y:S01]  /*6b50*/  LOP3.LUT P0, RZ, R57, 0x1b0, RZ, 0xc0, !PT ;  /* 0x000001b039ff7812 */ /* 0x000fe2000780c0ff */
[----:B------:R-:W-:Y:S01]  /*6b60*/  USHF.L.U32 UR50, UR32, 0x6, URZ ;  /* 0x0000000620327899 */ /* 0x000fe200080006ff */
[----:B------:R-:W-:Y:S01]  /*6b70*/  BSSY.RECONVERGENT B6, `(.L_x_111) ;  /* 0x0000034000067945 */ /* 0x000fe20003800200 */
[----:B------:R-:W-:Y:S01]  /*6b80*/  USHF.L.U32 UR49, UR34, 0x8, URZ ;  /* 0x0000000822317899 */ /* 0x000fe200080006ff */
[----:B------:R-:W-:Y:S06]  /*6b90*/  IADD3 R59, PT, PT, R59, 0x1, RZ ;  /* 0x000000013b3b7810 */ /* 0x000fec0007ffe0ff */
[----:B------:R-:W2:Y:S01]  /*6ba0*/  @!UP0 LDCU.128 UR12, c[0x0][0xb10] ;  /* 0x00016200ff0c87ac */ /* 0x000ea20008000c00 */
[----:B------:R-:W3:Y:S01]  /*6bb0*/  @!UP0 LDCU UR5, c[0x0][0xb0c] ;  /* 0x00016180ff0587ac */ /* 0x000ee20008000800 */
[----:B------:R-:W4:Y:S01]  /*6bc0*/  @!UP0 LDCU UR10, c[0x0][0xb20] ;  /* 0x00016400ff0a87ac */ /* 0x000f220008000800 */
[----:B--2---:R-:W-:Y:S02]  /*6bd0*/  UIMAD.WIDE.U32 UR8, UR38, UR12, URZ ;  /* 0x0000000c260872a5 */ /* 0x004fe4000f8e00ff */
[----:B------:R-:W-:Y:S02]  /*6be0*/  UIMAD.WIDE.U32 UR6, UR37, UR15, URZ ;  /* 0x0000000f250672a5 */ /* 0x000fe4000f8e00ff */
[----:B------:R-:W-:Y:S03]  /*6bf0*/  @!UP0 UISETP.NE.AND UP1, UPT, UR14, 0x1, UPT ;  /* 0x000000010e00888c */ /* 0x000fe6000bf25270 */
[----:B------:R-:W-:Y:S01]  /*6c00*/  @!UP0 UMOV UR4, UR9 ;  /* 0x0000000900048c82 */ /* 0x000fe20008000000 */
[----:B---3--:R-:W-:Y:S02]  /*6c10*/  @!UP0 UISETP.NE.AND UP2, UPT, UR5, 0x1, UPT ;  /* 0x000000010500888c */ /* 0x008fe4000bf45270 */
[----:B------:R-:W-:Y:S01]  /*6c20*/  @!UP0 USHF.R.U32.HI UR4, URZ, UR13, UR4 ;  /* 0x0000000dff048299 */ /* 0x000fe20008011604 */
[----:B------:R-:W-:Y:S02]  /*6c30*/  @!UP0 UMOV UR6, UR7 ;  /* 0x0000000700068c82 */ /* 0x000fe40008000000 */
[----:B----4-:R-:W-:Y:S02]  /*6c40*/  @!UP0 USHF.R.U32.HI UR6, URZ, UR10, UR6 ;  /* 0x0000000aff068299 */ /* 0x010fe40008011606 */
[----:B------:R-:W-:Y:S02]  /*6c50*/  @!UP0 USEL UR7, UR38, UR4, !UP2 ;  /* 0x0000000426078287 */ /* 0x000fe4000d000000 */
[----:B------:R-:W-:Y:S04]  /*6c60*/  @!UP0 USEL UR6, UR37, UR6, !UP1 ;  /* 0x0000000625068287 */ /* 0x000fe8000c800000 */
[----:B------:R-:W-:Y:S02]  /*6c70*/  @!UP0 UIADD3 UR4, UPT, UPT, -UR7, UR6, URZ ;  /* 0x0000000607048290 */ /* 0x000fe4000fffe1ff */
[----:B------:R-:W-:Y:S02]  /*6c80*/  @!UP0 UIADD3 UR6, UPT, UPT, UR7, -UR6, URZ ;  /* 0x8000000607068290 */ /* 0x000fe4000fffe0ff */
[----:B------:R-:W-:Y:S02]  /*6c90*/  @!UP0 UIMAD UR38, UR4, UR5, UR38 ;  /* 0x00000005042682a4 */ /* 0x000fe4000f8e0226 */
[----:B------:R-:W-:Y:S01]  /*6ca0*/  @!UP0 UIMAD UR37, UR6, UR14, UR37 ;  /* 0x0000000e062582a4 */ /* 0x000fe2000f8e0225 */
[----:B------:R-:W-:Y:S11]  /*6cb0*/  @!P0 BRA `(.L_x_112) ;  /* 0x00000000007c8947 */ /* 0x000ff60003800000 */
[----:B------:R-:W2:Y:S01]  /*6cc0*/  LDCU.64 UR8, c[0x4][0x80] ;  /* 0x01001000ff0877ac */ /* 0x000ea20008000a00 */
[----:B------:R-:W-:Y:S01]  /*6cd0*/  MOV R2, 0x0 ;  /* 0x0000000000027802 */ /* 0x000fe20000000f00 */
[----:B------:R-:W-:Y:S02]  /*6ce0*/  HFMA2 R12, -RZ, RZ, 0, 5.9604644775390625e-08 ;  /* 0x00000001ff0c7431 */ /* 0x000fe400000001ff */
[----:B------:R-:W-:Y:S01]  /*6cf0*/  IMAD.MOV.U32 R8, RZ, RZ, 0x70 ;  /* 0x00000070ff087424 */ /* 0x000fe200078e00ff */
[----:B------:R3:W4:Y:S01]  /*6d00*/  LDC.64 R14, c[0x4][R2] ;  /* 0x01000000020e7b82 */ /* 0x0007220000000a00 */
[----:B------:R-:W1:Y:S01]  /*6d10*/  LDCU.64 UR6, c[0x4][0x88] ;  /* 0x01001100ff0677ac */ /* 0x000e620008000a00 */
[----:B------:R-:W-:Y:S01]  /*6d20*/  IMAD.MOV.U32 R13, RZ, RZ, RZ ;  /* 0x000000ffff0d7224 */ /* 0x000fe200078e00ff */
[----:B------:R-:W1:Y:S01]  /*6d30*/  LDCU.64 UR4, c[0x4][0x8] ;  /* 0x01000100ff0477ac */ /* 0x000e620008000a00 */
[----:B--2---:R-:W-:Y:S01]  /*6d40*/  MOV R5, UR9 ;  /* 0x0000000900057c02 */ /* 0x004fe20008000f00 */
[----:B------:R-:W-:Y:S01]  /*6d50*/  IMAD.U32 R4, RZ, RZ, UR8 ;  /* 0x00000008ff047e24 */ /* 0x000fe2000f8e00ff */
[----:B-1----:R-:W-:Y:S01]  /*6d60*/  MOV R7, UR7 ;  /* 0x0000000700077c02 */ /* 0x002fe20008000f00 */
[----:B------:R-:W-:Y:S01]  /*6d70*/  IMAD.U32 R6, RZ, RZ, UR6 ;  /* 0x00000006ff067e24 */ /* 0x000fe2000f8e00ff */
[----:B------:R-:W-:Y:S01]  /*6d80*/  MOV R11, UR5 ;  /* 0x00000005000b7c02 */ /* 0x000fe20008000f00 */
[----:B------:R-:W-:Y:S02]  /*6d90*/  IMAD.U32 R10, RZ, RZ, UR4 ;  /* 0x00000004ff0a7e24 */ /* 0x000fe4000f8e00ff */
[----:B------:R-:W-:Y:S07]  /*6da0*/  LEPC R20, `(.L_x_113) ;  /* 0x000000001014794e */ /* 0x000fee0000000000 */
[----:B---345:R-:W-:Y:S05]  /*6db0*/  CALL.ABS.NOINC R14 ;  /* 0x000000000e007343 */ /* 0x038fea0003c00000 */
.L_x_113:
[----:B------:R-:W1:Y:S01]  /*6dc0*/  LDCU.64 UR8, c[0x4][0x80] ;  /* 0x01001000ff0877ac */ /* 0x000e620008000a00 */
[----:B------:R-:W2:Y:S01]  /*6dd0*/  LDC.64 R2, c[0x4][R2] ;  /* 0x0100000002027b82 */ /* 0x000ea20000000a00 */
[----:B------:R-:W-:Y:S02]  /*6de0*/  HFMA2 R12, -RZ, RZ, 0, 5.9604644775390625e-08 ;  /* 0x00000001ff0c7431 */ /* 0x000fe400000001ff */
[----:B------:R-:W-:Y:S02]  /*6df0*/  IMAD.MOV.U32 R8, RZ, RZ, 0x70 ;  /* 0x00000070ff087424 */ /* 0x000fe400078e00ff */
[----:B------:R-:W-:Y:S01]  /*6e00*/  IMAD.MOV.U32 R13, RZ, RZ, RZ ;  /* 0x000000ffff0d7224 */ /* 0x000fe200078e00ff */
[----:B------:R-:W3:Y:S01]  /*6e10*/  LDCU.64 UR6, c[0x4][0x88] ;  /* 0x01001100ff0677ac */ /* 0x000ee20008000a00 */
[----:B------:R-:W4:Y:S01]  /*6e20*/  LDCU.64 UR4, c[0x4][0x8] ;  /* 0x01000100ff0477ac */ /* 0x000f220008000a00 */
[----:B-1----:R-:W-:Y:S02]  /*6e30*/  MOV R4, UR8 ;  /* 0x0000000800047c02 */ /* 0x002fe40008000f00 */
[----:B------:R-:W-:Y:S02]  /*6e40*/  MOV R5, UR9 ;  /* 0x0000000900057c02 */ /* 0x000fe40008000f00 */
[----:B---3--:R-:W-:Y:S01]  /*6e50*/  MOV R7, UR7 ;  /* 0x0000000700077c02 */ /* 0x008fe20008000f00 */
[----:B------:R-:W-:Y:S01]  /*6e60*/  IMAD.U32 R6, RZ, RZ, UR6 ;  /* 0x00000006ff067e24 */ /* 0x000fe2000f8e00ff */
[----:B----4-:R-:W-:Y:S01]  /*6e70*/  MOV R11, UR5 ;  /* 0x00000005000b7c02 */ /* 0x010fe20008000f00 */
[----:B------:R-:W-:Y:S02]  /*6e80*/  IMAD.U32 R10, RZ, RZ, UR4 ;  /* 0x00000004ff0a7e24 */ /* 0x000fe4000f8e00ff */
[----:B------:R-:W-:Y:S07]  /*6e90*/  LEPC R20, `(.L_x_112) ;  /* 0x000000001014794e */ /* 0x000fee0000000000 */
[----:B--2---:R-:W-:Y:S05]  /*6ea0*/  CALL.ABS.NOINC R2 ;  /* 0x0000000002007343 */ /* 0x004fea0003c00000 */
.L_x_112:
[----:B------:R-:W-:Y:S05]  /*6eb0*/  BSYNC.RECONVERGENT B6 ;  /* 0x0000000000067941 */ /* 0x000fea0003800200 */
.L_x_111:
[----:B------:R-:W-:Y:S02]  /*6ec0*/  R2UR UR6, R56 ;  /* 0x00000000380672ca */ /* 0x000fe400000e0000 */
[----:B------:R-:W-:Y:S02]  /*6ed0*/  R2UR UR5, R69 ;  /* 0x00000000450572ca */ /* 0x000fe400000e0000 */
[----:B------:R-:W-:Y:S02]  /*6ee0*/  R2UR UR4, R68 ;  /* 0x00000000440472ca */ /* 0x000fe400000e0000 */
[----:B------:R-:W-:Y:S02]  /*6ef0*/  ISETP.NE.U32.AND P4, PT, R50, RZ, PT ;  /* 0x000000ff3200720c */ /* 0x000fe40003f85070 */
[----:B------:R-:W-:Y:S02]  /*6f00*/  ISETP.NE.U32.AND P2, PT, RZ, UR60, PT ;  /* 0x0000003cff007c0c */ /* 0x000fe4000bf45070 */
[----:B------:R-:W-:Y:S02]  /*6f10*/  ISETP.NE.AND.EX P4, PT, R51, RZ, PT, P4 ;  /* 0x000000ff3300720c */ /* 0x000fe40003f85340 */
[----:B------:R-:W-:Y:S01]  /*6f20*/  ISETP.NE.AND.EX P2, PT, RZ, UR61, PT, P2 ;  /* 0x0000003dff007c0c */ /* 0x000fe2000bf45320 */
[----:B------:R-:W-:Y:S02]  /*6f30*/  UISETP.NE.AND UP2, UPT, UR6, URZ, UPT ;  /* 0x000000ff0600728c */ /* 0x000fe4000bf45270 */
[----:B------:R-:W-:Y:S04]  /*6f40*/  UISETP.NE.U32.AND UP0, UPT, UR5, URZ, UPT ;  /* 0x000000ff0500728c */ /* 0x000fe8000bf05070 */
[----:B------:R-:W-:Y:S01]  /*6f50*/  UISETP.NE.AND.EX UP1, UPT, UR4, URZ, UPT, UP0 ;  /* 0x000000ff0400728c */ /* 0x000fe2000bf25300 */
[----:B------:R-:W-:Y:S01]  /*6f60*/  PLOP3.LUT P1, PT, PT, PT, UP2, 0x80, 0x8 ;  /* 0x000000000008781c */ /* 0x000fe20003f2f028 */
[----:B------:R-:W-:Y:S03]  /*6f70*/  UPLOP3.LUT UP0, UPT, UPT, UPT, UPT, 0x40, 0x4 ;  /* 0x000000000004789c */ /* 0x000fe60003f0e870 */
[----:B------:R-:W-:Y:S06]  /*6f80*/  @UP2 UPLOP3.LUT UP0, UPT, UPT, UPT, UP1, 0x80, 0x8 ;  /* 0x000000000008289c */ /* 0x000fec0003f0f010 */
[----:B------:R-:W-:Y:S01]  /*6f90*/  PLOP3.LUT P0, PT, PT, PT, UP0, 0x80, 0x8 ;  /* 0x000000000008781c */ /* 0x000fe20003f0f008 */
[----:B------:R-:W-:Y:S01]  /*6fa0*/  @!UPT UIADD3 URZ, UPT, UPT, URZ, URZ, URZ ;  /* 0x000000fffffff290 */ /* 0x000fe2000fffe0ff */
[----:B------:R-:W-:Y:S11]  /*6fb0*/  BRA.U !UP1, `(.L_x_114) ;  /* 0x0000000109407547 */ /* 0x000ff6000b800000 */
[----:B------:R-:W-:Y:S01]  /*6fc0*/  UISETP.NE.U32.AND UP0, UPT, UR60, URZ, UPT ;  /* 0x000000ff3c00728c */ /* 0x000fe2000bf05070 */
[----:B------:R-:W-:Y:S01]  /*6fd0*/  R2UR UR6, R69 ;  /* 0x00000000450672ca */ /* 0x000fe200000e0000 */
[----:B------:R-:W2:Y:S01]  /*6fe0*/  LDCU.64 UR8, c[0x0][0x358] ;  /* 0x00006b00ff0877ac */ /* 0x000ea20008000a00 */
[----:B------:R-:W-:Y:S02]  /*6ff0*/  HFMA2 R52, -RZ, RZ, 0, 5.9604644775390625e-08 ;  /* 0x00000001ff347431 */ /* 0x000fe400000001ff */
[----:B-1----:R-:W-:Y:S01]  /*7000*/  IMAD.MOV.U32 R0, RZ, RZ, 0x1 ;  /* 0x00000001ff007424 */ /* 0x002fe200078e00ff */
[----:B------:R-:W-:Y:S06]  /*7010*/  UISETP.NE.AND.EX UP0, UPT, UR61, URZ, UPT, UP0 ;  /* 0x000000ff3d00728c */ /* 0x000fec000bf05300 */
[----:B------:R-:W-:Y:S05]  /*7020*/  PLOP3.LUT P3, PT, PT, PT, UP0, 0x80, 0x8 ;  /* 0x000000000008781c */ /* 0x000fea0003f6f008 */
[----:B------:R-:W1:Y:S01]  /*7030*/  @UP0 LDCU.64 UR4, c[0x0][0x888] ;  /* 0x00011100ff0407ac */ /* 0x000e620008000a00 */
[----:B------:R-:W-:Y:S07]  /*7040*/  @UP0 UIMAD UR6, UR36, UR6, URZ ;  /* 0x00000006240602a4 */ /* 0x000fee000f8e02ff */
[----:B------:R-:W-:Y:S01]  /*7050*/  @!P3 PRMT R52, R0, 0x7610, R52 ;  /* 0x000076100034b816 */ /* 0x000fe20000000034 */
[----:B-1----:R-:W-:Y:S06]  /*7060*/  @UP0 UIMAD.WIDE UR4, UR6, 0x4, UR4 ;  /* 0x00000004060408a5 */ /* 0x002fec000f8e0204 */
[----:B------:R-:W-:Y:S02]  /*7070*/  IMAD.U32 R2, RZ, RZ, UR4 ;  /* 0x00000004ff027e24 */ /* 0x000fe4000f8e00ff */
[----:B------:R-:W-:Y:S03]  /*7080*/  IMAD.U32 R3, RZ, RZ, UR5 ;  /* 0x00000005ff037e24 */ /* 0x000fe6000f8e00ff */
[----:B------:R-:W1:Y:S02]  /*7090*/  @!UP0 LDCU UR4, c[0x0][0x880] ;  /* 0x00011000ff0487ac */ /* 0x000e640008000800 */
[----:B--2--5:R2:W5:Y:S02]  /*70a0*/  @P3 LDG.E R27, desc[UR8][R2.64] ;  /* 0x00000008021b3981 */ /* 0x024564000c1e1900 */
[----:B-12---:R-:W-:Y:S02]  /*70b0*/  @!P3 MOV R27, UR4 ;  /* 0x00000004001bbc02 */ /* 0x006fe40008000f00 */
.L_x_114:
[----:B------:R-:W-:Y:S05]  /*70c0*/  @!P4 BRA `(.L_x_115) ;  /* 0x000000000024c947 */ /* 0x000fea0003800000 */
[----:B------:R-:W-:Y:S01]  /*70d0*/  ISETP.NE.U32.AND P3, PT, R48, RZ, PT ;  /* 0x000000ff3000720c */ /* 0x000fe20003f65070 */
[----:B------:R-:W2:Y:S03]  /*70e0*/  LDCU.64 UR4, c[0x0][0x358] ;  /* 0x00006b00ff0477ac */ /* 0x000ea60008000a00 */
[----:B------:R-:W-:Y:S11]  /*70f0*/  ISETP.NE.AND.EX P3, PT, R49, RZ, PT, P3 ;  /* 0x000000ff3100720c */ /* 0x000ff60003f65330 */
[----:B------:R-:W-:Y:S02]  /*7100*/  @!UPT UIADD3 URZ, UPT, UPT, URZ, URZ, URZ ;  /* 0x000000fffffff290 */ /* 0x000fe4000fffe0ff */
[----:B------:R-:W3:Y:S01]  /*7110*/  @P3 LDC.64 R2, c[0x0][0x8a8] ;  /* 0x00022a00ff023b82 */ /* 0x000ee20000000a00 */
[----:B-1----:R-:W-:Y:S04]  /*7120*/  @P3 IMAD R0, R50, UR36, RZ ;  /* 0x0000002432003c24 */ /* 0x002fe8000f8e02ff */
[----:B---3--:R-:W-:Y:S05]  /*7130*/  @P3 IMAD.WIDE R2, R0, 0x4, R2 ;  /* 0x0000000400023825 */ /* 0x008fea00078e0202 */
[----:B--2--5:R2:W5:Y:S02]  /*7140*/  @P3 LDG.E R24, desc[UR4][R2.64] ;  /* 0x0000000402183981 */ /* 0x024564000c1e1900 */
[----:B--2---:R-:W3:Y:S02]  /*7150*/  @!P3 LDC R24, c[0x0][0x8a0] ;  /* 0x00022800ff18bb82 */ /* 0x004ee40000000800 */
.L_x_115:
[----:B-----5:R-:W-:Y:S01]  /*7160*/  FSETP.NEU.AND P3, PT, R27, RZ, PT ;  /* 0x000000ff1b00720b */ /* 0x020fe20003f6d000 */
[----:B------:R-:W-:Y:S01]  /*7170*/  BSSY B1, `(.L_x_116) ;  /* 0x0000038000017945 */ /* 0x000fe20003800000 */
[----:B------:R-:W-:Y:S01]  /*7180*/  SEL R3, RZ, 0xffffffff, P2 ;  /* 0xffffffffff037807 */ /* 0x000fe20001000000 */
[----:B------:R-:W-:Y:S01]  /*7190*/  IMAD.MOV.U32 R74, RZ, RZ, 0x1 ;  /* 0x00000001ff4a7424 */ /* 0x000fe200078e00ff */
[----:B------:R-:W-:Y:S01]  /*71a0*/  @P1 LOP3.LUT P2, RZ, R52, 0xff, RZ, 0xc0, !PT ;  /* 0x000000ff34ff1812 */ /* 0x000fe2000784c0ff */
[----:B------:R-:W-:Y:S01]  /*71b0*/  IMAD R25, R22, 0x80, R23 ;  /* 0x0000008016197824 */ /* 0x000fe200078e0217 */
[----:B-1----:R-:W-:Y:S01]  /*71c0*/  @P1 SEL R0, RZ, 0xffffffff, P3 ;  /* 0xffffffffff001807 */ /* 0x002fe20001800000 */
[----:B------:R-:W-:Y:S01]  /*71d0*/  IMAD R60, R66, -0x10, R64 ;  /* 0xfffffff0423c7824 */ /* 0x000fe200078e0240 */
[----:B------:R-:W-:Y:S01]  /*71e0*/  LEA R72, R22, UR43, 0x3 ;  /* 0x0000002b16487c11 */ /* 0x000fe2000f8e18ff */
[----:B------:R-:W-:Y:S01]  /*71f0*/  IMAD.MOV.U32 R73, RZ, RZ, RZ ;  /* 0x000000ffff497224 */ /* 0x000fe200078e00ff */
[C---:B------:R-:W-:Y:S02]  /*7200*/  @P0 SEL R0, R3.reuse, R0, !P2 ;  /* 0x0000000003000207 */ /* 0x040fe40005000000 */
[----:B------:R-:W-:Y:S02]  /*7210*/  CS2R R38, SRZ ;  /* 0x0000000000267805 */ /* 0x000fe4000001ff00 */
[----:B------:R-:W-:Y:S02]  /*7220*/  PLOP3.LUT P2, PT, PT, PT, UP1, 0x80, 0x8 ;  /* 0x000000000008781c */ /* 0x000fe40003f4f018 */
[----:B------:R-:W-:Y:S02]  /*7230*/  CS2R R36, SRZ ;  /* 0x0000000000247805 */ /* 0x000fe4000001ff00 */
[----:B------:R-:W-:Y:S02]  /*7240*/  @P1 LOP3.LUT R0, R0, 0x1, RZ, 0xc0, !PT ;  /* 0x0000000100001812 */ /* 0x000fe400078ec0ff */
[----:B------:R-:W-:Y:S02]  /*7250*/  CS2R R34, SRZ ;  /* 0x0000000000227805 */ /* 0x000fe4000001ff00 */
[----:B------:R-:W-:Y:S02]  /*7260*/  LOP3.LUT P4, R58, R52, 0xff, RZ, 0xc0, !PT ;  /* 0x000000ff343a7812 */ /* 0x000fe4000788c0ff */
[----:B------:R-:W-:Y:S02]  /*7270*/  CS2R R32, SRZ ;  /* 0x0000000000207805 */ /* 0x000fe4000001ff00 */
[----:B------:R-:W-:Y:S02]  /*7280*/  ISETP.NE.U32.OR P5, PT, R0, 0x1, !P1 ;  /* 0x000000010000780c */ /* 0x000fe40004fa5470 */
[----:B------:R-:W-:Y:S02]  /*7290*/  CS2R R42, SRZ ;  /* 0x00000000002a7805 */ /* 0x000fe4000001ff00 */
[----:B------:R-:W-:Y:S02]  /*72a0*/  SEL R2, RZ, 0xffffffff, P3 ;  /* 0xffffffffff027807 */ /* 0x000fe40001800000 */
[----:B------:R-:W-:Y:S02]  /*72b0*/  CS2R R40, SRZ ;  /* 0x0000000000287805 */ /* 0x000fe4000001ff00 */
[----:B------:R-:W-:Y:S02]  /*72c0*/  P2R R71, PR, RZ, 0x20 ;  /* 0x00000020ff477803 */ /* 0x000fe40000000000 */
[----:B------:R-:W-:Y:S02]  /*72d0*/  CS2R R46, SRZ ;  /* 0x00000000002e7805 */ /* 0x000fe4000001ff00 */
[----:B------:R-:W-:Y:S02]  /*72e0*/  CS2R R44, SRZ ;  /* 0x00000000002c7805 */ /* 0x000fe4000001ff00 */
[----:B------:R-:W-:Y:S04]  /*72f0*/  @P2 SEL R2, R3, R2, !P4 ;  /* 0x0000000203022207 */ /* 0x000fe80006000000 */
[----:B------:R-:W-:Y:S02]  /*7300*/  LOP3.LUT R2, R2, 0x1, RZ, 0xc0, !PT ;  /* 0x0000000102027812 */ /* 0x000fe400078ec0ff */
[----:B------:R-:W-:Y:S02]  /*7310*/  @P5 SHF.L.U32 R0, RZ, 0x1f, RZ ;  /* 0x0000001fff005819 */ /* 0x000fe400000006ff */
[----:B------:R-:W-:Y:S02]  /*7320*/  ISETP.NE.U32.AND P2, PT, R2, 0x1, PT ;  /* 0x000000010200780c */ /* 0x000fe40003f45070 */
[----:B------:R1:W2:Y:S02]  /*7330*/  @P5 SYNCS.PHASECHK.TRANS64.TRYWAIT P1, [UR43+0x80], R0 ;  /* 0x00008000ff0055a7 */ /* 0x0002a4000802112b */
[----:B------:R-:W-:Y:S02]  /*7340*/  P2R R75, PR, RZ, 0x4 ;  /* 0x00000004ff4b7803 */ /* 0x000fe40000000000 */
[----:B-1----:R-:W-:Y:S04]  /*7350*/  SHF.L.U32 R0, R62, 0x1f, RZ ;  /* 0x0000001f3e007819 */ /* 0x002fe800000006ff */
[----:B------:R1:W4:Y:S01]  /*7360*/  SYNCS.PHASECHK.TRANS64.TRYWAIT P0, [R72+URZ+0xf0], R0 ;  /* 0x0000f000480075a7 */ /* 0x00032200080011ff */
[----:B--2---:R-:W-:Y:S01]  /*7370*/  @P5 SEL R74, RZ, 0x1, !P1 ;  /* 0x00000001ff4a5807 */ /* 0x004fe20004800000 */
[----:B-1----:R-:W-:Y:S06]  /*7380*/  @!P5 BRA `(.L_x_117) ;  /* 0x000000000058d947 */ /* 0x002fec0003800000 */
[----:B------:R-:W-:Y:S01]  /*7390*/  IMAD.MOV.U32 R39, RZ, RZ, RZ ;  /* 0x000000ffff277224 */ /* 0x000fe200078e00ff */
[----:B------:R-:W-:Y:S01]  /*73a0*/  ISETP.NE.AND P1, PT, R74, RZ, PT ;  /* 0x000000ff4a00720c */ /* 0x000fe20003f25270 */
[----:B------:R-:W-:Y:S01]  /*73b0*/  BSSY B0, `(.L_x_118) ;  /* 0x000000c000007945 */ /* 0x000fe20003800000 */
[----:B------:R-:W-:Y:S02]  /*73c0*/  CS2R R46, SRZ ;  /* 0x00000000002e7805 */ /* 0x000fe4000001ff00 */
[----:B------:R-:W-:Y:S02]  /*73d0*/  CS2R R44, SRZ ;  /* 0x00000000002c7805 */ /* 0x000fe4000001ff00 */
[----:B------:R-:W-:Y:S02]  /*73e0*/  CS2R R42, SRZ ;  /* 0x00000000002a7805 */ /* 0x000fe4000001ff00 */
[----:B------:R-:W-:Y:S02]  /*73f0*/  CS2R R40, SRZ ;  /* 0x0000000000287805 */ /* 0x000fe4000001ff00 */
[----:B------:R-:W-:Y:S02]  /*7400*/  CS2R R34, SRZ ;  /* 0x0000000000227805 */ /* 0x000fe4000001ff00 */
[----:B------:R-:W-:Y:S02]  /*7410*/  CS2R R32, SRZ ;  /* 0x0000000000207805 */ /* 0x000fe4000001ff00 */
[----:B------:R-:W-:Y:S01]  /*7420*/  CS2R R36, SRZ ;  /* 0x0000000000247805 */ /* 0x000fe2000001ff00 */
[----:B------:R-:W-:Y:S06]  /*7430*/  @P1 BRA `(.L_x_119) ;  /* 0x00000000000c1947 */ /* 0x000fec0003800000 */
[----:B------:R-:W-:Y:S04]  /*7440*/  SHF.L.U32 R3, RZ, 0x1f, RZ ;  /* 0x0000001fff037819 */ /* 0x000fe800000006ff */
[----:B------:R-:W1:Y:S02]  /*7450*/  SYNCS.PHASECHK.TRANS64.TRYWAIT P1, [UR43+0x80], R3 ;  /* 0x00008003ff0075a7 */ /* 0x000e64000802112b */
[----:B-1----:R-:W-:Y:S05]  /*7460*/  @!P1 BRA `(.L_x_120) ;  /* 0x0000005c00b49947 */ /* 0x002fea0003800000 */
.L_x_119:
[----:B------:R-:W-:Y:S05]  /*7470*/  BSYNC B0 ;  /* 0x0000000000007941 */ /* 0x000fea0003800000 */
.L_x_118:
[----:B------:R-:W-:Y:S01]  /*7480*/  ISETP.NE.AND P1, PT, R75, RZ, PT ;  /* 0x000000ff4b00720c */ /* 0x000fe20003f25270 */
[----:B------:R-:W-:Y:S11]  /*7490*/  HFMA2 R73, -RZ, RZ, 0, 5.9604644775390625e-08 ;  /* 0x00000001ff497431 */ /* 0x000ff600000001ff */
[----:B------:R-:W-:Y:S01]  /*74a0*/  @!UPT UIADD3 URZ, UPT, UPT, URZ, URZ, URZ ;  /* 0x000000fffffff290 */ /* 0x000fe2000fffe0ff */
[----:B------:R2:W1:Y:S04]  /*74b0*/  @P1 LDS.128 R44, [R65] ;  /* 0x00000000412c1984 */ /* 0x0004680000000c00 */
[----:B------:R2:W1:Y:S04]  /*74c0*/  @P1 LDS.128 R40, [R64+0x10] ;  /* 0x0000100040281984 */ /* 0x0004680000000c00 */
[----:B------:R2:W1:Y:S04]  /*74d0*/  @P1 LDS.128 R32, [R63+0x20] ;  /* 0x000020003f201984 */ /* 0x0004680000000c00 */
[----:B------:R2:W1:Y:S02]  /*74e0*/  @P1 LDS.128 R36, [R60+0x30] ;  /* 0x000030003c241984 */ /* 0x0004640000000c00 */
.L_x_117:
[----:B------:R-:W-:Y:S05]  /*74f0*/  BSYNC B1 ;  /* 0x0000000000017941 */ /* 0x000fea0003800000 */
.L_x_116:
[----:B-1----:R-:W-:Y:S04]  /*7500*/  SHF.R.U32.HI R2, RZ, 0x15, R25 ;  /* 0x00000015ff027819 */ /* 0x002fe80000011619 */
[----:B------:R-:W-:Y:S01]  /*7510*/  LOP3.LUT P1, RZ, R2, 0x3, R53, 0x48, !PT ;  /* 0x0000000302ff7812 */ /* 0x000fe20007824835 */
[----:B------:R-:W-:Y:S01]  /*7520*/  @!UPT UIADD3 URZ, UPT, UPT, URZ, URZ, URZ ;  /* 0x000000fffffff290 */ /* 0x000fe2000fffe0ff */
[----:B----4-:R-:W-:Y:S11]  /*7530*/  @P0 BRA `(.L_x_121) ;  /* 0x0000000000080947 */ /* 0x010ff60003800000 */
[----:B------:R-:W1:Y:S02]  /*7540*/  SYNCS.PHASECHK.TRANS64.TRYWAIT P0, [R72+URZ+0xf0], R0 ;  /* 0x0000f000480075a7 */ /* 0x000e6400080011ff */
[----:B-1----:R-:W-:Y:S05]  /*7550*/  @!P0 BRA `(.L_x_122) ;  /* 0x0000005c00908947 */ /* 0x002fea0003800000 */
.L_x_121:
[----:B------:R-:W-:Y:S05]  /*7560*/  @!P1 BRA `(.L_x_123) ;  /* 0x0000000000409947 */ /* 0x000fea0003800000 */
[----:B------:R-:W4:Y:S01]  /*7570*/  LDCU.64 UR8, c[0x4][0x70] ;  /* 0x01000e00ff0877ac */ /* 0x000f220008000a00 */
[----:B------:R-:W-:Y:S01]  /*7580*/  MOV R3, 0x0 ;  /* 0x0000000000037802 */ /* 0x000fe20000000f00 */
[----:B------:R-:W-:Y:S02]  /*7590*/  HFMA2 R12, -RZ, RZ, 0, 5.9604644775390625e-08 ;  /* 0x00000001ff0c7431 */ /* 0x000fe400000001ff */
[----:B------:R-:W-:Y:S02]  /*75a0*/  IMAD.MOV.U32 R8, RZ, RZ, 0x192 ;  /* 0x00000192ff087424 */ /* 0x000fe400078e00ff */
[----:B------:R-:W-:Y:S01]  /*75b0*/  IMAD.MOV.U32 R13, RZ, RZ, RZ ;  /* 0x000000ffff0d7224 */ /* 0x000fe200078e00ff */
[----:B------:R-:W5:Y:S01]  /*75c0*/  LDCU.64 UR6, c[0x4][0x78] ;  /* 0x01000f00ff0677ac */ /* 0x000f620008000a00 */
[----:B------:R-:W1:Y:S01]  /*75d0*/  LDC.64 R2, c[0x4][R3] ;  /* 0x0100000003027b82 */ /* 0x000e620000000a00 */
[----:B------:R-:W2:Y:S01]  /*75e0*/  LDCU.64 UR4, c[0x4][0x10] ;  /* 0x01000200ff0477ac */ /* 0x000ea20008000a00 */
[----:B----4-:R-:W-:Y:S01]  /*75f0*/  MOV R5, UR9 ;  /* 0x0000000900057c02 */ /* 0x010fe20008000f00 */
[----:B------:R-:W-:Y:S01]  /*7600*/  IMAD.U32 R4, RZ, RZ, UR8 ;  /* 0x00000008ff047e24 */ /* 0x000fe2000f8e00ff */
[----:B-----5:R-:W-:Y:S01]  /*7610*/  MOV R7, UR7 ;  /* 0x0000000700077c02 */ /* 0x020fe20008000f00 */
[----:B------:R-:W-:Y:S01]  /*7620*/  IMAD.U32 R6, RZ, RZ, UR6 ;  /* 0x00000006ff067e24 */ /* 0x000fe2000f8e00ff */
[----:B--2---:R-:W-:Y:S01]  /*7630*/  MOV R11, UR5 ;  /* 0x00000005000b7c02 */ /* 0x004fe20008000f00 */
[----:B------:R-:W-:Y:S02]  /*7640*/  IMAD.U32 R10, RZ, RZ, UR4 ;  /* 0x00000004ff0a7e24 */ /* 0x000fe4000f8e00ff */
[----:B------:R-:W-:Y:S07]  /*7650*/  LEPC R20, `(.L_x_123) ;  /* 0x000000001014794e */ /* 0x000fee0000000000 */
[----:B-1-3--:R-:W-:Y:S05]  /*7660*/  CALL.ABS.NOINC R2 ;  /* 0x0000000002007343 */ /* 0x00afea0003c00000 */
.L_x_123:
[----:B------:R-:W-:Y:S01]  /*7670*/  LOP3.LUT R20, R44, 0xffffe000, RZ, 0xc0, !PT ;  /* 0xffffe0002c147812 */ /* 0x000fe200078ec0ff */
[----:B------:R-:W-:Y:S05]  /*7680*/  WARPSYNC.ALL ;  /* 0x0000000000007948 */ /* 0x000fea0003800000 */
[----:B------:R-:W-:Y:S01]  /*7690*/  R2UR UR4, R25 ;  /* 0x00000000190472ca */ /* 0x000fe200000e0000 */
[----:B------:R-:W-:Y:S01]  /*76a0*/  BSSY.RECONVERGENT B0, `(.L_x_124) ;  /* 0x000005c000007945 */ /* 0x000fe20003800200 */
[----:B------:R-:W-:Y:S11]  /*76b0*/  ISETP.NE.AND P0, PT, R67, RZ, PT ;  /* 0x000000ff4300720c */ /* 0x000ff60003f05270 */
[----:B------:R-:W1:Y:S02]  /*76c0*/  LDTM.x16 R4, tmem[UR4] ;  /* 0x00000004000479ee */ /* 0x000e640008240000 */
[C---:B-1-3--:R-:W-:Y:S01]  /*76d0*/  FMUL R0, R24.reuse, R4 ;  /* 0x0000000418007220 */ /* 0x04afe20000400000 */
[C---:B------:R-:W-:Y:S01]  /*76e0*/  FMUL R2, R24.reuse, R5 ;  /* 0x0000000518027220 */ /* 0x040fe20000400000 */
[C---:B------:R-:W-:Y:S01]  /*76f0*/  FMUL R4, R24.reuse, R8 ;  /* 0x0000000818047220 */ /* 0x040fe20000400000 */
[C---:B------:R-:W-:Y:S01]  /*7700*/  FMUL R5, R24.reuse, R9 ;  /* 0x0000000918057220 */ /* 0x040fe20000400000 */
[C---:B------:R-:W-:Y:S01]  /*7710*/  FMUL R8, R24.reuse, R12 ;  /* 0x0000000c18087220 */ /* 0x040fe20000400000 */
[C---:B------:R-:W-:Y:S01]  /*7720*/  FMUL R9, R24.reuse, R13 ;  /* 0x0000000d18097220 */ /* 0x040fe20000400000 */
[C---:B------:R-:W-:Y:S01]  /*7730*/  FMUL R12, R24.reuse, R16 ;  /* 0x00000010180c7220 */ /* 0x040fe20000400000 */
[----:B------:R-:W-:Y:S01]  /*7740*/  LOP3.LUT R16, R45, 0xffffe000, RZ, 0xc0, !PT ;  /* 0xffffe0002d107812 */ /* 0x000fe200078ec0ff */
[----:B------:R-:W-:Y:S01]  /*7750*/  FMUL R13, R24, R17 ;  /* 0x00000011180d7220 */ /* 0x000fe20000400000 */
[----:B------:R-:W-:Y:S01]  /*7760*/  LOP3.LUT R17, R46, 0xffffe000, RZ, 0xc0, !PT ;  /* 0xffffe0002e117812 */ /* 0x000fe200078ec0ff */
[----:B------:R-:W-:Y:S01]  /*7770*/  FFMA R28, R27, R20, R0 ;  /* 0x000000141b1c7223 */ /* 0x000fe20000000000 */
[----:B------:R-:W-:Y:S01]  /*7780*/  LOP3.LUT R0, R47, 0xffffe000, RZ, 0xc0, !PT ;  /* 0xffffe0002f007812 */ /* 0x000fe200078ec0ff */
[C---:B------:R-:W-:Y:S01]  /*7790*/  FMUL R3, R24.reuse, R6 ;  /* 0x0000000618037220 */ /* 0x040fe20000400000 */
[C---:B------:R-:W-:Y:S01]  /*77a0*/  FMUL R6, R24.reuse, R10 ;  /* 0x0000000a18067220 */ /* 0x040fe20000400000 */
[C---:B------:R-:W-:Y:S01]  /*77b0*/  FMUL R7, R24.reuse, R7 ;  /* 0x0000000718077220 */ /* 0x040fe20000400000 */
[----:B------:R-:W-:Y:S01]  /*77c0*/  F2FP.TF32.F32.PACK_B R28, R28 ;  /* 0x0000001cff1c723e */ /* 0x000fe200024050ff */
[C---:B------:R-:W-:Y:S01]  /*77d0*/  FMUL R10, R24.reuse, R14 ;  /* 0x0000000e180a7220 */ /* 0x040fe20000400000 */
[----:B------:R-:W-:Y:S01]  /*77e0*/  FMUL R14, R24, R18 ;  /* 0x00000012180e7220 */ /* 0x000fe20000400000 */
[----:B------:R-:W-:Y:S01]  /*77f0*/  LOP3.LUT R18, R40, 0xffffe000, RZ, 0xc0, !PT ;  /* 0xffffe00028127812 */ /* 0x000fe200078ec0ff */
[----:B------:R-:W-:Y:S01]  /*7800*/  FFMA R29, R27, R16, R2 ;  /* 0x000000101b1d7223 */ /* 0x000fe20000000002 */
[----:B------:R-:W-:Y:S01]  /*7810*/  LOP3.LUT R2, R41, 0xffffe000, RZ, 0xc0, !PT ;  /* 0xffffe00029027812 */ /* 0x000fe200078ec0ff */
[----:B------:R-:W-:Y:S01]  /*7820*/  FFMA R30, R27, R17, R3 ;  /* 0x000000111b1e7223 */ /* 0x000fe20000000003 */
[----:B------:R-:W-:Y:S01]  /*7830*/  LOP3.LUT R3, R43, 0xffffe000, RZ, 0xc0, !PT ;  /* 0xffffe0002b037812 */ /* 0x000fe200078ec0ff */
[C---:B------:R-:W-:Y:S01]  /*7840*/  FFMA R31, R27.reuse, R0, R7 ;  /* 0x000000001b1f7223 */ /* 0x040fe20000000007 */
[----:B------:R-:W-:Y:S01]  /*7850*/  LOP3.LUT R0, R42, 0xffffe000, RZ, 0xc0, !PT ;  /* 0xffffe0002a007812 */ /* 0x000fe200078ec0ff */
[C---:B------:R-:W-:Y:S01]  /*7860*/  FFMA R4, R27.reuse, R18, R4 ;  /* 0x000000121b047223 */ /* 0x040fe20000000004 */
[----:B------:R-:W-:Y:S01]  /*7870*/  F2FP.TF32.F32.PACK_B R29, R29 ;  /* 0x0000001dff1d723e */ /* 0x000fe200024050ff */
[C---:B------:R-:W-:Y:S01]  /*7880*/  FFMA R5, R27.reuse, R2, R5 ;  /* 0x000000021b057223 */ /* 0x040fe20000000005 */
[----:B------:R-:W-:Y:S01]  /*7890*/  FMUL R11, R24, R11 ;  /* 0x0000000b180b7220 */ /* 0x000fe20000400000 */
[----:B------:R-:W-:Y:S01]  /*78a0*/  F2FP.TF32.F32.PACK_B R30, R30 ;  /* 0x0000001eff1e723e */ /* 0x000fe200024050ff */
[C---:B------:R-:W-:Y:S01]  /*78b0*/  FFMA R6, R27.reuse, R0, R6 ;  /* 0x000000001b067223 */ /* 0x040fe20000000006 */
[----:B------:R-:W-:Y:S01]  /*78c0*/  F2FP.TF32.F32.PACK_B R31, R31 ;  /* 0x0000001fff1f723e */ /* 0x000fe200024050ff */
[----:B------:R-:W-:Y:S01]  /*78d0*/  FFMA R7, R27, R3, R11 ;  /* 0x000000031b077223 */ /* 0x000fe2000000000b */
[----:B------:R-:W-:Y:S01]  /*78e0*/  LOP3.LUT R2, R32, 0xffffe000, RZ, 0xc0, !PT ;  /* 0xffffe00020027812 */ /* 0x000fe200078ec0ff */
[----:B------:R-:W-:Y:S01]  /*78f0*/  FMUL R15, R24, R15 ;  /* 0x0000000f180f7220 */ /* 0x000fe20000400000 */
[----:B------:R-:W-:Y:S01]  /*7900*/  LOP3.LUT R16, R33, 0xffffe000, RZ, 0xc0, !PT ;  /* 0xffffe00021107812 */ /* 0x000fe200078ec0ff */
[----:B------:R1:W-:Y:S01]  /*7910*/  STS.128 [R65], R28 ;  /* 0x0000001c41007388 */ /* 0x0003e20000000c00 */
[----:B------:R-:W-:Y:S01]  /*7920*/  LOP3.LUT R0, R34, 0xffffe000, RZ, 0xc0, !PT ;  /* 0xffffe00022007812 */ /* 0x000fe200078ec0ff */
[----:B------:R-:W-:Y:S01]  /*7930*/  FFMA R8, R27, R2, R8 ;  /* 0x000000021b087223 */ /* 0x000fe20000000008 */
[----:B------:R-:W-:Y:S01]  /*7940*/  LOP3.LUT R2, R35, 0xffffe000, RZ, 0xc0, !PT ;  /* 0xffffe00023027812 */ /* 0x000fe200078ec0ff */
[C---:B------:R-:W-:Y:S01]  /*7950*/  FFMA R9, R27.reuse, R16, R9 ;  /* 0x000000101b097223 */ /* 0x040fe20000000009 */
[----:B------:R-:W-:Y:S01]  /*7960*/  F2FP.TF32.F32.PACK_B R4, R4 ;  /* 0x00000004ff04723e */ /* 0x000fe200024050ff */
[C---:B------:R-:W-:Y:S01]  /*7970*/  FFMA R10, R27.reuse, R0, R10 ;  /* 0x000000001b0a7223 */ /* 0x040fe2000000000a */
[----:B------:R-:W-:Y:S01]  /*7980*/  F2FP.TF32.F32.PACK_B R5, R5 ;  /* 0x00000005ff05723e */ /* 0x000fe200024050ff */
[----:B------:R-:W-:Y:S01]  /*7990*/  FFMA R11, R27, R2, R15 ;  /* 0x000000021b0b7223 */ /* 0x000fe2000000000f */
[----:B------:R-:W-:Y:S01]  /*79a0*/  F2FP.TF32.F32.PACK_B R6, R6 ;  /* 0x00000006ff06723e */ /* 0x000fe200024050ff */
[----:B------:R-:W-:Y:S01]  /*79b0*/  FMUL R19, R24, R19 ;  /* 0x0000001318137220 */ /* 0x000fe20000400000 */
[----:B------:R-:W-:Y:S02]  /*79c0*/  F2FP.TF32.F32.PACK_B R7, R7 ;  /* 0x00000007ff07723e */ /* 0x000fe400024050ff */
[----:B------:R-:W-:Y:S02]  /*79d0*/  LOP3.LUT R3, R36, 0xffffe000, RZ, 0xc0, !PT ;  /* 0xffffe00024037812 */ /* 0x000fe400078ec0ff */
[----:B------:R-:W-:Y:S01]  /*79e0*/  LOP3.LUT R0, R37, 0xffffe000, RZ, 0xc0, !PT ;  /* 0xffffe00025007812 */ /* 0x000fe200078ec0ff */
[----:B------:R1:W-:Y:S01]  /*79f0*/  STS.128 [R64+0x10], R4 ;  /* 0x0000100440007388 */ /* 0x0003e20000000c00 */
        /* <DEDUP_REMOVED lines=8> */
[----:B------:R-:W-:Y:S02]  /*7a80*/  F2FP.TF32.F32.PACK_B R10, R10 ;  /* 0x0000000aff0a723e */ /* 0x000fe400024050ff */
[----:B------:R-:W-:Y:S02]  /*7a90*/  F2FP.TF32.F32.PACK_B R11, R11 ;  /* 0x0000000bff0b723e */ /* 0x000fe400024050ff */
[----:B------:R-:W-:Y:S02]  /*7aa0*/  F2FP.TF32.F32.PACK_B R12, R12 ;  /* 0x0000000cff0c723e */ /* 0x000fe400024050ff */
[----:B------:R-:W-:Y:S01]  /*7ab0*/  F2FP.TF32.F32.PACK_B R13, R13 ;  /* 0x0000000dff0d723e */ /* 0x000fe200024050ff */
[----:B------:R1:W-:Y:S01]  /*7ac0*/  STS.128 [R63+0x20], R8 ;  /* 0x000020083f007388 */ /* 0x0003e20000000c00 */
[----:B------:R-:W-:Y:S02]  /*7ad0*/  F2FP.TF32.F32.PACK_B R14, R14 ;  /* 0x0000000eff0e723e */ /* 0x000fe400024050ff */
[----:B------:R-:W-:Y:S05]  /*7ae0*/  F2FP.TF32.F32.PACK_B R15, R15 ;  /* 0x0000000fff0f723e */ /* 0x000fea00024050ff */
[----:B------:R1:W-:Y:S01]  /*7af0*/  STS.128 [R60+0x30], R12 ;  /* 0x0000300c3c007388 */ /* 0x0003e20000000c00 */
[----:B------:R-:W-:Y:S01]  /*7b00*/  @!PT LDS RZ, [RZ] ;  /* 0x00000000fffff984 */ /* 0x000fe20000000800 */
[----:B------:R-:W-:Y:S01]  /*7b10*/  @!PT LDS RZ, [RZ] ;  /* 0x00000000fffff984 */ /* 0x000fe20000000800 */
[----:B------:R-:W-:Y:S01]  /*7b20*/  @!PT LDS RZ, [RZ] ;  /* 0x00000000fffff984 */ /* 0x000fe20000000800 */
[----:B------:R-:W-:Y:S01]  /*7b30*/  @!PT LDS RZ, [RZ] ;  /* 0x00000000fffff984 */ /* 0x000fe20000000800 */
[----:B------:R3:W-:Y:S07]  /*7b40*/  MEMBAR.ALL.CTA ;  /* 0x0000000000007992 */ /* 0x0007ee0000008000 */
[----:B---3--:R-:W3:Y:S02]  /*7b50*/  FENCE.VIEW.ASYNC.S ;  /* 0x00000000000073c6 */ /* 0x008ee40000000000 */
[----:B---3--:R-:W-:Y:S06]  /*7b60*/  BAR.SYNC.DEFER_BLOCKING 0x1, 0x80 ;  /* 0x0042000000007b1d */ /* 0x008fec0000010000 */
[----:B------:R-:W-:Y:S05]  /*7b70*/  @P0 BRA `(.L_x_125) ;  /* 0x0000000000380947 */ /* 0x000fea0003800000 */
[----:B------:R-:W-:Y:S01]  /*7b80*/  UIADD3 UR4, UPT, UPT, UR43, 0x200, URZ ;  /* 0x000002002b047890 */ /* 0x000fe2000fffe0ff */
[----:B------:R-:W-:Y:S01]  /*7b90*/  UMOV UR51, UR36 ;  /* 0x0000002400337c82 */ /* 0x000fe20008000000 */
[----:B------:R-:W-:Y:S02]  /*7ba0*/  UIADD3 UR9, UPT, UPT, UR49, 0x80, URZ ;  /* 0x0000008031097890 */ /* 0x000fe4000fffe0ff */
[----:B------:R-:W-:Y:S02]  /*7bb0*/  UIADD3 UR8, UPT, UPT, UR43, 0x1200, URZ ;  /* 0x000012002b087890 */ /* 0x000fe4000fffe0ff */
[----:B------:R-:W-:Y:S01]  /*7bc0*/  MOV R57, UR4 ;  /* 0x0000000400397c02 */ /* 0x000fe20008000f00 */
[----:B------:R-:W-:Y:S01]  /*7bd0*/  UIADD3 UR4, UP0, UPT, UR54, 0x680, URZ ;  /* 0x0000068036047890 */ /* 0x000fe2000ff1e0ff */
[----:B------:R-:W-:Y:S02]  /*7be0*/  UMOV UR10, UR50 ;  /* 0x00000032000a7c82 */ /* 0x000fe40008000000 */
[----:B------:R-:W-:Y:S01]  /*7bf0*/  R2UR UR48, R57 ;  /* 0x00000000393072ca */ /* 0x000fe200000e0000 */
[----:B------:R-:W-:Y:S01]  /*7c00*/  UIADD3.X UR5, UPT, UPT, URZ, UR55, URZ, UP0, !UPT ;  /* 0x00000037ff057290 */ /* 0x000fe200087fe4ff */
[----:B------:R-:W-:Y:S11]  /*7c10*/  UMOV UR11, UR36 ;  /* 0x00000024000b7c82 */ /* 0x000ff60008000000 */
[----:B------:R3:W-:Y:S01]  /*7c20*/  UTMASTG.3D [UR48], [UR4] ;  /* 0x00000030040073b5 */ /* 0x0007e20008010000 */
[----:B------:R3:W-:Y:S01]  /*7c30*/  UTMASTG.3D [UR8], [UR4] ;  /* 0x00000008040073b5 */ /* 0x0007e20008010000 */
[----:B------:R0:W-:Y:S01]  /*7c40*/  UTMACMDFLUSH ;  /* 0x00000000000079b7 */ /* 0x0001e20000000000 */
[----:B---3--:R-:W-:Y:S04]  /*7c50*/  DEPBAR.LE SB0, 0x1 ;  /* 0x000080400000791a */ /* 0x008fe80000000000 */
.L_x_125:
[----:B------:R-:W-:Y:S05]  /*7c60*/  BSYNC.RECONVERGENT B0 ;  /* 0x0000000000007941 */ /* 0x000fea0003800200 */
.L_x_124:
[----:B------:R-:W-:Y:S01]  /*7c70*/  BAR.SYNC.DEFER_BLOCKING 0x1, 0x80 ;  /* 0x0042000000007b1d */ /* 0x000fe20000010000 */
[----:B------:R-:W-:Y:S01]  /*7c80*/  ISETP.NE.AND P1, PT, R71, RZ, PT ;  /* 0x000000ff4700720c */ /* 0x000fe20003f25270 */
[----:B------:R-:W-:Y:S01]  /*7c90*/  UISETP.NE.AND UP0, UPT, UR52, URZ, UPT ;  /* 0x000000ff3400728c */ /* 0x000fe2000bf05270 */
[----:B------:R-:W-:Y:S11]  /*7ca0*/  LEA R2, R73, UR43, 0x3 ;  /* 0x0000002b49027c11 */ /* 0x000ff6000f8e18ff */
[----:B-1----:R-:W-:Y:S01]  /*7cb0*/  @P1 SHF.L.U32 R4, RZ, 0x1f, RZ ;  /* 0x0000001fff041819 */ /* 0x002fe200000006ff */
[----:B------:R-:W-:Y:S06]  /*7cc0*/  BRA.U !UP0, `(.L_x_126) ;  /* 0x0000000108247547 */ /* 0x000fec000b800000 */
[----:B------:R-:W1:Y:S01]  /*7cd0*/  S2R R0, SR_CgaCtaId ;  /* 0x0000000000007919 */ /* 0x000e620000008800 */
[----:B------:R-:W-:Y:S01]  /*7ce0*/  IMAD.U32 R3, RZ, RZ, UR47 ;  /* 0x0000002fff037e24 */ /* 0x000fe2000f8e00ff */
[----:B------:R-:W-:Y:S04]  /*7cf0*/  UIADD3 UR4, UPT, UPT, UR47, 0x1, URZ ;  /* 0x000000012f047890 */ /* 0x000fe8000fffe0ff */
[----:B------:R-:W-:Y:S01]  /*7d00*/  @P1 LEA R3, R3, UR43, 0x3 ;  /* 0x0000002b03031c11 */ /* 0x000fe2000f8e18ff */
[----:B------:R-:W-:Y:S04]  /*7d10*/  UISETP.NE.AND UP0, UPT, UR4, 0x4, UPT ;  /* 0x000000040400788c */ /* 0x000fe8000bf05270 */
[----:B------:R-:W-:Y:S01]  /*7d20*/  @P1 VIADD R3, R3, 0xa0 ;  /* 0x000000a003031836 */ /* 0x000fe20000000000 */
[----:B------:R-:W-:Y:S04]  /*7d30*/  USEL UR47, UR4, URZ, UP0 ;  /* 0x000000ff042f7287 */ /* 0x000fe80008000000 */
[----:B-1----:R-:W-:Y:S04]  /*7d40*/  @P1 PRMT R0, R0, 0x654, R3 ;  /* 0x0000065400001816 */ /* 0x002fe80000000003 */
[----:B------:R1:W-:Y:S04]  /*7d50*/  @P1 SYNCS.ARRIVE.TRANS64.RED.A1T0 RZ, [R0+URZ], RZ ;  /* 0x000000ff00ff19a7 */ /* 0x0003e800081004ff */
.L_x_126:
[----:B------:R-:W3:Y:S01]  /*7d60*/  @P1 SYNCS.PHASECHK.TRANS64.TRYWAIT P0, [R2+URZ+0x80], R4 ;  /* 0x00008004020015a7 */ /* 0x000ee200080011ff */
[----:B------:R-:W-:Y:S01]  /*7d70*/  BSSY B1, `(.L_x_127) ;  /* 0x0000016000017945 */ /* 0x000fe20003800000 */
[----:B---3--:R-:W-:Y:S03]  /*7d80*/  @P1 SEL R74, RZ, 0x1, !P0 ;  /* 0x00000001ff4a1807 */ /* 0x008fe60004000000 */
[----:B------:R-:W-:Y:S05]  /*7d90*/  @!P1 BRA `(.L_x_128) ;  /* 0x00000000004c9947 */ /* 0x000fea0003800000 */
[----:B------:R-:W-:Y:S01]  /*7da0*/  ISETP.NE.AND P0, PT, R74, RZ, PT ;  /* 0x000000ff4a00720c */ /* 0x000fe20003f05270 */
[----:B------:R-:W-:Y:S01]  /*7db0*/  BSSY B0, `(.L_x_129) ;  /* 0x000000b000007945 */ /* 0x000fe20003800000 */
[----:B------:R-:W-:Y:S11]  /*7dc0*/  ISETP.NE.AND P1, PT, R75, RZ, PT ;  /* 0x000000ff4b00720c */ /* 0x000ff60003f25270 */
[----:B------:R-:W-:Y:S02]  /*7dd0*/  @!UPT UIADD3 URZ, UPT, UPT, URZ, URZ, URZ ;  /* 0x000000fffffff290 */ /* 0x000fe4000fffe0ff */
[C---:B------:R-:W-:Y:S01]  /*7de0*/  @P1 IMAD R6, R73.reuse, 0x2000, R65 ;  /* 0x0000200049061824 */ /* 0x040fe200078e0241 */
[C---:B------:R-:W-:Y:S01]  /*7df0*/  @P1 LEA R4, R73.reuse, R63, 0xd ;  /* 0x0000003f49041211 */ /* 0x040fe200078e68ff */
[C---:B------:R-:W-:Y:S02]  /*7e00*/  @P1 IMAD R5, R73.reuse, 0x2000, R64 ;  /* 0x0000200049051824 */ /* 0x040fe400078e0240 */
[----:B------:R-:W-:Y:S01]  /*7e10*/  @P1 IMAD R3, R73, 0x2000, R60 ;  /* 0x0000200049031824 */ /* 0x000fe200078e023c */
[----:B------:R-:W-:Y:S06]  /*7e20*/  @P0 BRA `(.L_x_130) ;  /* 0x00000000000c0947 */ /* 0x000fec0003800000 */
[----:B-1----:R-:W-:Y:S04]  /*7e30*/  SHF.L.U32 R0, RZ, 0x1f, RZ ;  /* 0x0000001fff007819 */ /* 0x002fe800000006ff */
[----:B------:R-:W1:Y:S02]  /*7e40*/  SYNCS.PHASECHK.TRANS64.TRYWAIT P0, [R2+URZ+0x80], R0 ;  /* 0x00008000020075a7 */ /* 0x000e6400080011ff */
[----:B-1----:R-:W-:Y:S05]  /*7e50*/  @!P0 BRA `(.L_x_131) ;  /* 0x0000005400648947 */ /* 0x002fea0003800000 */
.L_x_130:
[----:B------:R-:W-:Y:S05]  /*7e60*/  BSYNC B0 ;  /* 0x0000000000007941 */ /* 0x000fea0003800000 */
.L_x_129:
[----:B------:R-:W-:Y:S02]  /*7e70*/  ISETP.NE.AND P0, PT, R75, RZ, PT ;  /* 0x000000ff4b00720c */ /* 0x000fe40003f05270 */
[----:B------:R-:W-:Y:S11]  /*7e80*/  IADD3 R73, PT, PT, R73, 0x1, RZ ;  /* 0x0000000149497810 */ /* 0x000ff60007ffe0ff */
[----:B------:R3:W4:Y:S04]  /*7e90*/  @P0 LDS.128 R44, [R6] ;  /* 0x00000000062c0984 */ /* 0x0007280000000c00 */
[----:B------:R3:W1:Y:S04]  /*7ea0*/  @P0 LDS.128 R40, [R5+0x10] ;  /* 0x0000100005280984 */ /* 0x0006680000000c00 */
[----:B------:R3:W1:Y:S04]  /*7eb0*/  @P0 LDS.128 R32, [R4+0x20] ;  /* 0x0000200004200984 */ /* 0x0006680000000c00 */
[----:B------:R3:W1:Y:S02]  /*7ec0*/  @P0 LDS.128 R36, [R3+0x30] ;  /* 0x0000300003240984 */ /* 0x0006640000000c00 */
.L_x_128:
[----:B------:R-:W-:Y:S05]  /*7ed0*/  BSYNC B1 ;  /* 0x0000000000017941 */ /* 0x000fea0003800000 */
.L_x_127:
[----:B-1----:R-:W-:Y:S05]  /*7ee0*/  VIADD R0, R25, 0x10 ;  /* 0x0000001019007836 */ /* 0x002fea0000000000 */
[----:B------:R-:W-:Y:S04]  /*7ef0*/  SHF.R.U32.HI R0, RZ, 0x15, R0 ;  /* 0x00000015ff007819 */ /* 0x000fe80000011600 */
[----:B------:R-:W-:Y:S11]  /*7f00*/  LOP3.LUT P0, RZ, R0, 0x3, R53, 0x48, !PT ;  /* 0x0000000300ff7812 */ /* 0x000ff60007804835 */
[----:B------:R-:W-:Y:S02]  /*7f10*/  @!UPT UIADD3 URZ, UPT, UPT, URZ, URZ, URZ ;  /* 0x000000fffffff290 */ /* 0x000fe4000fffe0ff */
[----:B------:R-:W-:Y:S05]  /*7f20*/  @!P0 BRA `(.L_x_132) ;  /* 0x0000000000408947 */ /* 0x000fea0003800000 */
[----:B------:R-:W1:Y:S01]  /*7f30*/  LDCU.64 UR8, c[0x4][0x70] ;  /* 0x01000e00ff0877ac */ /* 0x000e620008000a00 */
[----:B---3--:R-:W-:Y:S01]  /*7f40*/  MOV R3, 0x0 ;  /* 0x0000000000037802 */ /* 0x008fe20000000f00 */
[----:B------:R-:W-:Y:S02]  /*7f50*/  HFMA2 R12, -RZ, RZ, 0, 5.9604644775390625e-08 ;  /* 0x00000001ff0c7431 */ /* 0x000fe400000001ff */
[----:B------:R-:W-:Y:S02]  /*7f60*/  IMAD.MOV.U32 R8, RZ, RZ, 0x192 ;  /* 0x00000192ff087424 */ /* 0x000fe400078e00ff */
[----:B------:R-:W-:Y:S01]  /*7f70*/  IMAD.MOV.U32 R13, RZ, RZ, RZ ;  /* 0x000000ffff0d7224 */ /* 0x000fe200078e00ff */
[----:B------:R-:W3:Y:S01]  /*7f80*/  LDCU.64 UR6, c[0x4][0x78] ;  /* 0x01000f00ff0677ac */ /* 0x000ee20008000a00 */
[----:B------:R-:W2:Y:S01]  /*7f90*/  LDC.64 R2, c[0x4][R3] ;  /* 0x0100000003027b82 */ /* 0x000ea20000000a00 */
[----:B------:R-:W5:Y:S01]  /*7fa0*/  LDCU.64 UR4, c[0x4][0x10] ;  /* 0x01000200ff0477ac */ /* 0x000f620008000a00 */
[----:B-1----:R-:W-:Y:S01]  /*7fb0*/  MOV R5, UR9 ;  /* 0x0000000900057c02 */ /* 0x002fe20008000f00 */
[----:B------:R-:W-:Y:S01]  /*7fc0*/  IMAD.U32 R4, RZ, RZ, UR8 ;  /* 0x00000008ff047e24 */ /* 0x000fe2000f8e00ff */
[----:B---3--:R-:W-:Y:S01]  /*7fd0*/  MOV R7, UR7 ;  /* 0x0000000700077c02 */ /* 0x008fe20008000f00 */
[----:B------:R-:W-:Y:S01]  /*7fe0*/  IMAD.U32 R6, RZ, RZ, UR6 ;  /* 0x00000006ff067e24 */ /* 0x000fe2000f8e00ff */
[----:B-----5:R-:W-:Y:S01]  /*7ff0*/  MOV R11, UR5 ;  /* 0x00000005000b7c02 */ /* 0x020fe20008000f00 */
[----:B------:R-:W-:Y:S02]  /*8000*/  IMAD.U32 R10, RZ, RZ, UR4 ;  /* 0x00000004ff0a7e24 */ /* 0x000fe4000f8e00ff */
[----:B------:R-:W-:Y:S07]  /*8010*/  LEPC R20, `(.L_x_132) ;  /* 0x000000001014794e */ /* 0x000fee0000000000 */
[----:B--2-4-:R-:W-:Y:S05]  /*8020*/  CALL.ABS.NOINC R2 ;  /* 0x0000000002007343 */ /* 0x014fea0003c00000 */
.L_x_132:
[----:B---34-:R-:W-:Y:S01]  /*8030*/  LOP3.LUT R3, R44, 0xffffe000, RZ, 0xc0, !PT ;  /* 0xffffe0002c037812 */ /* 0x018fe200078ec0ff */
[----:B------:R-:W-:Y:S05]  /*8040*/  WARPSYNC.ALL ;  /* 0x0000000000007948 */ /* 0x000fea0003800000 */
[----:B------:R-:W-:Y:S01]  /*8050*/  R2UR UR4, R25 ;  /* 0x00000000190472ca */ /* 0x000fe200000e0000 */
[----:B------:R-:W1:Y:S01]  /*8060*/  S2R R76, SR_CgaCtaId ;  /* 0x00000000004c7919 */ /* 0x000e620000008800 */
[----:B------:R-:W-:Y:S01]  /*8070*/  LOP3.LUT R20, R40, 0xffffe000, RZ, 0xc0, !PT ;  /* 0xffffe00028147812 */ /* 0x000fe200078ec0ff */
[----:B------:R-:W-:Y:S01]  /*8080*/  BSSY.RECONVERGENT B0, `(.L_x_133) ;  /* 0x0000062000007945 */ /* 0x000fe20003800200 */
[----:B------:R-:W-:Y:S02]  /*8090*/  ISETP.NE.AND P6, PT, R71, RZ, PT ;  /* 0x000000ff4700720c */ /* 0x000fe40003fc5270 */
[----:B------:R-:W-:Y:S07]  /*80a0*/  ISETP.NE.AND P0, PT, R67, RZ, PT ;  /* 0x000000ff4300720c */ /* 0x000fee0003f05270 */
[----:B------:R-:W3:Y:S02]  /*80b0*/  LDTM.x16 R4, tmem[UR4+0x10] ;  /* 0x00001004000479ee */ /* 0x000ee40008240000 */
[C---:B---3--:R-:W-:Y:S01]  /*80c0*/  FMUL R0, R24.reuse, R4 ;  /* 0x0000000418007220 */ /* 0x048fe20000400000 */
[----:B------:R-:W-:Y:S01]  /*80d0*/  LOP3.LUT R4, R45, 0xffffe000, RZ, 0xc0, !PT ;  /* 0xffffe0002d047812 */ /* 0x000fe200078ec0ff */
[C---:B------:R-:W-:Y:S01]  /*80e0*/  FMUL R2, R24.reuse, R5 ;  /* 0x0000000518027220 */ /* 0x040fe20000400000 */
[----:B------:R-:W-:Y:S01]  /*80f0*/  FMUL R5, R24, R12 ;  /* 0x0000000c18057220 */ /* 0x000fe20000400000 */
[C---:B------:R-:W-:Y:S01]  /*8100*/  FFMA R28, R27.reuse, R3, R0 ;  /* 0x000000031b1c7223 */ /* 0x040fe20000000000 */
[----:B------:R-:W-:Y:S01]  /*8110*/  LOP3.LUT R3, R46, 0xffffe000, RZ, 0xc0, !PT ;  /* 0xffffe0002e037812 */ /* 0x000fe200078ec0ff */
[----:B------:R-:W-:Y:S01]  /*8120*/  FFMA R29, R27, R4, R2 ;  /* 0x000000041b1d7223 */ /* 0x000fe20000000002 */
[----:B------:R-:W-:Y:S01]  /*8130*/  LOP3.LUT R4, R47, 0xffffe000, RZ, 0xc0, !PT ;  /* 0xffffe0002f047812 */ /* 0x000fe200078ec0ff */
[C---:B------:R-:W-:Y:S01]  /*8140*/  FMUL R0, R24.reuse, R6 ;  /* 0x0000000618007220 */ /* 0x040fe20000400000 */
[----:B------:R-:W-:Y:S01]  /*8150*/  F2FP.TF32.F32.PACK_B R28, R28 ;  /* 0x0000001cff1c723e */ /* 0x000fe200024050ff */
[C---:B------:R-:W-:Y:S01]  /*8160*/  FMUL R2, R24.reuse, R7 ;  /* 0x0000000718027220 */ /* 0x040fe20000400000 */
[----:B------:R-:W-:Y:S01]  /*8170*/  F2FP.TF32.F32.PACK_B R29, R29 ;  /* 0x0000001dff1d723e */ /* 0x000fe200024050ff */
[C---:B------:R-:W-:Y:S01]  /*8180*/  FFMA R30, R27.reuse, R3, R0 ;  /* 0x000000031b1e7223 */ /* 0x040fe20000000000 */
[C---:B------:R-:W-:Y:S01]  /*8190*/  FMUL R0, R24.reuse, R8 ;  /* 0x0000000818007220 */ /* 0x040fe20000400000 */
[----:B------:R-:W-:Y:S01]  /*81a0*/  FFMA R31, R27, R4, R2 ;  /* 0x000000041b1f7223 */ /* 0x000fe20000000002 */
[C---:B------:R-:W-:Y:S01]  /*81b0*/  FMUL R6, R24.reuse, R13 ;  /* 0x0000000d18067220 */ /* 0x040fe20000400000 */
[----:B------:R-:W-:Y:S01]  /*81c0*/  LOP3.LUT R13, R41, 0xffffe000, RZ, 0xc0, !PT ;  /* 0xffffe000290d7812 */ /* 0x000fe200078ec0ff */
[C---:B------:R-:W-:Y:S01]  /*81d0*/  FMUL R2, R24.reuse, R9 ;  /* 0x0000000918027220 */ /* 0x040fe20000400000 */
[----:B------:R-:W-:Y:S01]  /*81e0*/  F2FP.TF32.F32.PACK_B R30, R30 ;  /* 0x0000001eff1e723e */ /* 0x000fe200024050ff */
[----:B------:R-:W-:Y:S01]  /*81f0*/  FMUL R9, R24, R16 ;  /* 0x0000001018097220 */ /* 0x000fe20000400000 */
[----:B------:R-:W-:Y:S01]  /*8200*/  F2FP.TF32.F32.PACK_B R31, R31 ;  /* 0x0000001fff1f723e */ /* 0x000fe200024050ff */
[----:B------:R-:W-:Y:S01]  /*8210*/  FFMA R16, R27, R20, R0 ;  /* 0x000000141b107223 */ /* 0x000fe20000000000 */
[----:B------:R-:W-:Y:S01]  /*8220*/  LOP3.LUT R0, R42, 0xffffe000, RZ, 0xc0, !PT ;  /* 0xffffe0002a007812 */ /* 0x000fe200078ec0ff */
[C---:B------:R-:W-:Y:S01]  /*8230*/  FMUL R3, R24.reuse, R10 ;  /* 0x0000000a18037220 */ /* 0x040fe20000400000 */
[C---:B------:R-:W-:Y:S01]  /*8240*/  FMUL R7, R24.reuse, R14 ;  /* 0x0000000e18077220 */ /* 0x040fe20000400000 */
[----:B------:R-:W-:Y:S01]  /*8250*/  LOP3.LUT R14, R43, 0xffffe000, RZ, 0xc0, !PT ;  /* 0xffffe0002b0e7812 */ /* 0x000fe200078ec0ff */
[----:B------:R-:W-:Y:S01]  /*8260*/  FMUL R10, R24, R17 ;  /* 0x00000011180a7220 */ /* 0x000fe20000400000 */
[----:B------:R-:W-:Y:S01]  /*8270*/  F2FP.TF32.F32.PACK_B R16, R16 ;  /* 0x00000010ff10723e */ /* 0x000fe200024050ff */
[----:B------:R-:W-:Y:S01]  /*8280*/  FFMA R17, R27, R13, R2 ;  /* 0x0000000d1b117223 */ /* 0x000fe20000000002 */
[----:B------:R-:W-:Y:S01]  /*8290*/  LOP3.LUT R2, R32, 0xffffe000, RZ, 0xc0, !PT ;  /* 0xffffe00020027812 */ /* 0x000fe200078ec0ff */
[----:B------:R-:W-:Y:S01]  /*82a0*/  STS.128 [R65+0x2000], R28 ;  /* 0x0020001c41007388 */ /* 0x000fe20000000c00 */
[----:B------:R-:W-:Y:S01]  /*82b0*/  LOP3.LUT R13, R39, 0xffffe000, RZ, 0xc0, !PT ;  /* 0xffffe000270d7812 */ /* 0x000fe200078ec0ff */
[C---:B------:R-:W-:Y:S01]  /*82c0*/  FMUL R4, R24.reuse, R11 ;  /* 0x0000000b18047220 */ /* 0x040fe20000400000 */
[----:B------:R-:W-:Y:S01]  /*82d0*/  F2FP.TF32.F32.PACK_B R17, R17 ;  /* 0x00000011ff11723e */ /* 0x000fe200024050ff */
[C---:B------:R-:W-:Y:S01]  /*82e0*/  FMUL R11, R24.reuse, R18 ;  /* 0x00000012180b7220 */ /* 0x040fe20000400000 */
[----:B------:R-:W-:Y:S01]  /*82f0*/  FFMA R18, R27, R0, R3 ;  /* 0x000000001b127223 */ /* 0x000fe20000000003 */
[----:B------:R-:W-:Y:S01]  /*8300*/  LOP3.LUT R0, R33, 0xffffe000, RZ, 0xc0, !PT ;  /* 0xffffe00021007812 */ /* 0x000fe200078ec0ff */
[----:B------:R-:W-:Y:S01]  /*8310*/  FMUL R12, R24, R19 ;  /* 0x00000013180c7220 */ /* 0x000fe20000400000 */
[----:B------:R-:W-:Y:S01]  /*8320*/  LOP3.LUT R3, R34, 0xffffe000, RZ, 0xc0, !PT ;  /* 0xffffe00022037812 */ /* 0x000fe200078ec0ff */
[C---:B------:R-:W-:Y:S01]  /*8330*/  FFMA R19, R27.reuse, R14, R4 ;  /* 0x0000000e1b137223 */ /* 0x040fe20000000004 */
[----:B------:R-:W-:Y:S01]  /*8340*/  FFMA R4, R27, R2, R5 ;  /* 0x000000021b047223 */ /* 0x000fe20000000005 */
[----:B------:R-:W-:Y:S01]  /*8350*/  LOP3.LUT R2, R35, 0xffffe000, RZ, 0xc0, !PT ;  /* 0xffffe00023027812 */ /* 0x000fe200078ec0ff */
[----:B------:R-:W-:Y:S01]  /*8360*/  FMUL R8, R24, R15 ;  /* 0x0000000f18087220 */ /* 0x000fe20000400000 */
[----:B------:R-:W-:Y:S01]  /*8370*/  F2FP.TF32.F32.PACK_B R18, R18 ;  /* 0x00000012ff12723e */ /* 0x000fe200024050ff */
[C---:B------:R-:W-:Y:S01]  /*8380*/  FFMA R5, R27.reuse, R0, R6 ;  /* 0x000000001b057223 */ /* 0x040fe20000000006 */
[----:B------:R-:W-:Y:S01]  /*8390*/  F2FP.TF32.F32.PACK_B R19, R19 ;  /* 0x00000013ff13723e */ /* 0x000fe200024050ff */
[C---:B------:R-:W-:Y:S01]  /*83a0*/  FFMA R6, R27.reuse, R3, R7 ;  /* 0x000000031b067223 */ /* 0x040fe20000000007 */
[----:B------:R-:W-:Y:S01]  /*83b0*/  FFMA R7, R27, R2, R8 ;  /* 0x000000021b077223 */ /* 0x000fe20000000008 */
[----:B------:R-:W-:Y:S02]  /*83c0*/  LOP3.LUT R0, R36, 0xffffe000, RZ, 0xc0, !PT ;  /* 0xffffe00024007812 */ /* 0x000fe400078ec0ff */
[----:B------:R-:W-:Y:S01]  /*83d0*/  STS.128 [R64+0x2010], R16 ;  /* 0x0020101040007388 */ /* 0x000fe20000000c00 */
[----:B------:R-:W-:Y:S02]  /*83e0*/  LOP3.LUT R2, R37, 0xffffe000, RZ, 0xc0, !PT ;  /* 0xffffe00025027812 */ /* 0x000fe400078ec0ff */
[----:B------:R-:W-:Y:S01]  /*83f0*/  LOP3.LUT R3, R38, 0xffffe000, RZ, 0xc0, !PT ;  /* 0xffffe00026037812 */ /* 0x000fe200078ec0ff */
[C---:B------:R-:W-:Y:S01]  /*8400*/  FFMA R8, R27.reuse, R0, R9 ;  /* 0x000000001b087223 */ /* 0x040fe20000000009 */
[----:B------:R-:W-:Y:S01]  /*8410*/  F2FP.TF32.F32.PACK_B R4, R4 ;  /* 0x00000004ff04723e */ /* 0x000fe200024050ff */
[C---:B------:R-:W-:Y:S01]  /*8420*/  FFMA R9, R27.reuse, R2, R10 ;  /* 0x000000021b097223 */ /* 0x040fe2000000000a */
[----:B------:R-:W-:Y:S01]  /*8430*/  F2FP.TF32.F32.PACK_B R5, R5 ;  /* 0x00000005ff05723e */ /* 0x000fe200024050ff */
[C---:B------:R-:W-:Y:S01]  /*8440*/  FFMA R10, R27.reuse, R3, R11 ;  /* 0x000000031b0a7223 */ /* 0x040fe2000000000b */
[----:B------:R-:W-:Y:S01]  /*8450*/  F2FP.TF32.F32.PACK_B R6, R6 ;  /* 0x00000006ff06723e */ /* 0x000fe200024050ff */
[----:B------:R-:W-:Y:S01]  /*8460*/  FFMA R11, R27, R13, R12 ;  /* 0x0000000d1b0b7223 */ /* 0x000fe2000000000c */
[----:B------:R-:W-:Y:S01]  /*8470*/  F2FP.TF32.F32.PACK_B R7, R7 ;  /* 0x00000007ff07723e */ /* 0x000fe200024050ff */
[----:B------:R-:W-:Y:S01]  /*8480*/  IMAD.U32 R0, RZ, RZ, UR47 ;  /* 0x0000002fff007e24 */ /* 0x000fe2000f8e00ff */
[----:B------:R-:W-:Y:S02]  /*8490*/  F2FP.TF32.F32.PACK_B R8, R8 ;  /* 0x00000008ff08723e */ /* 0x000fe400024050ff */
[----:B------:R-:W-:Y:S01]  /*84a0*/  F2FP.TF32.F32.PACK_B R9, R9 ;  /* 0x00000009ff09723e */ /* 0x000fe200024050ff */
[----:B------:R3:W-:Y:S01]  /*84b0*/  STS.128 [R63+0x2020], R4 ;  /* 0x002020043f007388 */ /* 0x0007e20000000c00 */
[----:B------:R-:W-:Y:S02]  /*84c0*/  F2FP.TF32.F32.PACK_B R10, R10 ;  /* 0x0000000aff0a723e */ /* 0x000fe400024050ff */
[----:B------:R-:W-:Y:S02]  /*84d0*/  F2FP.TF32.F32.PACK_B R11, R11 ;  /* 0x0000000bff0b723e */ /* 0x000fe400024050ff */
[----:B------:R-:W-:Y:S02]  /*84e0*/  @P6 LEA R0, R0, UR43, 0x3 ;  /* 0x0000002b00006c11 */ /* 0x000fe4000f8e18ff */
[----:B------:R-:W-:Y:S01]  /*84f0*/  @P6 SHF.L.U32 R2, RZ, 0x1f, RZ ;  /* 0x0000001fff026819 */ /* 0x000fe200000006ff */
[----:B------:R4:W-:Y:S02]  /*8500*/  STS.128 [R60+0x2030], R8 ;  /* 0x002030083c007388 */ /* 0x0009e40000000c00 */
[----:B------:R-:W-:Y:S05]  /*8510*/  @P6 VIADD R0, R0, 0xa0 ;  /* 0x000000a000006836 */ /* 0x000fea0000000000 */
[----:B-1----:R-:W-:Y:S01]  /*8520*/  @P6 PRMT R0, R76, 0x654, R0 ;  /* 0x000006544c006816 */ /* 0x002fe20000000000 */
[----:B------:R-:W-:Y:S01]  /*8530*/  @!PT LDS RZ, [RZ] ;  /* 0x00000000fffff984 */ /* 0x000fe20000000800 */
[----:B------:R-:W-:Y:S01]  /*8540*/  @!PT LDS RZ, [RZ] ;  /* 0x00000000fffff984 */ /* 0x000fe20000000800 */
[----:B------:R-:W-:Y:S01]  /*8550*/  @!PT LDS RZ, [RZ] ;  /* 0x00000000fffff984 */ /* 0x000fe20000000800 */
[----:B------:R-:W-:Y:S01]  /*8560*/  @!PT LDS RZ, [RZ] ;  /* 0x00000000fffff984 */ /* 0x000fe20000000800 */
[----:B------:R1:W-:Y:S06]  /*8570*/  MEMBAR.ALL.CTA ;  /* 0x0000000000007992 */ /* 0x0003ec0000008000 */
[----:B-1----:R-:W1:Y:S01]  /*8580*/  FENCE.VIEW.ASYNC.S ;  /* 0x00000000000073c6 */ /* 0x002e620000000000 */
[----:B---3--:R-:W-:Y:S01]  /*8590*/  LEA R6, R73, UR43, 0x3 ;  /* 0x0000002b49067c11 */ /* 0x008fe2000f8e18ff */
[----:B-1----:R-:W-:Y:S06]  /*85a0*/  BAR.SYNC.DEFER_BLOCKING 0x1, 0x80 ;  /* 0x0042000000007b1d */ /* 0x002fec0000010000 */
[----:B------:R-:W-:Y:S05]  /*85b0*/  @P0 BRA `(.L_x_134) ;  /* 0x0000000000380947 */ /* 0x000fea0003800000 */
[----:B------:R-:W-:Y:S02]  /*85c0*/  UIADD3 UR4, UP0, UPT, UR54, 0x680, URZ ;  /* 0x0000068036047890 */ /* 0x000fe4000ff1e0ff */
[----:B------:R-:W-:Y:S02]  /*85d0*/  UIADD3 UR13, UPT, UPT, UR49, 0x10, URZ ;  /* 0x00000010310d7890 */ /* 0x000fe4000fffe0ff */
[----:B------:R-:W-:Y:S02]  /*85e0*/  UIADD3 UR12, UPT, UPT, UR43, 0x2200, URZ ;  /* 0x000022002b0c7890 */ /* 0x000fe4000fffe0ff */
[----:B------:R-:W-:Y:S01]  /*85f0*/  UIADD3.X UR5, UPT, UPT, URZ, UR55, URZ, UP0, !UPT ;  /* 0x00000037ff057290 */ /* 0x000fe200087fe4ff */
[----:B------:R-:W-:Y:S01]  /*8600*/  UMOV UR14, UR50 ;  /* 0x00000032000e7c82 */ /* 0x000fe20008000000 */
[----:B------:R-:W-:Y:S01]  /*8610*/  UMOV UR15, UR36 ;  /* 0x00000024000f7c82 */ /* 0x000fe20008000000 */
[----:B------:R-:W-:Y:S02]  /*8620*/  UIADD3 UR9, UPT, UPT, UR49, 0x90, URZ ;  /* 0x0000009031097890 */ /* 0x000fe4000fffe0ff */
[----:B------:R-:W-:Y:S01]  /*8630*/  UIADD3 UR8, UPT, UPT, UR43, 0x3200, URZ ;  /* 0x000032002b087890 */ /* 0x000fe2000fffe0ff */
[----:B------:R-:W-:Y:S03]  /*8640*/  UMOV UR10, UR50 ;  /* 0x00000032000a7c82 */ /* 0x000fe60008000000 */
[----:B------:R1:W-:Y:S01]  /*8650*/  UTMASTG.3D [UR12], [UR4] ;  /* 0x0000000c040073b5 */ /* 0x0003e20008010000 */
[----:B------:R-:W-:Y:S04]  /*8660*/  UMOV UR11, UR36 ;  /* 0x00000024000b7c82 */ /* 0x000fe80008000000 */
[----:B------:R1:W-:Y:S01]  /*8670*/  UTMASTG.3D [UR8], [UR4] ;  /* 0x00000008040073b5 */ /* 0x0003e20008010000 */
[----:B------:R0:W-:Y:S01]  /*8680*/  UTMACMDFLUSH ;  /* 0x00000000000079b7 */ /* 0x0001e20000000000 */
[----:B-1----:R-:W-:Y:S04]  /*8690*/  DEPBAR.LE SB0, 0x1 ;  /* 0x000080400000791a */ /* 0x002fe80000000000 */
.L_x_134:
[----:B------:R-:W-:Y:S05]  /*86a0*/  BSYNC.RECONVERGENT B0 ;  /* 0x0000000000007941 */ /* 0x000fea0003800200 */
.L_x_133:
[----:B------:R-:W-:Y:S01]  /*86b0*/  BAR.SYNC.DEFER_BLOCKING 0x1, 0x80 ;  /* 0x0042000000007b1d */ /* 0x000fe20000010000 */
[----:B------:R-:W-:Y:S04]  /*86c0*/  UIADD3 UR4, UPT, UPT, UR47, 0x1, URZ ;  /* 0x000000012f047890 */ /* 0x000fe8000fffe0ff */
[----:B------:R-:W-:Y:S04]  /*86d0*/  UISETP.NE.AND UP0, UPT, UR4, 0x4, UPT ;  /* 0x000000040400788c */ /* 0x000fe8000bf05270 */
[----:B------:R-:W-:Y:S01]  /*86e0*/  USEL UR46, UR4, URZ, UP0 ;  /* 0x000000ff042e7287 */ /* 0x000fe20008000000 */
[----:B------:R1:W-:Y:S01]  /*86f0*/  @P6 SYNCS.ARRIVE.TRANS64.RED.A1T0 RZ, [R0+URZ], RZ ;  /* 0x000000ff00ff69a7 */ /* 0x0003e200081004ff */
[----:B------:R-:W-:Y:S01]  /*8700*/  BSSY B1, `(.L_x_135) ;  /* 0x0000017000017945 */ /* 0x000fe20003800000 */
[----:B------:R-:W3:Y:S02]  /*8710*/  @P6 SYNCS.PHASECHK.TRANS64.TRYWAIT P0, [R6+URZ+0x80], R2 ;  /* 0x00008002060065a7 */ /* 0x000ee400080011ff */
[----:B---3--:R-:W-:Y:S01]  /*8720*/  @P6 SEL R74, RZ, 0x1, !P0 ;  /* 0x00000001ff4a6807 */ /* 0x008fe20004000000 */
[----:B-1----:R-:W-:Y:S06]  /*8730*/  @!P6 BRA `(.L_x_136) ;  /* 0x00000000004ce947 */ /* 0x002fec0003800000 */
        /* <DEDUP_REMOVED lines=9> */
[----:B------:R-:W-:Y:S04]  /*87d0*/  SHF.L.U32 R5, RZ, 0x1f, RZ ;  /* 0x0000001fff057819 */ /* 0x000fe800000006ff */
[----:B------:R-:W1:Y:S02]  /*87e0*/  SYNCS.PHASECHK.TRANS64.TRYWAIT P0, [R6+URZ+0x80], R5 ;  /* 0x00008005060075a7 */ /* 0x000e6400080011ff */
[----:B-1----:R-:W-:Y:S05]  /*87f0*/  @!P0 BRA `(.L_x_139) ;  /* 0x0000004c00108947 */ /* 0x002fea0003800000 */
.L_x_138:
[----:B------:R-:W-:Y:S05]  /*8800*/  BSYNC B0 ;  /* 0x0000000000007941 */ /* 0x000fea0003800000 */
.L_x_137:
[----:B------:R-:W-:Y:S02]  /*8810*/  ISETP.NE.AND P0, PT, R75, RZ, PT ;  /* 0x000000ff4b00720c */ /* 0x000fe40003f05270 */
[----:B------:R-:W-:Y:S11]  /*8820*/  IADD3 R73, PT, PT, R73, 0x1, RZ ;  /* 0x0000000149497810 */ /* 0x000ff60007ffe0ff */
[----:B------:R3:W1:Y:S04]  /*8830*/  @P0 LDS.128 R44, [R4] ;  /* 0x00000000042c0984 */ /* 0x0006680000000c00 */
[----:B------:R3:W1:Y:S04]  /*8840*/  @P0 LDS.128 R40, [R3+0x10] ;  /* 0x0000100003280984 */ /* 0x0006680000000c00 */
[----:B------:R3:W1:Y:S04]  /*8850*/  @P0 LDS.128 R32, [R2+0x20] ;  /* 0x0000200002200984 */ /* 0x0006680000000c00 */
[----:B------:R3:W1:Y:S02]  /*8860*/  @P0 LDS.128 R36, [R0+0x30] ;  /* 0x0000300000240984 */ /* 0x0006640000000c00 */
.L_x_136:
[----:B------:R-:W-:Y:S05]  /*8870*/  BSYNC B1 ;  /* 0x0000000000017941 */ /* 0x000fea0003800000 */
.L_x_135:
[----:B---3--:R-:W-:Y:S05]  /*8880*/  VIADD R0, R25, 0x20 ;  /* 0x0000002019007836 */ /* 0x008fea0000000000 */
[----:B------:R-:W-:Y:S04]  /*8890*/  SHF.R.U32.HI R0, RZ, 0x15, R0 ;  /* 0x00000015ff007819 */ /* 0x000fe80000011600 */
[----:B------:R-:W-:Y:S11]  /*88a0*/  LOP3.LUT P0, RZ, R0, 0x3, R53, 0x48, !PT ;  /* 0x0000000300ff7812 */ /* 0x000ff60007804835 */
[----:B------:R-:W-:Y:S02]  /*88b0*/  @!UPT UIADD3 URZ, UPT, UPT, URZ, URZ, URZ ;  /* 0x000000fffffff290 */ /* 0x000fe4000fffe0ff */
[----:B------:R-:W-:Y:S05]  /*88c0*/  @!P0 BRA `(.L_x_140) ;  /* 0x0000000000408947 */ /* 0x000fea0003800000 */
[----:B------:R-:W1:Y:S01]  /*88d0*/  LDCU.64 UR8, c[0x4][0x70] ;  /* 0x01000e00ff0877ac */ /* 0x000e620008000a00 */
[----:B------:R-:W-:Y:S01]  /*88e0*/  MOV R3, 0x0 ;  /* 0x0000000000037802 */ /* 0x000fe20000000f00 */
[----:B------:R-:W-:Y:S02]  /*88f0*/  HFMA2 R12, -RZ, RZ, 0, 5.9604644775390625e-08 ;  /* 0x00000001ff0c7431 */ /* 0x000fe400000001ff */
[----:B----4-:R-:W-:Y:S02]  /*8900*/  IMAD.MOV.U32 R8, RZ, RZ, 0x192 ;  /* 0x00000192ff087424 */ /* 0x010fe400078e00ff */
[----:B------:R-:W-:Y:S01]  /*8910*/  IMAD.MOV.U32 R13, RZ, RZ, RZ ;  /* 0x000000ffff0d7224 */ /* 0x000fe200078e00ff */
[----:B------:R-:W3:Y:S01]  /*8920*/  LDCU.64 UR6, c[0x4][0x78] ;  /* 0x01000f00ff0677ac */ /* 0x000ee20008000a00 */
[----:B------:R-:W4:Y:S01]  /*8930*/  LDC.64 R2, c[0x4][R3] ;  /* 0x0100000003027b82 */ /* 0x000f220000000a00 */
        /* <DEDUP_REMOVED lines=9> */
.L_x_140:
[----:B-1----:R-:W-:Y:S01]  /*89d0*/  LOP3.LUT R3, R44, 0xffffe000, RZ, 0xc0, !PT ;  /* 0xffffe0002c037812 */ /* 0x002fe200078ec0ff */
[----:B------:R-:W-:Y:S05]  /*89e0*/  WARPSYNC.ALL ;  /* 0x0000000000007948 */ /* 0x000fea0003800000 */
[----:B------:R-:W-:Y:S01]  /*89f0*/  R2UR UR4, R25 ;  /* 0x00000000190472ca */ /* 0x000fe200000e0000 */
[----:B------:R-:W-:Y:S01]  /*8a00*/  BSSY.RECONVERGENT B0, `(.L_x_141) ;  /* 0x0000063000007945 */ /* 0x000fe20003800200 */
[----:B------:R-:W-:Y:S02]  /*8a10*/  LOP3.LUT R20, R40, 0xffffe000, RZ, 0xc0, !PT ;  /* 0xffffe00028147812 */ /* 0x000fe400078ec0ff */
[----:B------:R-:W-:Y:S02]  /*8a20*/  LOP3.LUT R21, R41, 0xffffe000, RZ, 0xc0, !PT ;  /* 0xffffe00029157812 */ /* 0x000fe400078ec0ff */
[----:B------:R-:W-:Y:S02]  /*8a30*/  LOP3.LUT R26, R42, 0xffffe000, RZ, 0xc0, !PT ;  /* 0xffffe0002a1a7812 */ /* 0x000fe400078ec0ff */
[----:B------:R-:W-:Y:S02]  /*8a40*/  ISETP.NE.AND P6, PT, R71, RZ, PT ;  /* 0x000000ff4700720c */ /* 0x000fe40003fc5270 */
[----:B------:R-:W-:Y:S03]  /*8a50*/  ISETP.NE.AND P0, PT, R67, RZ, PT ;  /* 0x000000ff4300720c */ /* 0x000fe60003f05270 */
[----:B----4-:R-:W1:Y:S02]  /*8a60*/  LDTM.x16 R4, tmem[UR4+0x20] ;  /* 0x00002004000479ee */ /* 0x010e640008240000 */
[C---:B-1----:R-:W-:Y:S01]  /*8a70*/  FMUL R0, R24.reuse, R4 ;  /* 0x0000000418007220 */ /* 0x042fe20000400000 */
        /* <DEDUP_REMOVED lines=13> */
[C---:B------:R-:W-:Y:S01]  /*8b50*/  FFMA R31, R27.reuse, R4, R2 ;  /* 0x000000041b1f7223 */ /* 0x040fe20000000002 */
[C---:B------:R-:W-:Y:S01]  /*8b60*/  FMUL R2, R24.reuse, R9 ;  /* 0x0000000918027220 */ /* 0x040fe20000400000 */
[C---:B------:R-:W-:Y:S01]  /*8b70*/  FMUL R9, R24.reuse, R16 ;  /* 0x0000001018097220 */ /* 0x040fe20000400000 */
[----:B------:R-:W-:Y:S01]  /*8b80*/  F2FP.TF32.F32.PACK_B R30, R30 ;  /* 0x0000001eff1e723e */ /* 0x000fe200024050ff */
[----:B------:R-:W-:Y:S01]  /*8b90*/  FFMA R16, R27, R20, R0 ;  /* 0x000000141b107223 */ /* 0x000fe20000000000 */
[----:B------:R-:W-:Y:S01]  /*8ba0*/  LOP3.LUT R0, R43, 0xffffe000, RZ, 0xc0, !PT ;  /* 0xffffe0002b007812 */ /* 0x000fe200078ec0ff */
[C---:B------:R-:W-:Y:S01]  /*8bb0*/  FMUL R3, R24.reuse, R10 ;  /* 0x0000000a18037220 */ /* 0x040fe20000400000 */
[----:B------:R-:W-:Y:S01]  /*8bc0*/  F2FP.TF32.F32.PACK_B R31, R31 ;  /* 0x0000001fff1f723e */ /* 0x000fe200024050ff */
[C---:B------:R-:W-:Y:S01]  /*8bd0*/  FMUL R4, R24.reuse, R11 ;  /* 0x0000000b18047220 */ /* 0x040fe20000400000 */
[----:B------:R-:W-:Y:S01]  /*8be0*/  F2FP.TF32.F32.PACK_B R16, R16 ;  /* 0x00000010ff10723e */ /* 0x000fe200024050ff */
[----:B------:R-:W-:Y:S01]  /*8bf0*/  FMUL R10, R24, R17 ;  /* 0x00000011180a7220 */ /* 0x000fe20000400000 */
[C---:B------:R-:W-:Y:S01]  /*8c00*/  FFMA R17, R27.reuse, R21, R2 ;  /* 0x000000151b117223 */ /* 0x040fe20000000002 */
[----:B------:R-:W-:Y:S01]  /*8c10*/  LOP3.LUT R2, R32, 0xffffe000, RZ, 0xc0, !PT ;  /* 0xffffe00020027812 */ /* 0x000fe200078ec0ff */
[----:B------:R1:W-:Y:S01]  /*8c20*/  STS.128 [R65+0x4000], R28 ;  /* 0x0040001c41007388 */ /* 0x0003e20000000c00 */
[C---:B------:R-:W-:Y:S01]  /*8c30*/  FMUL R11, R24.reuse, R18 ;  /* 0x00000012180b7220 */ /* 0x040fe20000400000 */
[----:B------:R-:W-:Y:S01]  /*8c40*/  FFMA R18, R27, R26, R3 ;  /* 0x0000001a1b127223 */ /* 0x000fe20000000003 */
[----:B------:R-:W-:Y:S01]  /*8c50*/  LOP3.LUT R3, R33, 0xffffe000, RZ, 0xc0, !PT ;  /* 0xffffe00021037812 */ /* 0x000fe200078ec0ff */
[C---:B------:R-:W-:Y:S01]  /*8c60*/  FMUL R12, R24.reuse, R19 ;  /* 0x00000013180c7220 */ /* 0x040fe20000400000 */
[----:B------:R-:W-:Y:S01]  /*8c70*/  F2FP.TF32.F32.PACK_B R17, R17 ;  /* 0x00000011ff11723e */ /* 0x000fe200024050ff */
[----:B------:R-:W-:Y:S01]  /*8c80*/  FFMA R19, R27, R0, R4 ;  /* 0x000000001b137223 */ /* 0x000fe20000000004 */
[----:B------:R-:W-:Y:S01]  /*8c90*/  F2FP.TF32.F32.PACK_B R18, R18 ;  /* 0x00000012ff12723e */ /* 0x000fe200024050ff */
[----:B------:R-:W-:Y:S01]  /*8ca0*/  FMUL R6, R24, R13 ;  /* 0x0000000d18067220 */ /* 0x000fe20000400000 */
[----:B------:R-:W-:Y:S01]  /*8cb0*/  LOP3.LUT R13, R34, 0xffffe000, RZ, 0xc0, !PT ;  /* 0xffffe000220d7812 */ /* 0x000fe200078ec0ff */
[C---:B------:R-:W-:Y:S01]  /*8cc0*/  FMUL R7, R24.reuse, R14 ;  /* 0x0000000e18077220 */ /* 0x040fe20000400000 */
[----:B------:R-:W-:Y:S01]  /*8cd0*/  LOP3.LUT R14, R35, 0xffffe000, RZ, 0xc0, !PT ;  /* 0xffffe000230e7812 */ /* 0x000fe200078ec0ff */
[----:B------:R-:W-:Y:S01]  /*8ce0*/  FMUL R8, R24, R15 ;  /* 0x0000000f18087220 */ /* 0x000fe20000400000 */
[----:B------:R-:W-:Y:S01]  /*8cf0*/  F2FP.TF32.F32.PACK_B R19, R19 ;  /* 0x00000013ff13723e */ /* 0x000fe200024050ff */
[C---:B------:R-:W-:Y:S01]  /*8d00*/  FFMA R4, R27.reuse, R2, R5 ;  /* 0x000000021b047223 */ /* 0x040fe20000000005 */
[C---:B------:R-:W-:Y:S01]  /*8d10*/  FFMA R5, R27.reuse, R3, R6 ;  /* 0x000000031b057223 */ /* 0x040fe20000000006 */
[C---:B------:R-:W-:Y:S01]  /*8d20*/  FFMA R6, R27.reuse, R13, R7 ;  /* 0x0000000d1b067223 */ /* 0x040fe20000000007 */
[----:B------:R-:W-:Y:S01]  /*8d30*/  FFMA R7, R27, R14, R8 ;  /* 0x0000000e1b077223 */ /* 0x000fe20000000008 */
[----:B------:R1:W-:Y:S01]  /*8d40*/  STS.128 [R64+0x4010], R16 ;  /* 0x0040101040007388 */ /* 0x0003e20000000c00 */
[----:B------:R-:W-:Y:S01]  /*8d50*/  LOP3.LUT R0, R36, 0xffffe000, RZ, 0xc0, !PT ;  /* 0xffffe00024007812 */ /* 0x000fe200078ec0ff */
[----:B------:R-:W-:Y:S01]  /*8d60*/  IMAD.U32 R14, RZ, RZ, UR46 ;  /* 0x0000002eff0e7e24 */ /* 0x000fe2000f8e00ff */
[----:B------:R-:W-:Y:S02]  /*8d70*/  LOP3.LUT R2, R37, 0xffffe000, RZ, 0xc0, !PT ;  /* 0xffffe00025027812 */ /* 0x000fe400078ec0ff */
        /* <DEDUP_REMOVED lines=14> */
[----:B------:R-:W-:Y:S02]  /*8e60*/  F2FP.TF32.F32.PACK_B R11, R11 ;  /* 0x0000000bff0b723e */ /* 0x000fe400024050ff */
[----:B------:R-:W-:Y:S02]  /*8e70*/  @P6 LEA R14, R14, UR43, 0x3 ;  /* 0x0000002b0e0e6c11 */ /* 0x000fe4000f8e18ff */
[----:B------:R-:W-:Y:S01]  /*8e80*/  LEA R0, R73, UR43, 0x3 ;  /* 0x0000002b49007c11 */ /* 0x000fe2000f8e18ff */
[----:B------:R1:W-:Y:S01]  /*8e90*/  STS.128 [R60+0x4030], R8 ;  /* 0x004030083c007388 */ /* 0x0003e20000000c00 */
[----:B------:R-:W-:Y:S01]  /*8ea0*/  @P6 SHF.L.U32 R2, RZ, 0x1f, RZ ;  /* 0x0000001fff026819 */ /* 0x000fe200000006ff */
[----:B------:R-:W-:Y:S05]  /*8eb0*/  @P6 VIADD R14, R14, 0xa0 ;  /* 0x000000a00e0e6836 */ /* 0x000fea0000000000 */
[----:B------:R-:W-:Y:S01]  /*8ec0*/  @P6 PRMT R14, R76, 0x654, R14 ;  /* 0x000006544c0e6816 */ /* 0x000fe2000000000e */
[----:B------:R-:W-:Y:S01]  /*8ed0*/  @!PT LDS RZ, [RZ] ;  /* 0x00000000fffff984 */ /* 0x000fe20000000800 */
[----:B------:R-:W-:Y:S01]  /*8ee0*/  @!PT LDS RZ, [RZ] ;  /* 0x00000000fffff984 */ /* 0x000fe20000000800 */
[----:B------:R-:W-:Y:S01]  /*8ef0*/  @!PT LDS RZ, [RZ] ;  /* 0x00000000fffff984 */ /* 0x000fe20000000800 */
[----:B------:R-:W-:Y:S01]  /*8f00*/  @!PT LDS RZ, [RZ] ;  /* 0x00000000fffff984 */ /* 0x000fe20000000800 */
[----:B------:R3:W-:Y:S06]  /*8f10*/  MEMBAR.ALL.CTA ;  /* 0x0000000000007992 */ /* 0x0007ec0000008000 */
[----:B---3--:R-:W3:Y:S02]  /*8f20*/  FENCE.VIEW.ASYNC.S ;  /* 0x00000000000073c6 */ /* 0x008ee40000000000 */
[----:B---3--:R-:W-:Y:S06]  /*8f30*/  BAR.SYNC.DEFER_BLOCKING 0x1, 0x80 ;  /* 0x0042000000007b1d */ /* 0x008fec0000010000 */
        /* <DEDUP_REMOVED lines=14> */
[----:B---3--:R-:W-:Y:S04]  /*9020*/  DEPBAR.LE SB0, 0x1 ;  /* 0x000080400000791a */ /* 0x008fe80000000000 */
.L_x_142:
[----:B------:R-:W-:Y:S05]  /*9030*/  BSYNC.RECONVERGENT B0 ;  /* 0x0000000000007941 */ /* 0x000fea0003800200 */
.L_x_141:
[----:B------:R-:W-:Y:S01]  /*9040*/  BAR.SYNC.DEFER_BLOCKING 0x1, 0x80 ;  /* 0x0042000000007b1d */ /* 0x000fe20000010000 */
[----:B------:R-:W-:Y:S01]  /*9050*/  UIADD3 UR4, UPT, UPT, UR46, 0x1, URZ ;  /* 0x000000012e047890 */ /* 0x000fe2000fffe0ff */
[----:B------:R-:W-:Y:S03]  /*9060*/  HFMA2 R77, -RZ, RZ, 0, 0 ;  /* 0x00000000ff4d7431 */ /* 0x000fe600000001ff */
[----:B------:R-:W-:Y:S04]  /*9070*/  UISETP.NE.AND UP0, UPT, UR4, 0x4, UPT ;  /* 0x000000040400788c */ /* 0x000fe8000bf05270 */
[----:B------:R-:W-:Y:S01]  /*9080*/  USEL UR44, UR4, URZ, UP0 ;  /* 0x000000ff042c7287 */ /* 0x000fe20008000000 */
[----:B------:R3:W-:Y:S01]  /*9090*/  @P6 SYNCS.ARRIVE.TRANS64.RED.A1T0 RZ, [R14+URZ], RZ ;  /* 0x000000ff0eff69a7 */ /* 0x0007e200081004ff */
[----:B------:R-:W-:Y:S01]  /*90a0*/  BSSY B1, `(.L_x_143) ;  /* 0x000001b000017945 */ /* 0x000fe20003800000 */
[----:B------:R-:W4:Y:S02]  /*90b0*/  @P6 SYNCS.PHASECHK.TRANS64.TRYWAIT P0, [R0+URZ+0x80], R2 ;  /* 0x00008002000065a7 */ /* 0x000f2400080011ff */
[----:B----4-:R-:W-:Y:S01]  /*90c0*/  @P6 SEL R74, RZ, 0x1, !P0 ;  /* 0x00000001ff4a6807 */ /* 0x010fe20004000000 */
[----:B---3--:R-:W-:Y:S06]  /*90d0*/  @!P6 BRA `(.L_x_144) ;  /* 0x00000000005ce947 */ /* 0x008fec0003800000 */
[----:B------:R-:W-:Y:S01]  /*90e0*/  ISETP.NE.AND P0, PT, R74, RZ, PT ;  /* 0x000000ff4a00720c */ /* 0x000fe20003f05270 */
[----:B------:R-:W-:Y:S01]  /*90f0*/  BSSY B0, `(.L_x_145) ;  /* 0x000000b000007945 */ /* 0x000fe20003800000 */
[----:B------:R-:W-:Y:S11]  /*9100*/  ISETP.NE.AND P1, PT, R75, RZ, PT ;  /* 0x000000ff4b00720c */ /* 0x000ff60003f25270 */
[----:B------:R-:W-:Y:S02]  /*9110*/  @!UPT UIADD3 URZ, UPT, UPT, URZ, URZ, URZ ;  /* 0x000000fffffff290 */ /* 0x000fe4000fffe0ff */
[C---:B-1----:R-:W-:Y:S01]  /*9120*/  @P1 IMAD R5, R73.reuse, 0x2000, R65 ;  /* 0x0000200049051824 */ /* 0x042fe200078e0241 */
[C---:B------:R-:W-:Y:S01]  /*9130*/  @P1 LEA R3, R73.reuse, R63, 0xd ;  /* 0x0000003f49031211 */ /* 0x040fe200078e68ff */
[C---:B------:R-:W-:Y:S02]  /*9140*/  @P1 IMAD R4, R73.reuse, 0x2000, R64 ;  /* 0x0000200049041824 */ /* 0x040fe400078e0240 */
[----:B------:R-:W-:Y:S01]  /*9150*/  @P1 IMAD R2, R73, 0x2000, R60 ;  /* 0x0000200049021824 */ /* 0x000fe200078e023c */
[----:B------:R-:W-:Y:S06]  /*9160*/  @P0 BRA `(.L_x_146) ;  /* 0x00000000000c0947 */ /* 0x000fec0003800000 */
[----:B------:R-:W-:Y:S04]  /*9170*/  SHF.L.U32 R6, RZ, 0x1f, RZ ;  /* 0x0000001fff067819 */ /* 0x000fe800000006ff */
[----:B------:R-:W1:Y:S02]  /*9180*/  SYNCS.PHASECHK.TRANS64.TRYWAIT P0, [R0+URZ+0x80], R6 ;  /* 0x00008006000075a7 */ /* 0x000e6400080011ff */
[----:B-1----:R-:W-:Y:S05]  /*9190*/  @!P0 BRA `(.L_x_147) ;  /* 0x0000004000bc8947 */ /* 0x002fea0003800000 */
.L_x_146:
[----:B------:R-:W-:Y:S05]  /*91a0*/  BSYNC B0 ;  /* 0x0000000000007941 */ /* 0x000fea0003800000 */
.L_x_145:
[----:B------:R-:W-:Y:S01]  /*91b0*/  ISETP.NE.AND P0, PT, R75, RZ, PT ;  /* 0x000000ff4b00720c */ /* 0x000fe20003f05270 */
[----:B------:R-:W-:Y:S11]  /*91c0*/  VIADD R73, R73, 0x1 ;  /* 0x0000000149497836 */ /* 0x000ff60000000000 */
[----:B------:R-:W-:Y:S01]  /*91d0*/  @!UPT UIADD3 URZ, UPT, UPT, URZ, URZ, URZ ;  /* 0x000000fffffff290 */ /* 0x000fe2000fffe0ff */
[----:B------:R3:W4:Y:S04]  /*91e0*/  @P0 LDS.128 R44, [R5] ;  /* 0x00000000052c0984 */ /* 0x0007280000000c00 */
[----:B------:R3:W1:Y:S04]  /*91f0*/  @P0 LDS.128 R40, [R4+0x10] ;  /* 0x0000100004280984 */ /* 0x0006680000000c00 */
[----:B------:R3:W1:Y:S04]  /*9200*/  @P0 LDS.128 R32, [R3+0x20] ;  /* 0x0000200003200984 */ /* 0x0006680000000c00 */
[----:B------:R3:W1:Y:S01]  /*9210*/  @P0 LDS.128 R36, [R2+0x30] ;  /* 0x0000300002240984 */ /* 0x0006620000000c00 */
[C---:B------:R-:W-:Y:S04]  /*9220*/  ISETP.NE.AND P0, PT, R73.reuse, 0x4, PT ;  /* 0x000000044900780c */ /* 0x040fe80003f05270 */
[----:B------:R-:W-:Y:S02]  /*9230*/  SEL R73, R73, RZ, P0 ;  /* 0x000000ff49497207 */ /* 0x000fe40000000000 */
[----:B------:R-:W-:Y:S02]  /*9240*/  SEL R77, RZ, 0x1, P0 ;  /* 0x00000001ff4d7807 */ /* 0x000fe40000000000 */
.L_x_144:
[----:B------:R-:W-:Y:S05]  /*9250*/  BSYNC B1 ;  /* 0x0000000000017941 */ /* 0x000fea0003800000 */
.L_x_143:
        /* <DEDUP_REMOVED lines=21> */
.L_x_148:
[----:B---34-:R-:W-:Y:S01]  /*93b0*/  LOP3.LUT R3, R44, 0xffffe000, RZ, 0xc0, !PT ;  /* 0xffffe0002c037812 */ /* 0x018fe200078ec0ff */
        /* <DEDUP_REMOVED lines=8> */
[----:B------:R-:W1:Y:S02]  /*9440*/  LDTM.x16 R4, tmem[UR4+0x30] ;  /* 0x00003004000479ee */ /* 0x000e640008240000 */
        /* <DEDUP_REMOVED lines=27> */
[----:B------:R-:W-:Y:S01]  /*9600*/  STS.128 [R65+0x6000], R28 ;  /* 0x0060001c41007388 */ /* 0x000fe20000000c00 */
        /* <DEDUP_REMOVED lines=17> */
[----:B------:R-:W-:Y:S01]  /*9720*/  STS.128 [R64+0x6010], R16 ;  /* 0x0060101040007388 */ /* 0x000fe20000000c00 */
        /* <DEDUP_REMOVED lines=19> */
[----:B------:R-:W-:Y:S01]  /*9860*/  @P6 SHF.L.U32 R0, R77, 0x1f, RZ ;  /* 0x0000001f4d006819 */ /* 0x000fe200000006ff */
[----:B------:R3:W-:Y:S02]  /*9870*/  STS.128 [R60+0x6030], R8 ;  /* 0x006030083c007388 */ /* 0x0007e40000000c00 */
[----:B------:R-:W-:Y:S05]  /*9880*/  @P6 VIADD R14, R14, 0xa0 ;  /* 0x000000a00e0e6836 */ /* 0x000fea0000000000 */
[----:B------:R-:W-:Y:S01]  /*9890*/  @P6 PRMT R14, R76, 0x654, R14 ;  /* 0x000006544c0e6816 */ /* 0x000fe2000000000e */
[----:B------:R-:W-:Y:S01]  /*98a0*/  @!PT LDS RZ, [RZ] ;  /* 0x00000000fffff984 */ /* 0x000fe20000000800 */
[----:B------:R-:W-:Y:S01]  /*98b0*/  @!PT LDS RZ, [RZ] ;  /* 0x00000000fffff984 */ /* 0x000fe20000000800 */
[----:B------:R-:W-:Y:S01]  /*98c0*/  @!PT LDS RZ, [RZ] ;  /* 0x00000000fffff984 */ /* 0x000fe20000000800 */
[----:B------:R-:W-:Y:S01]  /*98d0*/  @!PT LDS RZ, [RZ] ;  /* 0x00000000fffff984 */ /* 0x000fe20000000800 */
[----:B------:R4:W-:Y:S06]  /*98e0*/  MEMBAR.ALL.CTA ;  /* 0x0000000000007992 */ /* 0x0009ec0000008000 */
[----:B----4-:R-:W4:Y:S01]  /*98f0*/  FENCE.VIEW.ASYNC.S ;  /* 0x00000000000073c6 */ /* 0x010f220000000000 */
[----:B-1----:R-:W-:Y:S01]  /*9900*/  LEA R6, R73, UR43, 0x3 ;  /* 0x0000002b49067c11 */ /* 0x002fe2000f8e18ff */
[----:B----4-:R-:W-:Y:S06]  /*9910*/  BAR.SYNC.DEFER_BLOCKING 0x1, 0x80 ;  /* 0x0042000000007b1d */ /* 0x010fec0000010000 */
        /* <DEDUP_REMOVED lines=15> */
.L_x_150:
[----:B------:R-:W-:Y:S05]  /*9a10*/  BSYNC.RECONVERGENT B0 ;  /* 0x0000000000007941 */ /* 0x000fea0003800200 */
.L_x_149:
[----:B------:R-:W-:Y:S01]  /*9a20*/  BAR.SYNC.DEFER_BLOCKING 0x1, 0x80 ;  /* 0x0042000000007b1d */ /* 0x000fe20000010000 */
[----:B------:R-:W-:Y:S04]  /*9a30*/  UIADD3 UR4, UPT, UPT, UR44, 0x1, URZ ;  /* 0x000000012c047890 */ /* 0x000fe8000fffe0ff */
[----:B------:R-:W-:Y:S04]  /*9a40*/  UISETP.NE.AND UP0, UPT, UR4, 0x4, UPT ;  /* 0x000000040400788c */ /* 0x000fe8000bf05270 */
[----:B------:R-:W-:Y:S01]  /*9a50*/  USEL UR47, UR4, URZ, UP0 ;  /* 0x000000ff042f7287 */ /* 0x000fe20008000000 */
[----:B------:R1:W-:Y:S01]  /*9a60*/  @P6 SYNCS.ARRIVE.TRANS64.RED.A1T0 RZ, [R14+URZ], RZ ;  /* 0x000000ff0eff69a7 */ /* 0x0003e200081004ff */
[----:B------:R-:W-:Y:S01]  /*9a70*/  BSSY B1, `(.L_x_151) ;  /* 0x000001c000017945 */ /* 0x000fe20003800000 */
[----:B------:R-:W4:Y:S02]  /*9a80*/  @P6 SYNCS.PHASECHK.TRANS64.TRYWAIT P0, [R6+URZ+0x80], R0 ;  /* 0x00008000060065a7 */ /* 0x000f2400080011ff */
[----:B----4-:R-:W-:Y:S01]  /*9a90*/  @P6 SEL R74, RZ, 0x1, !P0 ;  /* 0x00000001ff4a6807 */ /* 0x010fe20004000000 */
        /* <DEDUP_REMOVED lines=10> */
[----:B------:R-:W-:Y:S04]  /*9b40*/  SHF.L.U32 R5, R77, 0x1f, RZ ;  /* 0x0000001f4d057819 */ /* 0x000fe800000006ff */
[----:B------:R-:W1:Y:S02]  /*9b50*/  SYNCS.PHASECHK.TRANS64.TRYWAIT P0, [R6+URZ+0x80], R5 ;  /* 0x00008005060075a7 */ /* 0x000e6400080011ff */
[----:B-1----:R-:W-:Y:S05]  /*9b60*/  @!P0 BRA `(.L_x_155) ;  /* 0x00000038005c8947 */ /* 0x002fea0003800000 */
.L_x_154:
[----:B------:R-:W-:Y:S05]  /*9b70*/  BSYNC B0 ;  /* 0x0000000000007941 */ /* 0x000fea0003800000 */
.L_x_153:
[----:B------:R-:W-:Y:S01]  /*9b80*/  ISETP.NE.AND P0, PT, R75, RZ, PT ;  /* 0x000000ff4b00720c */ /* 0x000fe20003f05270 */
[----:B------:R-:W-:Y:S11]  /*9b90*/  VIADD R73, R73, 0x1 ;  /* 0x0000000149497836 */ /* 0x000ff60000000000 */
[----:B------:R-:W-:Y:S01]  /*9ba0*/  @!UPT UIADD3 URZ, UPT, UPT, URZ, URZ, URZ ;  /* 0x000000fffffff290 */ /* 0x000fe2000fffe0ff */
[----:B------:R-:W4:Y:S04]  /*9bb0*/  @P0 LDS.128 R44, [R4] ;  /* 0x00000000042c0984 */ /* 0x000f280000000c00 */
[----:B------:R-:W1:Y:S04]  /*9bc0*/  @P0 LDS.128 R40, [R3+0x10] ;  /* 0x0000100003280984 */ /* 0x000e680000000c00 */
[----:B------:R-:W1:Y:S04]  /*9bd0*/  @P0 LDS.128 R32, [R2+0x20] ;  /* 0x0000200002200984 */ /* 0x000e680000000c00 */
[----:B------:R5:W1:Y:S01]  /*9be0*/  @P0 LDS.128 R36, [R0+0x30] ;  /* 0x0000300000240984 */ /* 0x000a620000000c00 */
[C---:B------:R-:W-:Y:S04]  /*9bf0*/  ISETP.NE.AND P0, PT, R73.reuse, 0x4, PT ;  /* 0x000000044900780c */ /* 0x040fe80003f05270 */
[----:B------:R-:W-:Y:S02]  /*9c00*/  SEL R73, R73, RZ, P0 ;  /* 0x000000ff49497207 */ /* 0x000fe40000000000 */
[----:B-----5:R-:W-:Y:S04]  /*9c10*/  SEL R0, RZ, 0x1, P0 ;  /* 0x00000001ff007807 */ /* 0x020fe80000000000 */
[----:B------:R-:W-:Y:S02]  /*9c20*/  LOP3.LUT R77, R77, R0, RZ, 0x3c, !PT ;  /* 0x000000004d4d7212 */ /* 0x000fe400078e3cff */
.L_x_152:
[----:B------:R-:W-:Y:S05]  /*9c30*/  BSYNC B1 ;  /* 0x0000000000017941 */ /* 0x000fea0003800000 */
.L_x_151:
[----:B------:R-:W-:Y:S05]  /*9c40*/  VIADD R0, R25, 0x40 ;  /* 0x0000004019007836 */ /* 0x000fea0000000000 */
[----:B------:R-:W-:Y:S04]  /*9c50*/  SHF.R.U32.HI R0, RZ, 0x15, R0 ;  /* 0x00000015ff007819 */ /* 0x000fe80000011600 */
[----:B------:R-:W-:Y:S11]  /*9c60*/  LOP3.LUT P0, RZ, R0, 0x3, R53, 0x48, !PT ;  /* 0x0000000300ff7812 */ /* 0x000ff60007804835 */
[----:B------:R-:W-:Y:S02]  /*9c70*/  @!UPT UIADD3 URZ, UPT, UPT, URZ, URZ, URZ ;  /* 0x000000fffffff290 */ /* 0x000fe4000fffe0ff */
[----:B------:R-:W-:Y:S05]  /*9c80*/  @!P0 BRA `(.L_x_156) ;  /* 0x0000000000408947 */ /* 0x000fea0003800000 */
[----:B------:R-:W1:Y:S01]  /*9c90*/  LDCU.64 UR8, c[0x4][0x70] ;  /* 0x01000e00ff0877ac */ /* 0x000e620008000a00 */
[----:B------:R-:W-:Y:S01]  /*9ca0*/  MOV R3, 0x0 ;  /* 0x0000000000037802 */ /* 0x000fe20000000f00 */
[----:B------:R-:W-:Y:S02]  /*9cb0*/  HFMA2 R12, -RZ, RZ, 0, 5.9604644775390625e-08 ;  /* 0x00000001ff0c7431 */ /* 0x000fe400000001ff */
[----:B---3--:R-:W-:Y:S02]  /*9cc0*/  IMAD.MOV.U32 R8, RZ, RZ, 0x192 ;  /* 0x00000192ff087424 */ /* 0x008fe400078e00ff */
        /* <DEDUP_REMOVED lines=12> */
.L_x_156:
[----:B----4-:R-:W-:Y:S01]  /*9d90*/  LOP3.LUT R3, R44, 0xffffe000, RZ, 0xc0, !PT ;  /* 0xffffe0002c037812 */ /* 0x010fe200078ec0ff */
[----:B------:R-:W-:Y:S05]  /*9da0*/  WARPSYNC.ALL ;  /* 0x0000000000007948 */ /* 0x000fea0003800000 */
[----:B------:R-:W-:Y:S01]  /*9db0*/  R2UR UR4, R25 ;  /* 0x00000000190472ca */ /* 0x000fe200000e0000 */
[----:B------:R-:W-:Y:S01]  /*9dc0*/  BSSY.RECONVERGENT B0, `(.L_x_157) ;  /* 0x0000065000007945 */ /* 0x000fe20003800200 */
[----:B-1----:R-:W-:Y:S02]  /*9dd0*/  LOP3.LUT R20, R40, 0xffffe000, RZ, 0xc0, !PT ;  /* 0xffffe00028147812 */ /* 0x002fe400078ec0ff */
[----:B------:R-:W-:Y:S02]  /*9de0*/  LOP3.LUT R21, R41, 0xffffe000, RZ, 0xc0, !PT ;  /* 0xffffe00029157812 */ /* 0x000fe400078ec0ff */
[----:B------:R-:W-:Y:S02]  /*9df0*/  LOP3.LUT R26, R42, 0xffffe000, RZ, 0xc0, !PT ;  /* 0xffffe0002a1a7812 */ /* 0x000fe400078ec0ff */
[----:B------:R-:W-:Y:S02]  /*9e00*/  ISETP.NE.AND P6, PT, R71, RZ, PT ;  /* 0x000000ff4700720c */ /* 0x000fe40003fc5270 */
[----:B------:R-:W-:Y:S03]  /*9e10*/  ISETP.NE.AND P0, PT, R67, RZ, PT ;  /* 0x000000ff4300720c */ /* 0x000fe60003f05270 */
[----:B---3--:R-:W1:Y:S02]  /*9e20*/  LDTM.x16 R4, tmem[UR4+0x40] ;  /* 0x00004004000479ee */ /* 0x008e640008240000 */
        /* <DEDUP_REMOVED lines=27> */
[----:B------:R-:W-:Y:S01]  /*9fe0*/  STS.128 [R65], R28 ;  /* 0x0000001c41007388 */ /* 0x000fe20000000c00 */
        /* <DEDUP_REMOVED lines=50> */
[----:B------:R-:W-:Y:S02]  /*a310*/  UIADD3 UR4, UPT, UPT, UR43, 0x200, URZ ;  /* 0x000002002b047890 */ /* 0x000fe4000fffe0ff */
[----:B------:R-:W-:Y:S01]  /*a320*/  UIADD3 UR9, UPT, UPT, UR49, 0x40, URZ ;  /* 0x0000004031097890 */ /* 0x000fe2000fffe0ff */
[----:B------:R-:W-:Y:S01]  /*a330*/  UMOV UR10, UR50 ;  /* 0x00000032000a7c82 */ /* 0x000fe20008000000 */
[----:B------:R-:W-:Y:S02]  /*a340*/  UMOV UR11, UR36 ;  /* 0x00000024000b7c82 */ /* 0x000fe40008000000 */
[----:B------:R-:W-:Y:S01]  /*a350*/  MOV R57, UR4 ;  /* 0x0000000400397c02 */ /* 0x000fe20008000f00 */
[----:B------:R-:W-:Y:S02]  /*a360*/  UIADD3 UR4, UP0, UPT, UR54, 0x680, URZ ;  /* 0x0000068036047890 */ /* 0x000fe4000ff1e0ff */
[----:B------:R-:W-:Y:S01]  /*a370*/  UIADD3 UR13, UPT, UPT, UR49, 0xc0, URZ ;  /* 0x000000c0310d7890 */ /* 0x000fe2000fffe0ff */
[----:B------:R-:W-:Y:S01]  /*a380*/  R2UR UR8, R57 ;  /* 0x00000000390872ca */ /* 0x000fe200000e0000 */
[----:B------:R-:W-:Y:S02]  /*a390*/  UIADD3.X UR5, UPT, UPT, URZ, UR55, URZ, UP0, !UPT ;  /* 0x00000037ff057290 */ /* 0x000fe400087fe4ff */
[----:B------:R-:W-:Y:S01]  /*a3a0*/  UIADD3 UR12, UPT, UPT, UR43, 0x1200, URZ ;  /* 0x000012002b0c7890 */ /* 0x000fe2000fffe0ff */
[----:B------:R-:W-:Y:S01]  /*a3b0*/  UMOV UR14, UR50 ;  /* 0x00000032000e7c82 */ /* 0x000fe20008000000 */
[----:B------:R-:W-:Y:S08]  /*a3c0*/  UMOV UR15, UR36 ;  /* 0x00000024000f7c82 */ /* 0x000ff00008000000 */
[----:B------:R1:W-:Y:S01]  /*a3d0*/  UTMASTG.3D [UR8], [UR4] ;  /* 0x00000008040073b5 */ /* 0x0003e20008010000 */
[----:B------:R1:W-:Y:S01]  /*a3e0*/  UTMASTG.3D [UR12], [UR4] ;  /* 0x0000000c040073b5 */ /* 0x0003e20008010000 */
[----:B------:R0:W-:Y:S01]  /*a3f0*/  UTMACMDFLUSH ;  /* 0x00000000000079b7 */ /* 0x0001e20000000000 */
[----:B-1----:R-:W-:Y:S04]  /*a400*/  DEPBAR.LE SB0, 0x1 ;  /* 0x000080400000791a */ /* 0x002fe80000000000 */
.L_x_158:
[----:B------:R-:W-:Y:S05]  /*a410*/  BSYNC.RECONVERGENT B0 ;  /* 0x0000000000007941 */ /* 0x000fea0003800200 */
.L_x_157:
        /* <DEDUP_REMOVED lines=21> */
.L_x_162:
[----:B------:R-:W-:Y:S05]  /*a570*/  BSYNC B0 ;  /* 0x0000000000007941 */ /* 0x000fea0003800000 */
.L_x_161:
        /* <DEDUP_REMOVED lines=11> */
.L_x_160:
[----:B------:R-:W-:Y:S05]  /*a630*/  BSYNC B1 ;  /* 0x0000000000017941 */ /* 0x000fea0003800000 */
.L_x_159:
        /* <DEDUP_REMOVED lines=21> */
.L_x_164:
        /* <DEDUP_REMOVED lines=102> */
.L_x_166:
[----:B------:R-:W-:Y:S05]  /*adf0*/  BSYNC.RECONVERGENT B0 ;  /* 0x0000000000007941 */ /* 0x000fea0003800200 */
.L_x_165:
        /* <DEDUP_REMOVED lines=21> */
.L_x_170:
[----:B------:R-:W-:Y:S05]  /*af50*/  BSYNC B0 ;  /* 0x0000000000007941 */ /* 0x000fea0003800000 */
.L_x_169:
        /* <DEDUP_REMOVED lines=11> */
.L_x_168:
[----:B------:R-:W-:Y:S05]  /*b010*/  BSYNC B1 ;  /* 0x0000000000017941 */ /* 0x000fea0003800000 */
.L_x_167:
        /* <DEDUP_REMOVED lines=21> */
.L_x_172:
        /* <DEDUP_REMOVED lines=77> */
[----:B------:R-:W-:Y:S01]  /*b640*/  @P6 SHF.L.U32 R2, R77, 0x1f, RZ ;  /* 0x0000001f4d026819 */ /* 0x000fe200000006ff */
        /* <DEDUP_REMOVED lines=24> */
.L_x_174:
[----:B------:R-:W-:Y:S05]  /*b7d0*/  BSYNC.RECONVERGENT B0 ;  /* 0x0000000000007941 */ /* 0x000fea0003800200 */
.L_x_173:
        /* <DEDUP_REMOVED lines=18> */
[----:B------:R-:W-:Y:S04]  /*b900*/  SHF.L.U32 R77, R77, 0x1f, RZ ;  /* 0x0000001f4d4d7819 */ /* 0x000fe800000006ff */
[----:B------:R-:W1:Y:S02]  /*b910*/  SYNCS.PHASECHK.TRANS64.TRYWAIT P0, [R0+URZ+0x80], R77 ;  /* 0x0000804d000075a7 */ /* 0x000e6400080011ff */
[----:B-1----:R-:W-:Y:S05]  /*b920*/  @!P0 BRA `(.L_x_179) ;  /* 0x0000001c00288947 */ /* 0x002fea0003800000 */
.L_x_178:
[----:B------:R-:W-:Y:S05]  /*b930*/  BSYNC B0 ;  /* 0x0000000000007941 */ /* 0x000fea0003800000 */
.L_x_177:
[----:B------:R-:W-:Y:S11]  /*b940*/  ISETP.NE.AND P0, PT, R75, RZ, PT ;  /* 0x000000ff4b00720c */ /* 0x000ff60003f05270 */
[----:B------:R-:W-:Y:S02]  /*b950*/  @!UPT UIADD3 URZ, UPT, UPT, URZ, URZ, URZ ;  /* 0x000000fffffff290 */ /* 0x000fe4000fffe0ff */
[----:B------:R3:W4:Y:S04]  /*b960*/  @P0 LDS.128 R44, [R4] ;  /* 0x00000000042c0984 */ /* 0x0007280000000c00 */
[----:B------:R3:W1:Y:S04]  /*b970*/  @P0 LDS.128 R40, [R3+0x10] ;  /* 0x0000100003280984 */ /* 0x0006680000000c00 */
[----:B------:R3:W1:Y:S04]  /*b980*/  @P0 LDS.128 R32, [R2+0x20] ;  /* 0x0000200002200984 */ /* 0x0006680000000c00 */
[----:B------:R3:W1:Y:S02]  /*b990*/  @P0 LDS.128 R36, [R73+0x30] ;  /* 0x0000300049240984 */ /* 0x0006640000000c00 */
.L_x_176:
[----:B------:R-:W-:Y:S05]  /*b9a0*/  BSYNC B1 ;  /* 0x0000000000017941 */ /* 0x000fea0003800000 */
.L_x_175:
        /* <DEDUP_REMOVED lines=21> */
.L_x_180:
[----:B------:R-:W-:Y:S01]  /*bb00*/  ISETP.NE.AND P0, PT, R67, RZ, PT ;  /* 0x000000ff4300720c */ /* 0x000fe20003f05270 */
[----:B------:R-:W-:Y:S05]  /*bb10*/  WARPSYNC.ALL ;  /* 0x0000000000007948 */ /* 0x000fea0003800000 */
[----:B------:R-:W-:Y:S01]  /*bb20*/  R2UR UR4, R25 ;  /* 0x00000000190472ca */ /* 0x000fe200000e0000 */
[----:B------:R-:W-:Y:S01]  /*bb30*/  VIADD R72, R72, 0x110 ;  /* 0x0000011048487836 */ /* 0x000fe20000000000 */
[----:B----4-:R-:W-:Y:S01]  /*bb40*/  LOP3.LUT R0, R44, 0xffffe000, RZ, 0xc0, !PT ;  /* 0xffffe0002c007812 */ /* 0x010fe200078ec0ff */
[----:B------:R-:W-:Y:S01]  /*bb50*/  BSSY.RECONVERGENT B0, `(.L_x_181) ;  /* 0x000005e000007945 */ /* 0x000fe20003800200 */
[----:B---3--:R-:W-:Y:S02]  /*bb60*/  LOP3.LUT R2, R45, 0xffffe000, RZ, 0xc0, !PT ;  /* 0xffffe0002d027812 */ /* 0x008fe400078ec0ff */
[----:B------:R-:W-:Y:S02]  /*bb70*/  LOP3.LUT R3, R46, 0xffffe000, RZ, 0xc0, !PT ;  /* 0xffffe0002e037812 */ /* 0x000fe400078ec0ff */
[----:B------:R-:W-:Y:S02]  /*bb80*/  LOP3.LUT R20, R47, 0xffffe000, RZ, 0xc0, !PT ;  /* 0xffffe0002f147812 */ /* 0x000fe400078ec0ff */
[----:B------:R-:W-:Y:S02]  /*bb90*/  LOP3.LUT R21, R40, 0xffffe000, RZ, 0xc0, !PT ;  /* 0xffffe00028157812 */ /* 0x000fe400078ec0ff */
[----:B------:R-:W-:Y:S01]  /*bba0*/  LOP3.LUT R25, R41, 0xffffe000, RZ, 0xc0, !PT ;  /* 0xffffe00029197812 */ /* 0x000fe200078ec0ff */
[----:B------:R-:W1:Y:S01]  /*bbb0*/  LDTM.x16 R4, tmem[UR4+0x70] ;  /* 0x00007004000479ee */ /* 0x000e620008240000 */
[----:B------:R-:W-:Y:S01]  /*bbc0*/  LOP3.LUT R26, R42, 0xffffe000, RZ, 0xc0, !PT ;  /* 0xffffe0002a1a7812 */ /* 0x000fe200078ec0ff */
[----:B------:R-:W-:Y:S01]  /*bbd0*/  NOP ;  /* 0x0000000000007918 */ /* 0x000fe20000000000 */
[----:B------:R-:W-:Y:S02]  /*bbe0*/  LOP3.LUT R28, R43, 0xffffe000, RZ, 0xc0, !PT ;  /* 0xffffe0002b1c7812 */ /* 0x000fe400078ec0ff */
[----:B------:R-:W-:Y:S02]  /*bbf0*/  LOP3.LUT R72, R72, 0xfefffff8, RZ, 0xc0, !PT ;  /* 0xfefffff848487812 */ /* 0x000fe400078ec0ff */
[----:B------:R-:W-:Y:S02]  /*bc00*/  LOP3.LUT R29, R32, 0xffffe000, RZ, 0xc0, !PT ;  /* 0xffffe000201d7812 */ /* 0x000fe400078ec0ff */
[----:B------:R-:W-:Y:S01]  /*bc10*/  LOP3.LUT R30, R33, 0xffffe000, RZ, 0xc0, !PT ;  /* 0xffffe000211e7812 */ /* 0x000fe200078ec0ff */
[----:B-1----:R1:W-:Y:S01]  /*bc20*/  SYNCS.ARRIVE.TRANS64.RED.A1T0 RZ, [R72+URZ], RZ ;  /* 0x000000ff48ff79a7 */ /* 0x0023e200081004ff */
[----:B------:R-:W-:Y:S02]  /*bc30*/  LOP3.LUT R31, R34, 0xffffe000, RZ, 0xc0, !PT ;  /* 0xffffe000221f7812 */ /* 0x000fe400078ec0ff */
[----:B------:R-:W-:Y:S02]  /*bc40*/  LOP3.LUT R32, R35, 0xffffe000, RZ, 0xc0, !PT ;  /* 0xffffe00023207812 */ /* 0x000fe400078ec0ff */
[----:B------:R-:W-:Y:S02]  /*bc50*/  LOP3.LUT R33, R36, 0xffffe000, RZ, 0xc0, !PT ;  /* 0xffffe00024217812 */ /* 0x000fe400078ec0ff */
[----:B------:R-:W-:Y:S02]  /*bc60*/  LOP3.LUT R34, R37, 0xffffe000, RZ, 0xc0, !PT ;  /* 0xffffe00025227812 */ /* 0x000fe400078ec0ff */
[----:B------:R-:W-:Y:S02]  /*bc70*/  LOP3.LUT R35, R38, 0xffffe000, RZ, 0xc0, !PT ;  /* 0xffffe00026237812 */ /* 0x000fe400078ec0ff */
[----:B------:R-:W-:Y:S01]  /*bc80*/  LOP3.LUT R36, R39, 0xffffe000, RZ, 0xc0, !PT ;  /* 0xffffe00027247812 */ /* 0x000fe200078ec0ff */
[C---:B------:R-:W-:Y:S01]  /*bc90*/  FMUL R4, R24.reuse, R4 ;  /* 0x0000000418047220 */ /* 0x040fe20000400000 */
[C---:B------:R-:W-:Y:S01]  /*bca0*/  FMUL R5, R24.reuse, R5 ;  /* 0x0000000518057220 */ /* 0x040fe20000400000 */
[C---:B------:R-:W-:Y:S01]  /*bcb0*/  FMUL R6, R24.reuse, R6 ;  /* 0x0000000618067220 */ /* 0x040fe20000400000 */
[C---:B------:R-:W-:Y:S01]  /*bcc0*/  FMUL R7, R24.reuse, R7 ;  /* 0x0000000718077220 */ /* 0x040fe20000400000 */
[C---:B------:R-:W-:Y:S01]  /*bcd0*/  FFMA R4, R27.reuse, R0, R4 ;  /* 0x000000001b047223 */ /* 0x040fe20000000004 */
[C---:B------:R-:W-:Y:S01]  /*bce0*/  FFMA R5, R27.reuse, R2, R5 ;  /* 0x000000021b057223 */ /* 0x040fe20000000005 */
[C---:B------:R-:W-:Y:S01]  /*bcf0*/  FFMA R6, R27.reuse, R3, R6 ;  /* 0x000000031b067223 */ /* 0x040fe20000000006 */
[C---:B------:R-:W-:Y:S01]  /*bd00*/  FFMA R7, R27.reuse, R20, R7 ;  /* 0x000000141b077223 */ /* 0x040fe20000000007 */
[C---:B------:R-:W-:Y:S01]  /*bd10*/  FMUL R8, R24.reuse, R8 ;  /* 0x0000000818087220 */ /* 0x040fe20000400000 */
[C---:B------:R-:W-:Y:S01]  /*bd20*/  FMUL R9, R24.reuse, R9 ;  /* 0x0000000918097220 */ /* 0x040fe20000400000 */
[C---:B------:R-:W-:Y:S01]  /*bd30*/  FMUL R10, R24.reuse, R10 ;  /* 0x0000000a180a7220 */ /* 0x040fe20000400000 */
[C---:B------:R-:W-:Y:S01]  /*bd40*/  FMUL R11, R24.reuse, R11 ;  /* 0x0000000b180b7220 */ /* 0x040fe20000400000 */
[----:B------:R-:W-:Y:S01]  /*bd50*/  F2FP.TF32.F32.PACK_B R4, R4 ;  /* 0x00000004ff04723e */ /* 0x000fe200024050ff */
[C---:B------:R-:W-:Y:S01]  /*bd60*/  FFMA R8, R27.reuse, R21, R8 ;  /* 0x000000151b087223 */ /* 0x040fe20000000008 */
[----:B------:R-:W-:Y:S01]  /*bd70*/  F2FP.TF32.F32.PACK_B R5, R5 ;  /* 0x00000005ff05723e */ /* 0x000fe200024050ff */
[C---:B------:R-:W-:Y:S01]  /*bd80*/  FFMA R9, R27.reuse, R25, R9 ;  /* 0x000000191b097223 */ /* 0x040fe20000000009 */
[----:B------:R-:W-:Y:S01]  /*bd90*/  F2FP.TF32.F32.PACK_B R6, R6 ;  /* 0x00000006ff06723e */ /* 0x000fe200024050ff */
[C---:B------:R-:W-:Y:S01]  /*bda0*/  FFMA R10, R27.reuse, R26, R10 ;  /* 0x0000001a1b0a7223 */ /* 0x040fe2000000000a */
[----:B------:R-:W-:Y:S01]  /*bdb0*/  F2FP.TF32.F32.PACK_B R7, R7 ;  /* 0x00000007ff07723e */ /* 0x000fe200024050ff */
[C---:B------:R-:W-:Y:S01]  /*bdc0*/  FFMA R11, R27.reuse, R28, R11 ;  /* 0x0000001c1b0b7223 */ /* 0x040fe2000000000b */
[C---:B------:R-:W-:Y:S01]  /*bdd0*/  FMUL R12, R24.reuse, R12 ;  /* 0x0000000c180c7220 */ /* 0x040fe20000400000 */
[----:B------:R-:W-:Y:S01]  /*bde0*/  F2FP.TF32.F32.PACK_B R8, R8 ;  /* 0x00000008ff08723e */ /* 0x000fe200024050ff */
[C---:B------:R-:W-:Y:S01]  /*bdf0*/  FMUL R13, R24.reuse, R13 ;  /* 0x0000000d180d7220 */ /* 0x040fe20000400000 */
[----:B------:R1:W-:Y:S01]  /*be00*/  STS.128 [R65+0x6000], R4 ;  /* 0x0060000441007388 */ /* 0x0003e20000000c00 */
        /* <DEDUP_REMOVED lines=8> */
[C---:B------:R-:W-:Y:S01]  /*be90*/  FFMA R15, R27.reuse, R32, R15 ;  /* 0x000000201b0f7223 */ /* 0x040fe2000000000f */
[C---:B------:R-:W-:Y:S01]  /*bea0*/  FMUL R16, R24.reuse, R16 ;  /* 0x0000001018107220 */ /* 0x040fe20000400000 */
[----:B------:R-:W-:Y:S01]  /*beb0*/  F2FP.TF32.F32.PACK_B R12, R12 ;  /* 0x0000000cff0c723e */ /* 0x000fe200024050ff */
[----:B------:R1:W-:Y:S01]  /*bec0*/  STS.128 [R64+0x6010], R8 ;  /* 0x0060100840007388 */ /* 0x0003e20000000c00 */
[C---:B------:R-:W-:Y:S01]  /*bed0*/  FMUL R17, R24.reuse, R17 ;  /* 0x0000001118117220 */ /* 0x040fe20000400000 */
[C---:B------:R-:W-:Y:S01]  /*bee0*/  FMUL R18, R24.reuse, R18 ;  /* 0x0000001218127220 */ /* 0x040fe20000400000 */
[----:B------:R-:W-:Y:S01]  /*bef0*/  FMUL R19, R24, R19 ;  /* 0x0000001318137220 */ /* 0x000fe20000400000 */
[----:B------:R-:W-:Y:S01]  /*bf00*/  F2FP.TF32.F32.PACK_B R13, R13 ;  /* 0x0000000dff0d723e */ /* 0x000fe200024050ff */
[C---:B------:R-:W-:Y:S01]  /*bf10*/  FFMA R16, R27.reuse, R33, R16 ;  /* 0x000000211b107223 */ /* 0x040fe20000000010 */
[----:B------:R-:W-:Y:S01]  /*bf20*/  F2FP.TF32.F32.PACK_B R14, R14 ;  /* 0x0000000eff0e723e */ /* 0x000fe200024050ff */
[C---:B------:R-:W-:Y:S01]  /*bf30*/  FFMA R17, R27.reuse, R34, R17 ;  /* 0x000000221b117223 */ /* 0x040fe20000000011 */
[----:B------:R-:W-:Y:S01]  /*bf40*/  F2FP.TF32.F32.PACK_B R15, R15 ;  /* 0x0000000fff0f723e */ /* 0x000fe200024050ff */
[C---:B------:R-:W-:Y:S01]  /*bf50*/  FFMA R18, R27.reuse, R35, R18 ;  /* 0x000000231b127223 */ /* 0x040fe20000000012 */
[----:B------:R-:W-:Y:S01]  /*bf60*/  FFMA R19, R27, R36, R19 ;  /* 0x000000241b137223 */ /* 0x000fe20000000013 */
[----:B------:R-:W-:Y:S02]  /*bf70*/  F2FP.TF32.F32.PACK_B R16, R16 ;  /* 0x00000010ff10723e */ /* 0x000fe400024050ff */
[----:B------:R1:W-:Y:S01]  /*bf80*/  STS.128 [R63+0x6020], R12 ;  /* 0x0060200c3f007388 */ /* 0x0003e20000000c00 */
[----:B------:R-:W-:Y:S02]  /*bf90*/  F2FP.TF32.F32.PACK_B R17, R17 ;  /* 0x00000011ff11723e */ /* 0x000fe400024050ff */
        /* <DEDUP_REMOVED lines=25> */
.L_x_182:
[----:B------:R-:W-:Y:S05]  /*c130*/  BSYNC.RECONVERGENT B0 ;  /* 0x0000000000007941 */ /* 0x000fea0003800200 */
.L_x_181:
[----:B------:R-:W-:Y:S01]  /*c140*/  BAR.SYNC.DEFER_BLOCKING 0x1, 0x80 ;  /* 0x0042000000007b1d */ /* 0x000fe20000010000 */
[----:B------:R-:W-:Y:S01]  /*c150*/  UISETP.NE.AND UP0, UPT, UR52, -0x8, UPT ;  /* 0xfffffff83400788c */ /* 0x000fe2000bf05270 */
[----:B------:R-:W-:Y:S08]  /*c160*/  IADD3 R22, PT, PT, R22, 0x1, RZ ;  /* 0x0000000116167810 */ /* 0x000ff00007ffe0ff */
[----:B------:R-:W-:Y:S05]  /*c170*/  BRA.U !UP0, `(.L_x_183) ;  /* 0x0000000108247547 */ /* 0x000fea000b800000 */
[----:B------:R-:W-:Y:S01]  /*c180*/  ISETP.NE.AND P0, PT, R71, RZ, PT ;  /* 0x000000ff4700720c */ /* 0x000fe20003f05270 */
[----:B------:R-:W-:Y:S01]  /*c190*/  IMAD.U32 R0, RZ, RZ, UR47 ;  /* 0x0000002fff007e24 */ /* 0x000fe2000f8e00ff */
[----:B------:R-:W-:Y:S04]  /*c1a0*/  UIADD3 UR4, UPT, UPT, UR47, 0x1, URZ ;  /* 0x000000012f047890 */ /* 0x000fe8000fffe0ff */
[----:B------:R-:W-:Y:S04]  /*c1b0*/  UISETP.NE.AND UP0, UPT, UR4, 0x4, UPT ;  /* 0x000000040400788c */ /* 0x000fe8000bf05270 */
[----:B------:R-:W-:Y:S03]  /*c1c0*/  USEL UR47, UR4, URZ, UP0 ;  /* 0x000000ff042f7287 */ /* 0x000fe60008000000 */
[----:B------:R-:W-:Y:S05]  /*c1d0*/  @P0 LEA R0, R0, UR43, 0x3 ;  /* 0x0000002b00000c11 */ /* 0x000fea000f8e18ff */
[----:B------:R-:W-:Y:S05]  /*c1e0*/  @P0 VIADD R0, R0, 0xa0 ;  /* 0x000000a000000836 */ /* 0x000fea0000000000 */
[----:B------:R-:W-:Y:S04]  /*c1f0*/  @P0 PRMT R0, R76, 0x654, R0 ;  /* 0x000006544c000816 */ /* 0x000fe80000000000 */
[----:B------:R3:W-:Y:S03]  /*c200*/  @P0 SYNCS.ARRIVE.TRANS64.RED.A1T0 RZ, [R0+URZ], RZ ;  /* 0x000000ff00ff09a7 */ /* 0x0007e600081004ff */
.L_x_183:
[----:B------:R-:W-:Y:S01]  /*c210*/  R2UR UR6, R70 ;  /* 0x00000000460672ca */ /* 0x000fe200000e0000 */
[----:B------:R-:W-:Y:S01]  /*c220*/  UIADD3 UR52, UPT, UPT, UR52, 0x8, URZ ;  /* 0x0000000834347890 */ /* 0x000fe2000fffe0ff */
[----:B------:R-:W-:Y:S01]  /*c230*/  R2UR UR5, R54 ;  /* 0x00000000360572ca */ /* 0x000fe200000e0000 */
[----:B------:R-:W-:Y:S01]  /*c240*/  UMOV UR36, UR63 ;  /* 0x0000003f00247c82 */ /* 0x000fe20008000000 */
[----:B------:R-:W-:Y:S02]  /*c250*/  R2UR UR4, R55 ;  /* 0x00000000370472ca */ /* 0x000fe400000e0000 */
[----:B------:R-:W-:Y:S02]  /*c260*/  ISETP.NE.AND P0, PT, R59, 0x2, PT ;  /* 0x000000023b00780c */ /* 0x000fe40003f05270 */
[----:B------:R-:W-:Y:S02]  /*c270*/  ISETP.NE.AND P1, PT, R22, 0x4, PT ;  /* 0x000000041600780c */ /* 0x000fe40003f25270 */
[----:B------:R-:W-:Y:S02]  /*c280*/  SEL R2, RZ, 0x1, P0 ;  /* 0x00000001ff027807 */ /* 0x000fe40000000000 */
[----:B---3--:R-:W-:Y:S01]  /*c290*/  SEL R0, RZ, 0x1, P1 ;  /* 0x00000001ff007807 */ /* 0x008fe20000800000 */
[----:B------:R-:W-:Y:S01]  /*c2a0*/  UISETP.NE.AND UP0, UPT, UR6, URZ, UPT ;  /* 0x000000ff0600728c */ /* 0x000fe2000bf05270 */
[----:B------:R-:W-:Y:S01]  /*c2b0*/  LOP3.LUT R61, R61, R2, RZ, 0x3c, !PT ;  /* 0x000000023d3d7212 */ /* 0x000fe200078e3cff */
[----:B------:R-:W-:Y:S01]  /*c2c0*/  UIADD3 UR34, UPT, UPT, UR37, UR5, URZ ;  /* 0x0000000525227290 */ /* 0x000fe2000fffe0ff */
[----:B------:R-:W-:Y:S01]  /*c2d0*/  LOP3.LUT R62, R62, R0, RZ, 0x3c, !PT ;  /* 0x000000003e3e7212 */ /* 0x000fe200078e3cff */
[----:B------:R-:W-:Y:S01]  /*c2e0*/  UIADD3 UR32, UPT, UPT, UR38, UR4, URZ ;  /* 0x0000000426207290 */ /* 0x000fe2000fffe0ff */
[----:B------:R-:W-:Y:S02]  /*c2f0*/  SEL R59, R59, RZ, P0 ;  /* 0x000000ff3b3b7207 */ /* 0x000fe40000000000 */
[----:B------:R-:W-:Y:S02]  /*c300*/  SEL R22, R22, RZ, P1 ;  /* 0x000000ff16167207 */ /* 0x000fe40000800000 */
[----:B------:R-:W-:Y:S07]  /*c310*/  BRA.U UP0, `(.L_x_184) ;  /* 0xffffffa100bc7547 */ /* 0x000fee000b83ffff */
[----:B------:R-:W-:-:S13]  /*c320*/  R2UR UR4, R56 ;  /* 0x00000000380472ca */ /* 0x000fda00000e0000 */
[----:B------:R-:W-:-:S09]  /*c330*/  UISETP.NE.AND UP0, UPT, UR4, URZ, UPT ;  /* 0x000000ff0400728c */ /* 0x000fd2000bf05270 */
[----:B------:R-:W-:Y:S05]  /*c340*/  BRA.U !UP0, `(.L_x_185) ;  /* 0x0000000108487547 */ /* 0x000fea000b800000 */
[----:B------:R-:W3:Y:S02]  /*c350*/  LDCU.64 UR4, c[0x0][0x890] ;  /* 0x00011200ff0477ac */ /* 0x000ee40008000a00 */
[----:B---3--:R-:W-:-:S04]  /*c360*/  UISETP.NE.U32.AND UP0, UPT, UR4, URZ, UPT ;  /* 0x000000ff0400728c */ /* 0x008fc8000bf05070 */
[----:B------:R-:W-:-:S09]  /*c370*/  UISETP.NE.AND.EX UP0, UPT, UR5, URZ, UPT, UP0 ;  /* 0x000000ff0500728c */ /* 0x000fd2000bf05300 */
[----:B------:R-:W-:Y:S05]  /*c380*/  BRA.U UP0, `(.L_x_186) ;  /* 0x00000001000c7547 */ /* 0x000fea000b800000 */
[----:B------:R-:W-:-:S13]  /*c390*/  FSETP.NEU.AND P0, PT, R27, RZ, PT ;  /* 0x000000ff1b00720b */ /* 0x000fda0003f0d000 */
[----:B------:R-:W-:Y:S05]  /*c3a0*/  @!P0 EXIT ;  /* 0x000000000000894d */ /* 0x000fea0003800000 */
[----:B------:R-:W-:Y:S05]  /*c3b0*/  BRA `(.L_x_185) ;  /* 0x00000000002c7947 */ /* 0x000fea0003800000 */
.L_x_186:
[----:B------:R-:W-:Y:S01]  /*c3c0*/  ISETP.NE.AND P0, PT, R58, RZ, PT ;  /* 0x000000ff3a00720c */ /* 0x000fe20003f05270 */
[----:B------:R-:W-:-:S12]  /*c3d0*/  BSSY.RECONVERGENT B0, `(.L_x_185) ;  /* 0x0000009000007945 */ /* 0x000fd80003800200 */
[----:B------:R-:W-:Y:S05]  /*c3e0*/  @P0 BRA `(.L_x_187) ;  /* 0x0000000000140947 */ /* 0x000fea0003800000 */
[----:B------:R-:W3:Y:S02]  /*c3f0*/  LDCU.64 UR4, c[0x0][0x888] ;  /* 0x00011100ff0477ac */ /* 0x000ee40008000a00 */
[----:B---3--:R-:W-:-:S04]  /*c400*/  ISETP.NE.U32.AND P0, PT, RZ, UR4, PT ;  /* 0x00000004ff007c0c */ /* 0x008fc8000bf05070 */
[----:B------:R-:W-:-:S13]  /*c410*/  ISETP.NE.AND.EX P0, PT, RZ, UR5, PT, P0 ;  /* 0x00000005ff007c0c */ /* 0x000fda000bf05300 */
[----:B------:R-:W-:Y:S05]  /*c420*/  @!P0 EXIT ;  /* 0x000000000000894d */ /* 0x000fea0003800000 */
[----:B------:R-:W-:Y:S05]  /*c430*/  BRA `(.L_x_188) ;  /* 0x0000000000087947 */ /* 0x000fea0003800000 */
.L_x_187:
[----:B------:R-:W-:-:S13]  /*c440*/  FSETP.NEU.AND P0, PT, R27, RZ, PT ;  /* 0x000000ff1b00720b */ /* 0x000fda0003f0d000 */
[----:B------:R-:W-:Y:S05]  /*c450*/  @!P0 EXIT ;  /* 0x000000000000894d */ /* 0x000fea0003800000 */
.L_x_188:
[----:B------:R-:W-:Y:S05]  /*c460*/  BSYNC.RECONVERGENT B0 ;  /* 0x0000000000007941 */ /* 0x000fea0003800200 */
.L_x_185:
[----:B------:R-:W3:Y:S01]  /*c470*/  S2UR UR5, SR_CgaCtaId ;  /* 0x00000000000579c3 */ /* 0x000ee20000008800 */
[----:B------:R-:W-:Y:S01]  /*c480*/  ULEA UR4, UR47, UR43, 0x3 ;  /* 0x0000002b2f047291 */ /* 0x000fe2000f8e18ff */
[----:B------:R-:W-:-:S04]  /*c490*/  DEPBAR.LE SB0, 0x0 ;  /* 0x000080000000791a */ /* 0x000fc80000000000 */
[----:B------:R-:W-:-:S04]  /*c4a0*/  UIADD3 UR4, UPT, UPT, UR4, 0xa0, URZ ;  /* 0x000000a004047890 */ /* 0x000fc8000fffe0ff */
[----:B---3--:R-:W-:-:S09]  /*c4b0*/  UPRMT UR4, UR5, 0x654, UR4 ;  /* 0x0000065405047896 */ /* 0x008fd20008000004 */
[----:B------:R-:W-:Y:S01]  /*c4c0*/  SYNCS.ARRIVE.TRANS64.RED.A1T0 RZ, [UR4], RZ ;  /* 0x000000ffffff79a7 */ /* 0x000fe20008100404 */
[----:B------:R-:W-:Y:S05]  /*c4d0*/  EXIT ;  /* 0x000000000000794d */ /* 0x000fea0003800000 */
.L_x_24:
[----:B-1----:R1:W3:Y:S02]  /*c4e0*/  SYNCS.PHASECHK.TRANS64.TRYWAIT P0, [R0+URZ+0x140], R2 ;  /* 0x00014002000075a7 */ /* 0x0022e400080011ff */
[----:B---3--:R-:W-:Y:S05]  /*c4f0*/  @!P0 NANOSLEEP.SYNCS 0x989680 ;  /* 0x009896800000895d */ /* 0x008fea0003900000 */
[----:B------:R-:W3:Y:S02]  /*c500*/  @!P0 SYNCS.PHASECHK.TRANS64 P0, [R0+URZ+0x140], R2 ;  /* 0x00014002000085a7 */ /* 0x000ee400080010ff */
[----:B---3--:R-:W-:Y:S05]  /*c510*/  @!P0 BRA `(.L_x_24) ;  /* 0xfffffffc00f08947 */ /* 0x008fea000383ffff */
[----:B------:R-:W-:Y:S05]  /*c520*/  BRA `(.L_x_189) ;  /* 0xffffff54008c7947 */ /* 0x000fea000383ffff */
.L_x_27:
[----:B-1----:R-:W-:-:S07]  /*c530*/  MOV R0, UR33 ;  /* 0x0000002100007c02 */ /* 0x002fce0008000f00 */
.L_x_190:
[----:B-1----:R1:W3:Y:S02]  /*c540*/  SYNCS.PHASECHK.TRANS64.TRYWAIT P0, [R0+URZ+0x40], R3 ;  /* 0x00004003000075a7 */ /* 0x0022e400080011ff */
[----:B---3--:R-:W-:Y:S05]  /*c550*/  @!P0 NANOSLEEP.SYNCS 0x989680 ;  /* 0x009896800000895d */ /* 0x008fea0003900000 */
[----:B------:R-:W3:Y:S02]  /*c560*/  @!P0 SYNCS.PHASECHK.TRANS64 P0, [R0+URZ+0x40], R3 ;  /* 0x00004003000085a7 */ /* 0x000ee400080010ff */
[----:B---3--:R-:W-:Y:S05]  /*c570*/  @!P0 BRA `(.L_x_190) ;  /* 0xfffffffc00f08947 */ /* 0x008fea000383ffff */
[----:B------:R-:W-:Y:S05]  /*c580*/  BRA `(.L_x_26) ;  /* 0xffffff5400dc7947 */ /* 0x000fea000383ffff */
.L_x_34:
[----:B-1----:R-:W-:-:S07]  /*c590*/  MOV R0, UR9 ;  /* 0x0000000900007c02 */ /* 0x002fce0008000f00 */
.L_x_191:
[----:B-1----:R1:W3:Y:S02]  /*c5a0*/  SYNCS.PHASECHK.TRANS64.TRYWAIT P0, [R0+URZ+0x40], R3 ;  /* 0x00004003000075a7 */ /* 0x0022e400080011ff */
[----:B---3--:R-:W-:Y:S05]  /*c5b0*/  @!P0 NANOSLEEP.SYNCS 0x989680 ;  /* 0x009896800000895d */ /* 0x008fea0003900000 */
[----:B------:R-:W3:Y:S02]  /*c5c0*/  @!P0 SYNCS.PHASECHK.TRANS64 P0, [R0+URZ+0x40], R3 ;  /* 0x00004003000085a7 */ /* 0x000ee400080010ff */
[----:B---3--:R-:W-:Y:S05]  /*c5d0*/  @!P0 BRA `(.L_x_191) ;  /* 0xfffffffc00f08947 */ /* 0x008fea000383ffff */
[----:B------:R-:W-:Y:S05]  /*c5e0*/  BRA `(.L_x_33) ;  /* 0xffffff5800a07947 */ /* 0x000fea000383ffff */
.L_x_39:
[----:B-1----:R1:W3:Y:S02]  /*c5f0*/  SYNCS.PHASECHK.TRANS64.TRYWAIT P0, [R3+URZ+0xd0], R0 ;  /* 0x0000d000030075a7 */ /* 0x0022e400080011ff */
[----:B---3--:R-:W-:Y:S05]  /*c600*/  @!P0 NANOSLEEP.SYNCS 0x989680 ;  /* 0x009896800000895d */ /* 0x008fea0003900000 */
[----:B------:R-:W3:Y:S02]  /*c610*/  @!P0 SYNCS.PHASECHK.TRANS64 P0, [R3+URZ+0xd0], R0 ;  /* 0x0000d000030085a7 */ /* 0x000ee400080010ff */
[----:B---3--:R-:W-:Y:S05]  /*c620*/  @!P0 BRA `(.L_x_39) ;  /* 0xfffffffc00f08947 */ /* 0x008fea000383ffff */
[----:B------:R-:W-:Y:S05]  /*c630*/  BRA `(.L_x_192) ;  /* 0xffffff5c00447947 */ /* 0x000fea000383ffff */
.L_x_43:
[----:B------:R-:W-:-:S07]  /*c640*/  MOV R0, UR4 ;  /* 0x0000000400007c02 */ /* 0x000fce0008000f00 */
.L_x_193:
[----:B-1----:R1:W3:Y:S02]  /*c650*/  SYNCS.PHASECHK.TRANS64.TRYWAIT P0, [R0+URZ], R2 ;  /* 0x00000002000075a7 */ /* 0x0022e400080011ff */
[----:B---3--:R-:W-:Y:S05]  /*c660*/  @!P0 NANOSLEEP.SYNCS 0x989680 ;  /* 0x009896800000895d */ /* 0x008fea0003900000 */
[----:B------:R-:W3:Y:S02]  /*c670*/  @!P0 SYNCS.PHASECHK.TRANS64 P0, [R0+URZ], R2 ;  /* 0x00000002000085a7 */ /* 0x000ee400080010ff */
[----:B---3--:R-:W-:Y:S05]  /*c680*/  @!P0 BRA `(.L_x_193) ;  /* 0xfffffffc00f08947 */ /* 0x008fea000383ffff */
[----:B------:R-:W-:Y:S05]  /*c690*/  BRA `(.L_x_194) ;  /* 0xffffff6000f07947 */ /* 0x000fea000383ffff */
.L_x_44:
[----:B------:R-:W-:-:S07]  /*c6a0*/  MOV R0, UR5 ;  /* 0x0000000500007c02 */ /* 0x000fce0008000f00 */
.L_x_195:
[----:B-1----:R1:W3:Y:S02]  /*c6b0*/  SYNCS.PHASECHK.TRANS64.TRYWAIT P0, [R0+URZ], R3 ;  /* 0x00000003000075a7 */ /* 0x0022e400080011ff */
[----:B---3--:R-:W-:Y:S05]  /*c6c0*/  @!P0 NANOSLEEP.SYNCS 0x989680 ;  /* 0x009896800000895d */ /* 0x008fea0003900000 */
[----:B------:R-:W3:Y:S02]  /*c6d0*/  @!P0 SYNCS.PHASECHK.TRANS64 P0, [R0+URZ], R3 ;  /* 0x00000003000085a7 */ /* 0x000ee400080010ff */
[----:B---3--:R-:W-:Y:S05]  /*c6e0*/  @!P0 BRA `(.L_x_195) ;  /* 0xfffffffc00f08947 */ /* 0x008fea000383ffff */
[----:B------:R-:W-:Y:S05]  /*c6f0*/  BRA `(.L_x_196) ;  /* 0xffffff6000fc7947 */ /* 0x000fea000383ffff */
.L_x_45:
[----:B------:R-:W-:-:S07]  /*c700*/  MOV R0, UR5 ;  /* 0x0000000500007c02 */ /* 0x000fce0008000f00 */
.L_x_197:
[----:B-1----:R1:W3:Y:S02]  /*c710*/  SYNCS.PHASECHK.TRANS64.TRYWAIT P0, [R0+URZ], R3 ;  /* 0x00000003000075a7 */ /* 0x0022e400080011ff */
[----:B---3--:R-:W-:Y:S05]  /*c720*/  @!P0 NANOSLEEP.SYNCS 0x989680 ;  /* 0x009896800000895d */ /* 0x008fea0003900000 */
[----:B------:R-:W3:Y:S02]  /*c730*/  @!P0 SYNCS.PHASECHK.TRANS64 P0, [R0+URZ], R3 ;  /* 0x00000003000085a7 */ /* 0x000ee400080010ff */
[----:B---3--:R-:W-:Y:S05]  /*c740*/  @!P0 BRA `(.L_x_197) ;  /* 0xfffffffc00f08947 */ /* 0x008fea000383ffff */
[----:B------:R-:W-:Y:S05]  /*c750*/  BRA `(.L_x_198) ;  /* 0xffffff6400087947 */ /* 0x000fea000383ffff */
.L_x_46:
[----:B------:R-:W-:-:S07]  /*c760*/  MOV R0, UR5 ;  /* 0x0000000500007c02 */ /* 0x000fce0008000f00 */
.L_x_199:
[----:B-1----:R1:W3:Y:S02]  /*c770*/  SYNCS.PHASECHK.TRANS64.TRYWAIT P0, [R0+URZ], R3 ;  /* 0x00000003000075a7 */ /* 0x0022e400080011ff */
[----:B---3--:R-:W-:Y:S05]  /*c780*/  @!P0 NANOSLEEP.SYNCS 0x989680 ;  /* 0x009896800000895d */ /* 0x008fea0003900000 */
[----:B------:R-:W3:Y:S02]  /*c790*/  @!P0 SYNCS.PHASECHK.TRANS64 P0, [R0+URZ], R3 ;  /* 0x00000003000085a7 */ /* 0x000ee400080010ff */
[----:B---3--:R-:W-:Y:S05]  /*c7a0*/  @!P0 BRA `(.L_x_199) ;  /* 0xfffffffc00f08947 */ /* 0x008fea000383ffff */
[----:B------:R-:W-:Y:S05]  /*c7b0*/  BRA `(.L_x_200) ;  /* 0xffffff6400147947 */ /* 0x000fea000383ffff */
.L_x_47:
[----:B------:R-:W-:-:S07]  /*c7c0*/  MOV R0, UR5 ;  /* 0x0000000500007c02 */ /* 0x000fce0008000f00 */
.L_x_201:
[----:B-1----:R1:W3:Y:S02]  /*c7d0*/  SYNCS.PHASECHK.TRANS64.TRYWAIT P0, [R0+URZ], R3 ;  /* 0x00000003000075a7 */ /* 0x0022e400080011ff */
[----:B---3--:R-:W-:Y:S05]  /*c7e0*/  @!P0 NANOSLEEP.SYNCS 0x989680 ;  /* 0x009896800000895d */ /* 0x008fea0003900000 */
[----:B------:R-:W3:Y:S02]  /*c7f0*/  @!P0 SYNCS.PHASECHK.TRANS64 P0, [R0+URZ], R3 ;  /* 0x00000003000085a7 */ /* 0x000ee400080010ff */
[----:B---3--:R-:W-:Y:S05]  /*c800*/  @!P0 BRA `(.L_x_201) ;  /* 0xfffffffc00f08947 */ /* 0x008fea000383ffff */
[----:B------:R-:W-:Y:S05]  /*c810*/  BRA `(.L_x_202) ;  /* 0xffffff6400207947 */ /* 0x000fea000383ffff */
.L_x_48:
[----:B------:R-:W-:-:S07]  /*c820*/  MOV R0, UR5 ;  /* 0x0000000500007c02 */ /* 0x000fce0008000f00 */
.L_x_203:
[----:B-1----:R1:W3:Y:S02]  /*c830*/  SYNCS.PHASECHK.TRANS64.TRYWAIT P0, [R0+URZ], R3 ;  /* 0x00000003000075a7 */ /* 0x0022e400080011ff */
[----:B---3--:R-:W-:Y:S05]  /*c840*/  @!P0 NANOSLEEP.SYNCS 0x989680 ;  /* 0x009896800000895d */ /* 0x008fea0003900000 */
[----:B------:R-:W3:Y:S02]  /*c850*/  @!P0 SYNCS.PHASECHK.TRANS64 P0, [R0+URZ], R3 ;  /* 0x00000003000085a7 */ /* 0x000ee400080010ff */
[----:B---3--:R-:W-:Y:S05]  /*c860*/  @!P0 BRA `(.L_x_203) ;  /* 0xfffffffc00f08947 */ /* 0x008fea000383ffff */
[----:B------:R-:W-:Y:S05]  /*c870*/  BRA `(.L_x_204) ;  /* 0xffffff64002c7947 */ /* 0x000fea000383ffff */
.L_x_49:
[----:B------:R-:W-:-:S07]  /*c880*/  MOV R0, UR5 ;  /* 0x0000000500007c02 */ /* 0x000fce0008000f00 */
.L_x_205:
[----:B-1----:R1:W3:Y:S02]  /*c890*/  SYNCS.PHASECHK.TRANS64.TRYWAIT P0, [R0+URZ], R3 ;  /* 0x00000003000075a7 */ /* 0x0022e400080011ff */
[----:B---3--:R-:W-:Y:S05]  /*c8a0*/  @!P0 NANOSLEEP.SYNCS 0x989680 ;  /* 0x009896800000895d */ /* 0x008fea0003900000 */
[----:B------:R-:W3:Y:S02]  /*c8b0*/  @!P0 SYNCS.PHASECHK.TRANS64 P0, [R0+URZ], R3 ;  /* 0x00000003000085a7 */ /* 0x000ee400080010ff */
[----:B---3--:R-:W-:Y:S05]  /*c8c0*/  @!P0 BRA `(.L_x_205) ;  /* 0xfffffffc00f08947 */ /* 0x008fea000383ffff */
[----:B------:R-:W-:Y:S05]  /*c8d0*/  BRA `(.L_x_206) ;  /* 0xffffff6400387947 */ /* 0x000fea000383ffff */
.L_x_52:
[----:B--2---:R2:W3:Y:S02]  /*c8e0*/  SYNCS.PHASECHK.TRANS64.TRYWAIT P0, [R0+URZ+0x130], R4 ;  /* 0x00013004000075a7 */ /* 0x0044e400080011ff */
[----:B---3--:R-:W-:Y:S05]  /*c8f0*/  @!P0 NANOSLEEP.SYNCS 0x989680 ;  /* 0x009896800000895d */ /* 0x008fea0003900000 */
[----:B------:R-:W3:Y:S02]  /*c900*/  @!P0 SYNCS.PHASECHK.TRANS64 P0, [R0+URZ+0x130], R4 ;  /* 0x00013004000085a7 */ /* 0x000ee400080010ff */
[----:B---3--:R-:W-:Y:S05]  /*c910*/  @!P0 BRA `(.L_x_52) ;  /* 0xfffffffc00f08947 */ /* 0x008fea000383ffff */
[----:B------:R-:W-:Y:S05]  /*c920*/  BRA `(.L_x_207) ;  /* 0xffffff64009c7947 */ /* 0x000fea000383ffff */
.L_x_53:
[----:B------:R-:W-:-:S07]  /*c930*/  MOV R0, UR4 ;  /* 0x0000000400007c02 */ /* 0x000fce0008000f00 */
.L_x_208:
[----:B--2---:R2:W3:Y:S02]  /*c940*/  SYNCS.PHASECHK.TRANS64.TRYWAIT P0, [R0+URZ+0xe0], R5 ;  /* 0x0000e005000075a7 */ /* 0x0044e400080011ff */
[----:B---3--:R-:W-:Y:S05]  /*c950*/  @!P0 NANOSLEEP.SYNCS 0x989680 ;  /* 0x009896800000895d */ /* 0x008fea0003900000 */
[----:B------:R-:W3:Y:S02]  /*c960*/  @!P0 SYNCS.PHASECHK.TRANS64 P0, [R0+URZ+0xe0], R5 ;  /* 0x0000e005000085a7 */ /* 0x000ee400080010ff */
[----:B---3--:R-:W-:Y:S05]  /*c970*/  @!P0 BRA `(.L_x_208) ;  /* 0xfffffffc00f08947 */ /* 0x008fea000383ffff */
[----:B------:R-:W-:Y:S05]  /*c980*/  BRA `(.L_x_209) ;  /* 0xffffff6400ac7947 */ /* 0x000fea000383ffff */
.L_x_54:
[----:B--2---:R2:W3:Y:S02]  /*c990*/  SYNCS.PHASECHK.TRANS64.TRYWAIT P1, [R0+URZ+0xd0], R4 ;  /* 0x0000d004000075a7 */ /* 0x0044e400080211ff */
[----:B---3--:R-:W-:Y:S05]  /*c9a0*/  @!P1 NANOSLEEP.SYNCS 0x989680 ;  /* 0x009896800000995d */ /* 0x008fea0003900000 */
[----:B------:R-:W3:Y:S02]  /*c9b0*/  @!P1 SYNCS.PHASECHK.TRANS64 P1, [R0+URZ+0xd0], R4 ;  /* 0x0000d004000095a7 */ /* 0x000ee400080210ff */
[----:B---3--:R-:W-:Y:S05]  /*c9c0*/  @!P1 BRA `(.L_x_54) ;  /* 0xfffffffc00f09947 */ /* 0x008fea000383ffff */
[----:B------:R-:W-:Y:S05]  /*c9d0*/  BRA `(.L_x_210) ;  /* 0xffffff6400dc7947 */ /* 0x000fea000383ffff */
.L_x_57:
[----:B------:R-:W-:-:S07]  /*c9e0*/  MOV R0, UR4 ;  /* 0x0000000400007c02 */ /* 0x000fce0008000f00 */
.L_x_211:
[----:B--2---:R2:W3:Y:S02]  /*c9f0*/  SYNCS.PHASECHK.TRANS64.TRYWAIT P0, [R0+URZ+0xe0], R2 ;  /* 0x0000e002000075a7 */ /* 0x0044e400080011ff */
[----:B---3--:R-:W-:Y:S05]  /*ca00*/  @!P0 NANOSLEEP.SYNCS 0x989680 ;  /* 0x009896800000895d */ /* 0x008fea0003900000 */
[----:B------:R-:W3:Y:S02]  /*ca10*/  @!P0 SYNCS.PHASECHK.TRANS64 P0, [R0+URZ+0xe0], R2 ;  /* 0x0000e002000085a7 */ /* 0x000ee400080010ff */
[----:B---3--:R-:W-:Y:S05]  /*ca20*/  @!P0 BRA `(.L_x_211) ;  /* 0xfffffffc00f08947 */ /* 0x008fea000383ffff */
[----:B------:R-:W-:Y:S05]  /*ca30*/  BRA `(.L_x_56) ;  /* 0xffffff6800307947 */ /* 0x000fea000383ffff */
.L_x_66:
[----:B--2---:R-:W-:-:S04]  /*ca40*/  MOV R5, UR5 ;  /* 0x0000000500057c02 */ /* 0x004fc80008000f00 */
[----:B------:R2:W3:Y:S03]  /*ca50*/  SYNCS.PHASECHK.TRANS64.TRYWAIT P0, [R5+URZ+0x8], R6 ;  /* 0x00000806050075a7 */ /* 0x0004e600080011ff */
[----:B---3--:R-:W-:Y:S05]  /*ca60*/  @!P0 NANOSLEEP.SYNCS 0x989680 ;  /* 0x009896800000895d */ /* 0x008fea0003900000 */
[----:B------:R-:W3:Y:S02]  /*ca70*/  @!P0 SYNCS.PHASECHK.TRANS64 P0, [R5+URZ+0x8], R6 ;  /* 0x00000806050085a7 */ /* 0x000ee400080010ff */
[----:B---3--:R-:W-:Y:S05]  /*ca80*/  @!P0 BRA `(.L_x_66) ;  /* 0xfffffffc00ec8947 */ /* 0x008fea000383ffff */
[----:B------:R-:W-:Y:S05]  /*ca90*/  BRA `(.L_x_65) ;  /* 0xffffff6800e87947 */ /* 0x000fea000383ffff */
.L_x_68:
[----:B------:R-:W-:Y:S01]  /*caa0*/  BSSY B0, `(.L_x_212) ;  /* 0x0000006000007945 */ /* 0x000fe20003800000 */
[----:B------:R-:W-:-:S07]  /*cab0*/  MOV R15, 0xffffffff ;  /* 0xffffffff000f7802 */ /* 0x000fce0000000f00 */
[----:B-12--5:R-:W-:Y:S05]  /*cac0*/  WARPSYNC.COLLECTIVE R15, `(.L_x_213) ;  /* 0x000000000f0c7348 */ /* 0x026fea0003c00000 */
[----:B------:R-:W-:Y:S02]  /*cad0*/  ELECT P6, UR79, PT ;  /* 0x00000000004f782f */ /* 0x000fe400038c0000 */
[----:B------:R-:W-:Y:S01]  /*cae0*/  MOV R14, UR79 ;  /* 0x0000004f000e7c02 */ /* 0x000fe20008000f00 */
[----:B-12--5:R-:W-:Y:S10]  /*caf0*/  ENDCOLLECTIVE ;  /* 0x000000000000791b */ /* 0x026ff40003800000 */
.L_x_213:
[----:B------:R-:W-:Y:S05]  /*cb00*/  BSYNC B0 ;  /* 0x0000000000007941 */ /* 0x000fea0003800000 */
.L_x_212:
[----:B------:R-:W-:Y:S01]  /*cb10*/  PLOP3.LUT P0, PT, P6, PT, PT, 0x80, 0x8 ;  /* 0x000000000008781c */ /* 0x000fe2000370f070 */
[----:B------:R-:W-:-:S12]  /*cb20*/  BRA `(.L_x_214) ;  /* 0xffffff6c00147947 */ /* 0x000fd8000383ffff */
.L_x_70:
[----:B--2---:R-:W-:-:S04]  /*cb30*/  MOV R3, UR5 ;  /* 0x0000000500037c02 */ /* 0x004fc80008000f00 */
[----:B------:R2:W3:Y:S03]  /*cb40*/  SYNCS.PHASECHK.TRANS64.TRYWAIT P0, [R3+URZ+0x8], R4 ;  /* 0x00000804030075a7 */ /* 0x0004e600080011ff */
[----:B---3--:R-:W-:Y:S05]  /*cb50*/  @!P0 NANOSLEEP.SYNCS 0x989680 ;  /* 0x009896800000895d */ /* 0x008fea0003900000 */
[----:B------:R-:W3:Y:S02]  /*cb60*/  @!P0 SYNCS.PHASECHK.TRANS64 P0, [R3+URZ+0x8], R4 ;  /* 0x00000804030085a7 */ /* 0x000ee400080010ff */
[----:B---3--:R-:W-:Y:S05]  /*cb70*/  @!P0 BRA `(.L_x_70) ;  /* 0xfffffffc00ec8947 */ /* 0x008fea000383ffff */
[----:B------:R-:W-:Y:S05]  /*cb80*/  BRA `(.L_x_69) ;  /* 0xffffff6c00187947 */ /* 0x000fea000383ffff */
.L_x_71:
[----:B-1----:R1:W2:Y:S02]  /*cb90*/  SYNCS.PHASECHK.TRANS64.TRYWAIT P0, [R0+URZ+0xd0], R4 ;  /* 0x0000d004000075a7 */ /* 0x0022a400080011ff */
[----:B--2---:R-:W-:Y:S05]  /*cba0*/  @!P0 NANOSLEEP.SYNCS 0x989680 ;  /* 0x009896800000895d */ /* 0x004fea0003900000 */
[----:B------:R-:W2:Y:S02]  /*cbb0*/  @!P0 SYNCS.PHASECHK.TRANS64 P0, [R0+URZ+0xd0], R4 ;  /* 0x0000d004000085a7 */ /* 0x000ea400080010ff */
[----:B--2---:R-:W-:Y:S05]  /*cbc0*/  @!P0 BRA `(.L_x_71) ;  /* 0xfffffffc00f08947 */ /* 0x004fea000383ffff */
[----:B------:R-:W-:Y:S05]  /*cbd0*/  BRA `(.L_x_215) ;  /* 0xffffff7000047947 */ /* 0x000fea000383ffff */
.L_x_73:
[----:B------:R-:W-:-:S07]  /*cbe0*/  MOV R0, UR31 ;  /* 0x0000001f00007c02 */ /* 0x000fce0008000f00 */
.L_x_216:
[----:B-1----:R1:W2:Y:S02]  /*cbf0*/  SYNCS.PHASECHK.TRANS64.TRYWAIT P0, [R0+URZ+0x110], R4 ;  /* 0x00011004000075a7 */ /* 0x0022a400080011ff */
[----:B--2---:R-:W-:Y:S05]  /*cc00*/  @!P0 NANOSLEEP.SYNCS 0x989680 ;  /* 0x009896800000895d */ /* 0x004fea0003900000 */
[----:B------:R-:W2:Y:S02]  /*cc10*/  @!P0 SYNCS.PHASECHK.TRANS64 P0, [R0+URZ+0x110], R4 ;  /* 0x00011004000085a7 */ /* 0x000ea400080010ff */
[----:B--2---:R-:W-:Y:S05]  /*cc20*/  @!P0 BRA `(.L_x_216) ;  /* 0xfffffffc00f08947 */ /* 0x004fea000383ffff */
[----:B------:R-:W-:Y:S05]  /*cc30*/  BRA `(.L_x_217) ;  /* 0xffffff7000507947 */ /* 0x000fea000383ffff */
.L_x_76:
[----:B------:R-:W-:Y:S07]  /*cc40*/  MOV R0, UR5 ;  /* 0x0000000500007c02 */ /* 0x000fee0008000f00 */
.L_x_218:
[----:B-1----:R1:W2:Y:S02]  /*cc50*/  SYNCS.PHASECHK.TRANS64.TRYWAIT P0, [R0+URZ], R4 ;  /* 0x00000004000075a7 */ /* 0x0022a400080011ff */
[----:B--2---:R-:W-:Y:S05]  /*cc60*/  @!P0 NANOSLEEP.SYNCS 0x989680 ;  /* 0x009896800000895d */ /* 0x004fea0003900000 */
[----:B------:R-:W2:Y:S02]  /*cc70*/  @!P0 SYNCS.PHASECHK.TRANS64 P0, [R0+URZ], R4 ;  /* 0x00000004000085a7 */ /* 0x000ea400080010ff */
[----:B--2---:R-:W-:Y:S05]  /*cc80*/  @!P0 BRA `(.L_x_218) ;  /* 0xfffffffc00f08947 */ /* 0x004fea000383ffff */
[----:B------:R-:W-:Y:S05]  /*cc90*/  BRA `(.L_x_75) ;  /* 0xffffff7000647947 */ /* 0x000fea000383ffff */
.L_x_80:
[----:B-1----:R-:W-:-:S07]  /*cca0*/  MOV R0, UR4 ;  /* 0x0000000400007c02 */ /* 0x002fce0008000f00 */
.L_x_219:
[----:B-1----:R1:W2:Y:S02]  /*ccb0*/  SYNCS.PHASECHK.TRANS64.TRYWAIT P0, [R0+URZ], R2 ;  /* 0x00000002000075a7 */ /* 0x0022a400080011ff */
[----:B--2---:R-:W-:Y:S05]  /*ccc0*/  @!P0 NANOSLEEP.SYNCS 0x989680 ;  /* 0x009896800000895d */ /* 0x004fea0003900000 */
[----:B------:R-:W2:Y:S02]  /*ccd0*/  @!P0 SYNCS.PHASECHK.TRANS64 P0, [R0+URZ], R2 ;  /* 0x00000002000085a7 */ /* 0x000ea400080010ff */
[----:B--2---:R-:W-:Y:S05]  /*cce0*/  @!P0 BRA `(.L_x_219) ;  /* 0xfffffffc00f08947 */ /* 0x004fea000383ffff */
[----:B------:R-:W-:Y:S05]  /*ccf0*/  BRA `(.L_x_220) ;  /* 0xffffff7400587947 */ /* 0x000fea000383ffff */
.L_x_81:
[----:B------:R-:W-:-:S07]  /*cd00*/  MOV R0, UR5 ;  /* 0x0000000500007c02 */ /* 0x000fce0008000f00 */
.L_x_221:
[----:B-1----:R1:W2:Y:S02]  /*cd10*/  SYNCS.PHASECHK.TRANS64.TRYWAIT P0, [R0+URZ], R3 ;  /* 0x00000003000075a7 */ /* 0x0022a400080011ff */
[----:B--2---:R-:W-:Y:S05]  /*cd20*/  @!P0 NANOSLEEP.SYNCS 0x989680 ;  /* 0x009896800000895d */ /* 0x004fea0003900000 */
[----:B------:R-:W2:Y:S02]  /*cd30*/  @!P0 SYNCS.PHASECHK.TRANS64 P0, [R0+URZ], R3 ;  /* 0x00000003000085a7 */ /* 0x000ea400080010ff */
[----:B--2---:R-:W-:Y:S05]  /*cd40*/  @!P0 BRA `(.L_x_221) ;  /* 0xfffffffc00f08947 */ /* 0x004fea000383ffff */
[----:B------:R-:W-:Y:S05]  /*cd50*/  BRA `(.L_x_222) ;  /* 0xffffff7400647947 */ /* 0x000fea000383ffff */
.L_x_82:
[----:B------:R-:W-:-:S07]  /*cd60*/  MOV R0, UR5 ;  /* 0x0000000500007c02 */ /* 0x000fce0008000f00 */
.L_x_223:
[----:B-1----:R1:W2:Y:S02]  /*cd70*/  SYNCS.PHASECHK.TRANS64.TRYWAIT P0, [R0+URZ], R3 ;  /* 0x00000003000075a7 */ /* 0x0022a400080011ff */
[----:B--2---:R-:W-:Y:S05]  /*cd80*/  @!P0 NANOSLEEP.SYNCS 0x989680 ;  /* 0x009896800000895d */ /* 0x004fea0003900000 */
[----:B------:R-:W2:Y:S02]  /*cd90*/  @!P0 SYNCS.PHASECHK.TRANS64 P0, [R0+URZ], R3 ;  /* 0x00000003000085a7 */ /* 0x000ea400080010ff */
[----:B--2---:R-:W-:Y:S05]  /*cda0*/  @!P0 BRA `(.L_x_223) ;  /* 0xfffffffc00f08947 */ /* 0x004fea000383ffff */
[----:B------:R-:W-:Y:S05]  /*cdb0*/  BRA `(.L_x_224) ;  /* 0xffffff7400707947 */ /* 0x000fea000383ffff */
.L_x_85:
[----:B------:R-:W-:-:S07]  /*cdc0*/  MOV R0, UR26 ;  /* 0x0000001a00007c02 */ /* 0x000fce0008000f00 */
.L_x_225:
[----:B-1----:R1:W2:Y:S02]  /*cdd0*/  SYNCS.PHASECHK.TRANS64.TRYWAIT P1, [R0+URZ+0x150], R2 ;  /* 0x00015002000075a7 */ /* 0x0022a400080211ff */
[----:B--2---:R-:W-:Y:S05]  /*cde0*/  @!P1 NANOSLEEP.SYNCS 0x989680 ;  /* 0x009896800000995d */ /* 0x004fea0003900000 */
[----:B------:R-:W2:Y:S02]  /*cdf0*/  @!P1 SYNCS.PHASECHK.TRANS64 P1, [R0+URZ+0x150], R2 ;  /* 0x00015002000095a7 */ /* 0x000ea400080210ff */
[----:B--2---:R-:W-:Y:S05]  /*ce00*/  @!P1 BRA `(.L_x_225) ;  /* 0xfffffffc00f09947 */ /* 0x004fea000383ffff */
[----:B------:R-:W-:Y:S05]  /*ce10*/  BRA `(.L_x_226) ;  /* 0xffffff7400bc7947 */ /* 0x000fea000383ffff */
.L_x_90:
[----:B-1----:R1:W2:Y:S02]  /*ce20*/  SYNCS.PHASECHK.TRANS64.TRYWAIT P0, [R8+URZ+0xd0], R0 ;  /* 0x0000d000080075a7 */ /* 0x0022a400080011ff */
[----:B--2---:R-:W-:Y:S05]  /*ce30*/  @!P0 NANOSLEEP.SYNCS 0x989680 ;  /* 0x009896800000895d */ /* 0x004fea0003900000 */
[----:B------:R-:W2:Y:S02]  /*ce40*/  @!P0 SYNCS.PHASECHK.TRANS64 P0, [R8+URZ+0xd0], R0 ;  /* 0x0000d000080085a7 */ /* 0x000ea400080010ff */
[----:B--2---:R-:W-:Y:S05]  /*ce50*/  @!P0 BRA `(.L_x_90) ;  /* 0xfffffffc00f08947 */ /* 0x004fea000383ffff */
[----:B------:R-:W-:Y:S05]  /*ce60*/  BRA `(.L_x_227) ;  /* 0xffffff7c00007947 */ /* 0x000fea000383ffff */
.L_x_93:
[----:B-1----:R-:W-:Y:S07]  /*ce70*/  MOV R0, UR21 ;  /* 0x0000001500007c02 */ /* 0x002fee0008000f00 */
.L_x_228:
[----:B-1----:R1:W2:Y:S02]  /*ce80*/  SYNCS.PHASECHK.TRANS64.TRYWAIT P1, [R0+URZ+0xc8], R2 ;  /* 0x0000c802000075a7 */ /* 0x0022a400080211ff */
[----:B--2---:R-:W-:Y:S05]  /*ce90*/  @!P1 NANOSLEEP.SYNCS 0x989680 ;  /* 0x009896800000995d */ /* 0x004fea0003900000 */
[----:B------:R-:W2:Y:S02]  /*cea0*/  @!P1 SYNCS.PHASECHK.TRANS64 P1, [R0+URZ+0xc8], R2 ;  /* 0x0000c802000095a7 */ /* 0x000ea400080210ff */
[----:B--2---:R-:W-:Y:S05]  /*ceb0*/  @!P1 BRA `(.L_x_228) ;  /* 0xfffffffc00f09947 */ /* 0x004fea000383ffff */
[----:B------:R-:W-:Y:S05]  /*cec0*/  BRA `(.L_x_92) ;  /* 0xffffff8000807947 */ /* 0x000fea000383ffff */
.L_x_96:
[----:B-1----:R-:W-:Y:S07]  /*ced0*/  MOV R0, UR21 ;  /* 0x0000001500007c02 */ /* 0x002fee0008000f00 */
.L_x_229:
[----:B-1----:R1:W2:Y:S02]  /*cee0*/  SYNCS.PHASECHK.TRANS64.TRYWAIT P0, [R0+URZ+0xa0], R5 ;  /* 0x0000a005000075a7 */ /* 0x0022a400080011ff */
[----:B--2---:R-:W-:Y:S05]  /*cef0*/  @!P0 NANOSLEEP.SYNCS 0x989680 ;  /* 0x009896800000895d */ /* 0x004fea0003900000 */
[----:B------:R-:W2:Y:S02]  /*cf00*/  @!P0 SYNCS.PHASECHK.TRANS64 P0, [R0+URZ+0xa0], R5 ;  /* 0x0000a005000085a7 */ /* 0x000ea400080010ff */
[----:B--2---:R-:W-:Y:S05]  /*cf10*/  @!P0 BRA `(.L_x_229) ;  /* 0xfffffffc00f08947 */ /* 0x004fea000383ffff */
[----:B------:R-:W-:Y:S05]  /*cf20*/  BRA `(.L_x_230) ;  /* 0xffffff8000d87947 */ /* 0x000fea000383ffff */
.L_x_97:
[----:B------:R-:W-:Y:S07]  /*cf30*/  MOV R0, UR21 ;  /* 0x0000001500007c02 */ /* 0x000fee0008000f00 */
.L_x_231:
[----:B-1----:R1:W2:Y:S02]  /*cf40*/  SYNCS.PHASECHK.TRANS64.TRYWAIT P0, [R0+URZ+0xa8], R5 ;  /* 0x0000a805000075a7 */ /* 0x0022a400080011ff */
[----:B--2---:R-:W-:Y:S05]  /*cf50*/  @!P0 NANOSLEEP.SYNCS 0x989680 ;  /* 0x009896800000895d */ /* 0x004fea0003900000 */
[----:B------:R-:W2:Y:S02]  /*cf60*/  @!P0 SYNCS.PHASECHK.TRANS64 P0, [R0+URZ+0xa8], R5 ;  /* 0x0000a805000085a7 */ /* 0x000ea400080010ff */
[----:B--2---:R-:W-:Y:S05]  /*cf70*/  @!P0 BRA `(.L_x_231) ;  /* 0xfffffffc00f08947 */ /* 0x004fea000383ffff */
[----:B------:R-:W-:Y:S05]  /*cf80*/  BRA `(.L_x_232) ;  /* 0xffffff8400307947 */ /* 0x000fea000383ffff */
.L_x_98:
[----:B------:R-:W-:Y:S07]  /*cf90*/  MOV R0, UR21 ;  /* 0x0000001500007c02 */ /* 0x000fee0008000f00 */
.L_x_233:
[----:B-1----:R1:W2:Y:S02]  /*cfa0*/  SYNCS.PHASECHK.TRANS64.TRYWAIT P0, [R0+URZ+0xb0], R5 ;  /* 0x0000b005000075a7 */ /* 0x0022a400080011ff */
[----:B--2---:R-:W-:Y:S05]  /*cfb0*/  @!P0 NANOSLEEP.SYNCS 0x989680 ;  /* 0x009896800000895d */ /* 0x004fea0003900000 */
[----:B------:R-:W2:Y:S02]  /*cfc0*/  @!P0 SYNCS.PHASECHK.TRANS64 P0, [R0+URZ+0xb0], R5 ;  /* 0x0000b005000085a7 */ /* 0x000ea400080010ff */
[----:B--2---:R-:W-:Y:S05]  /*cfd0*/  @!P0 BRA `(.L_x_233) ;  /* 0xfffffffc00f08947 */ /* 0x004fea000383ffff */
[----:B------:R-:W-:Y:S05]  /*cfe0*/  BRA `(.L_x_234) ;  /* 0xffffff8400907947 */ /* 0x000fea000383ffff */
.L_x_99:
[----:B------:R-:W-:Y:S07]  /*cff0*/  MOV R0, UR21 ;  /* 0x0000001500007c02 */ /* 0x000fee0008000f00 */
.L_x_235:
[----:B-1----:R1:W2:Y:S02]  /*d000*/  SYNCS.PHASECHK.TRANS64.TRYWAIT P0, [R0+URZ+0xb8], R5 ;  /* 0x0000b805000075a7 */ /* 0x0022a400080011ff */
[----:B--2---:R-:W-:Y:S05]  /*d010*/  @!P0 NANOSLEEP.SYNCS 0x989680 ;  /* 0x009896800000895d */ /* 0x004fea0003900000 */
[----:B------:R-:W2:Y:S02]  /*d020*/  @!P0 SYNCS.PHASECHK.TRANS64 P0, [R0+URZ+0xb8], R5 ;  /* 0x0000b805000085a7 */ /* 0x000ea400080010ff */
[----:B--2---:R-:W-:Y:S05]  /*d030*/  @!P0 BRA `(.L_x_235) ;  /* 0xfffffffc00f08947 */ /* 0x004fea000383ffff */
[----:B------:R-:W-:Y:S05]  /*d040*/  BRA `(.L_x_236) ;  /* 0xffffff8400ec7947 */ /* 0x000fea000383ffff */
.L_x_100:
[----:B------:R-:W-:Y:S07]  /*d050*/  MOV R0, UR21 ;  /* 0x0000001500007c02 */ /* 0x000fee0008000f00 */
.L_x_237:
[----:B-1----:R1:W2:Y:S02]  /*d060*/  SYNCS.PHASECHK.TRANS64.TRYWAIT P0, [R0+URZ+0xa0], R4 ;  /* 0x0000a004000075a7 */ /* 0x0022a400080011ff */
[----:B--2---:R-:W-:Y:S05]  /*d070*/  @!P0 NANOSLEEP.SYNCS 0x989680 ;  /* 0x009896800000895d */ /* 0x004fea0003900000 */
[----:B------:R-:W2:Y:S02]  /*d080*/  @!P0 SYNCS.PHASECHK.TRANS64 P0, [R0+URZ+0xa0], R4 ;  /* 0x0000a004000085a7 */ /* 0x000ea400080010ff */
[----:B--2---:R-:W-:Y:S05]  /*d090*/  @!P0 BRA `(.L_x_237) ;  /* 0xfffffffc00f08947 */ /* 0x004fea000383ffff */
[----:B------:R-:W-:Y:S05]  /*d0a0*/  BRA `(.L_x_238) ;  /* 0xffffff8800507947 */ /* 0x000fea000383ffff */
.L_x_101:
[----:B------:R-:W-:Y:S07]  /*d0b0*/  MOV R0, UR21 ;  /* 0x0000001500007c02 */ /* 0x000fee0008000f00 */
.L_x_239:
[----:B-1----:R1:W2:Y:S02]  /*d0c0*/  SYNCS.PHASECHK.TRANS64.TRYWAIT P0, [R0+URZ+0xa8], R4 ;  /* 0x0000a804000075a7 */ /* 0x0022a400080011ff */
[----:B--2---:R-:W-:Y:S05]  /*d0d0*/  @!P0 NANOSLEEP.SYNCS 0x989680 ;  /* 0x009896800000895d */ /* 0x004fea0003900000 */
[----:B------:R-:W2:Y:S02]  /*d0e0*/  @!P0 SYNCS.PHASECHK.TRANS64 P0, [R0+URZ+0xa8], R4 ;  /* 0x0000a804000085a7 */ /* 0x000ea400080010ff */
[----:B--2---:R-:W-:Y:S05]  /*d0f0*/  @!P0 BRA `(.L_x_239) ;  /* 0xfffffffc00f08947 */ /* 0x004fea000383ffff */
[----:B------:R-:W-:Y:S05]  /*d100*/  BRA `(.L_x_240) ;  /* 0xffffff8800b47947 */ /* 0x000fea000383ffff */
.L_x_102:
[----:B------:R-:W-:Y:S07]  /*d110*/  MOV R0, UR21 ;  /* 0x0000001500007c02 */ /* 0x000fee0008000f00 */
.L_x_241:
[----:B-1----:R1:W2:Y:S02]  /*d120*/  SYNCS.PHASECHK.TRANS64.TRYWAIT P0, [R0+URZ+0xb0], R4 ;  /* 0x0000b004000075a7 */ /* 0x0022a400080011ff */
[----:B--2---:R-:W-:Y:S05]  /*d130*/  @!P0 NANOSLEEP.SYNCS 0x989680 ;  /* 0x009896800000895d */ /* 0x004fea0003900000 */
[----:B------:R-:W2:Y:S02]  /*d140*/  @!P0 SYNCS.PHASECHK.TRANS64 P0, [R0+URZ+0xb0], R4 ;  /* 0x0000b004000085a7 */ /* 0x000ea400080010ff */
[----:B--2---:R-:W-:Y:S05]  /*d150*/  @!P0 BRA `(.L_x_241) ;  /* 0xfffffffc00f08947 */ /* 0x004fea000383ffff */
[----:B------:R-:W-:Y:S05]  /*d160*/  BRA `(.L_x_242) ;  /* 0xffffff8c00187947 */ /* 0x000fea000383ffff */
.L_x_103:
[----:B------:R-:W-:Y:S07]  /*d170*/  MOV R0, UR21 ;  /* 0x0000001500007c02 */ /* 0x000fee0008000f00 */
.L_x_243:
[----:B-1----:R1:W2:Y:S02]  /*d180*/  SYNCS.PHASECHK.TRANS64.TRYWAIT P0, [R0+URZ+0xb8], R4 ;  /* 0x0000b804000075a7 */ /* 0x0022a400080011ff */
[----:B--2---:R-:W-:Y:S05]  /*d190*/  @!P0 NANOSLEEP.SYNCS 0x989680 ;  /* 0x009896800000895d */ /* 0x004fea0003900000 */
[----:B------:R-:W2:Y:S02]  /*d1a0*/  @!P0 SYNCS.PHASECHK.TRANS64 P0, [R0+URZ+0xb8], R4 ;  /* 0x0000b804000085a7 */ /* 0x000ea400080010ff */
[----:B--2---:R-:W-:Y:S05]  /*d1b0*/  @!P0 BRA `(.L_x_243) ;  /* 0xfffffffc00f08947 */ /* 0x004fea000383ffff */
[----:B------:R-:W-:Y:S05]  /*d1c0*/  BRA `(.L_x_244) ;  /* 0xffffff8c00807947 */ /* 0x000fea000383ffff */
.L_x_105:
[----:B------:R-:W-:-:S07]  /*d1d0*/  MOV R0, UR21 ;  /* 0x0000001500007c02 */ /* 0x000fce0008000f00 */
.L_x_245:
[----:B--2---:R2:W4:Y:S02]  /*d1e0*/  SYNCS.PHASECHK.TRANS64.TRYWAIT P0, [R0+URZ+0xa0], R5 ;  /* 0x0000a005000075a7 */ /* 0x00452400080011ff */
[----:B----4-:R-:W-:Y:S05]  /*d1f0*/  @!P0 NANOSLEEP.SYNCS 0x989680 ;  /* 0x009896800000895d */ /* 0x010fea0003900000 */
[----:B------:R-:W4:Y:S02]  /*d200*/  @!P0 SYNCS.PHASECHK.TRANS64 P0, [R0+URZ+0xa0], R5 ;  /* 0x0000a005000085a7 */ /* 0x000f2400080010ff */
[----:B----4-:R-:W-:Y:S05]  /*d210*/  @!P0 BRA `(.L_x_245) ;  /* 0xfffffffc00f08947 */ /* 0x010fea000383ffff */
[----:B------:R-:W-:Y:S05]  /*d220*/  BRA `(.L_x_246) ;  /* 0xffffff9000087947 */ /* 0x000fea000383ffff */
.L_x_106:
[----:B--2---:R-:W-:-:S07]  /*d230*/  MOV R0, UR21 ;  /* 0x0000001500007c02 */ /* 0x004fce0008000f00 */
.L_x_247:
[----:B--2---:R2:W4:Y:S02]  /*d240*/  SYNCS.PHASECHK.TRANS64.TRYWAIT P0, [R0+URZ+0xa8], R5 ;  /* 0x0000a805000075a7 */ /* 0x00452400080011ff */
[----:B----4-:R-:W-:Y:S05]  /*d250*/  @!P0 NANOSLEEP.SYNCS 0x989680 ;  /* 0x009896800000895d */ /* 0x010fea0003900000 */
[----:B------:R-:W4:Y:S02]  /*d260*/  @!P0 SYNCS.PHASECHK.TRANS64 P0, [R0+URZ+0xa8], R5 ;  /* 0x0000a805000085a7 */ /* 0x000f2400080010ff */
[----:B----4-:R-:W-:Y:S05]  /*d270*/  @!P0 BRA `(.L_x_247) ;  /* 0xfffffffc00f08947 */ /* 0x010fea000383ffff */
[----:B------:R-:W-:Y:S05]  /*d280*/  BRA `(.L_x_248) ;  /* 0xffffff8c00f87947 */ /* 0x000fea000383ffff */
.L_x_107:
[----:B------:R-:W-:-:S07]  /*d290*/  MOV R2, UR21 ;  /* 0x0000001500027c02 */ /* 0x000fce0008000f00 */
.L_x_249:
[----:B--2---:R2:W4:Y:S02]  /*d2a0*/  SYNCS.PHASECHK.TRANS64.TRYWAIT P0, [R2+URZ+0xb0], R5 ;  /* 0x0000b005020075a7 */ /* 0x00452400080011ff */
[----:B----4-:R-:W-:Y:S05]  /*d2b0*/  @!P0 NANOSLEEP.SYNCS 0x989680 ;  /* 0x009896800000895d */ /* 0x010fea0003900000 */
[----:B------:R-:W4:Y:S02]  /*d2c0*/  @!P0 SYNCS.PHASECHK.TRANS64 P0, [R2+URZ+0xb0], R5 ;  /* 0x0000b005020085a7 */ /* 0x000f2400080010ff */
[----:B----4-:R-:W-:Y:S05]  /*d2d0*/  @!P0 BRA `(.L_x_249) ;  /* 0xfffffffc00f08947 */ /* 0x010fea000383ffff */
[----:B------:R-:W-:Y:S05]  /*d2e0*/  BRA `(.L_x_250) ;  /* 0xffffff8c00ec7947 */ /* 0x000fea000383ffff */
.L_x_109:
[----:B-1----:R1:W2:Y:S02]  /*d2f0*/  SYNCS.PHASECHK.TRANS64.TRYWAIT P0, [R3+URZ+0xd0], R0 ;  /* 0x0000d000030075a7 */ /* 0x0022a400080011ff */
[----:B--2---:R-:W-:Y:S05]  /*d300*/  @!P0 NANOSLEEP.SYNCS 0x989680 ;  /* 0x009896800000895d */ /* 0x004fea0003900000 */
[----:B------:R-:W2:Y:S02]  /*d310*/  @!P0 SYNCS.PHASECHK.TRANS64 P0, [R3+URZ+0xd0], R0 ;  /* 0x0000d000030085a7 */ /* 0x000ea400080010ff */
[----:B--2---:R-:W-:Y:S05]  /*d320*/  @!P0 BRA `(.L_x_109) ;  /* 0xfffffffc00f08947 */ /* 0x004fea000383ffff */
[----:B------:R-:W-:Y:S05]  /*d330*/  BRA `(.L_x_251) ;  /* 0xffffff9000c87947 */ /* 0x000fea000383ffff */
.L_x_120:
[----:B-1----:R-:W-:Y:S04]  /*d340*/  MOV R2, UR43 ;  /* 0x0000002b00027c02 */ /* 0x002fe80008000f00 */
[----:B------:R1:W2:Y:S03]  /*d350*/  SYNCS.PHASECHK.TRANS64.TRYWAIT P1, [R2+URZ+0x80], R3 ;  /* 0x00008003020075a7 */ /* 0x0002a600080211ff */
[----:B--2---:R-:W-:Y:S05]  /*d360*/  @!P1 NANOSLEEP.SYNCS 0x989680 ;  /* 0x009896800000995d */ /* 0x004fea0003900000 */
[----:B------:R-:W2:Y:S02]  /*d370*/  @!P1 SYNCS.PHASECHK.TRANS64 P1, [R2+URZ+0x80], R3 ;  /* 0x00008003020095a7 */ /* 0x000ea400080210ff */
[----:B--2---:R-:W-:Y:S05]  /*d380*/  @!P1 BRA `(.L_x_120) ;  /* 0xfffffffc00ec9947 */ /* 0x004fea000383ffff */
[----:B------:R-:W-:Y:S05]  /*d390*/  BRA `(.L_x_119) ;  /* 0xffffffa000347947 */ /* 0x000fea000383ffff */
.L_x_122:
[----:B-1----:R1:W4:Y:S02]  /*d3a0*/  SYNCS.PHASECHK.TRANS64.TRYWAIT P0, [R72+URZ+0xf0], R0 ;  /* 0x0000f000480075a7 */ /* 0x00232400080011ff */
[----:B----4-:R-:W-:Y:S05]  /*d3b0*/  @!P0 NANOSLEEP.SYNCS 0x989680 ;  /* 0x009896800000895d */ /* 0x010fea0003900000 */
[----:B------:R-:W4:Y:S02]  /*d3c0*/  @!P0 SYNCS.PHASECHK.TRANS64 P0, [R72+URZ+0xf0], R0 ;  /* 0x0000f000480085a7 */ /* 0x000f2400080010ff */
[----:B----4-:R-:W-:Y:S05]  /*d3d0*/  @!P0 BRA `(.L_x_122) ;  /* 0xfffffffc00f08947 */ /* 0x010fea000383ffff */
[----:B------:R-:W-:Y:S05]  /*d3e0*/  BRA `(.L_x_121) ;  /* 0xffffffa0005c7947 */ /* 0x000fea000383ffff */
.L_x_131:
[----:B-1----:R1:W3:Y:S02]  /*d3f0*/  SYNCS.PHASECHK.TRANS64.TRYWAIT P0, [R2+URZ+0x80], R0 ;  /* 0x00008000020075a7 */ /* 0x0022e400080011ff */
[----:B---3--:R-:W-:Y:S05]  /*d400*/  @!P0 NANOSLEEP.SYNCS 0x989680 ;  /* 0x009896800000895d */ /* 0x008fea0003900000 */
[----:B------:R-:W3:Y:S02]  /*d410*/  @!P0 SYNCS.PHASECHK.TRANS64 P0, [R2+URZ+0x80], R0 ;  /* 0x00008000020085a7 */ /* 0x000ee400080010ff */
[----:B---3--:R-:W-:Y:S05]  /*d420*/  @!P0 BRA `(.L_x_131) ;  /* 0xfffffffc00f08947 */ /* 0x008fea000383ffff */
[----:B------:R-:W-:Y:S05]  /*d430*/  BRA `(.L_x_130) ;  /* 0xffffffa800887947 */ /* 0x000fea000383ffff */
.L_x_139:
[----:B-1----:R1:W3:Y:S02]  /*d440*/  SYNCS.PHASECHK.TRANS64.TRYWAIT P0, [R6+URZ+0x80], R5 ;  /* 0x00008005060075a7 */ /* 0x0022e400080011ff */
[----:B---3--:R-:W-:Y:S05]  /*d450*/  @!P0 NANOSLEEP.SYNCS 0x989680 ;  /* 0x009896800000895d */ /* 0x008fea0003900000 */
[----:B------:R-:W3:Y:S02]  /*d460*/  @!P0 SYNCS.PHASECHK.TRANS64 P0, [R6+URZ+0x80], R5 ;  /* 0x00008005060085a7 */ /* 0x000ee400080010ff */
[----:B---3--:R-:W-:Y:S05]  /*d470*/  @!P0 BRA `(.L_x_139) ;  /* 0xfffffffc00f08947 */ /* 0x008fea000383ffff */
[----:B------:R-:W-:Y:S05]  /*d480*/  BRA `(.L_x_138) ;  /* 0xffffffb000dc7947 */ /* 0x000fea000383ffff */
.L_x_147:
[----:B-1----:R1:W3:Y:S02]  /*d490*/  SYNCS.PHASECHK.TRANS64.TRYWAIT P0, [R0+URZ+0x80], R6 ;  /* 0x00008006000075a7 */ /* 0x0022e400080011ff */
[----:B---3--:R-:W-:Y:S05]  /*d4a0*/  @!P0 NANOSLEEP.SYNCS 0x989680 ;  /* 0x009896800000895d */ /* 0x008fea0003900000 */
[----:B------:R-:W3:Y:S02]  /*d4b0*/  @!P0 SYNCS.PHASECHK.TRANS64 P0, [R0+URZ+0x80], R6 ;  /* 0x00008006000085a7 */ /* 0x000ee400080010ff */
[----:B---3--:R-:W-:Y:S05]  /*d4c0*/  @!P0 BRA `(.L_x_147) ;  /* 0xfffffffc00f08947 */ /* 0x008fea000383ffff */
[----:B------:R-:W-:Y:S05]  /*d4d0*/  BRA `(.L_x_146) ;  /* 0xffffffbc00307947 */ /* 0x000fea000383ffff */
.L_x_155:
[----:B-1----:R1:W4:Y:S02]  /*d4e0*/  SYNCS.PHASECHK.TRANS64.TRYWAIT P0, [R6+URZ+0x80], R5 ;  /* 0x00008005060075a7 */ /* 0x00232400080011ff */
[----:B----4-:R-:W-:Y:S05]  /*d4f0*/  @!P0 NANOSLEEP.SYNCS 0x989680 ;  /* 0x009896800000895d */ /* 0x010fea0003900000 */
[----:B------:R-:W4:Y:S02]  /*d500*/  @!P0 SYNCS.PHASECHK.TRANS64 P0, [R6+URZ+0x80], R5 ;  /* 0x00008005060085a7 */ /* 0x000f2400080010ff */
[----:B----4-:R-:W-:Y:S05]  /*d510*/  @!P0 BRA `(.L_x_155) ;  /* 0xfffffffc00f08947 */ /* 0x010fea000383ffff */
[----:B------:R-:W-:Y:S05]  /*d520*/  BRA `(.L_x_154) ;  /* 0xffffffc400907947 */ /* 0x000fea000383ffff */
.L_x_163:
[----:B-1----:R1:W4:Y:S02]  /*d530*/  SYNCS.PHASECHK.TRANS64.TRYWAIT P0, [R6+URZ+0x80], R5 ;  /* 0x00008005060075a7 */ /* 0x00232400080011ff */
[----:B----4-:R-:W-:Y:S05]  /*d540*/  @!P0 NANOSLEEP.SYNCS 0x989680 ;  /* 0x009896800000895d */ /* 0x010fea0003900000 */
[----:B------:R-:W4:Y:S02]  /*d550*/  @!P0 SYNCS.PHASECHK.TRANS64 P0, [R6+URZ+0x80], R5 ;  /* 0x00008005060085a7 */ /* 0x000f2400080010ff */
[----:B----4-:R-:W-:Y:S05]  /*d560*/  @!P0 BRA `(.L_x_163) ;  /* 0xfffffffc00f08947 */ /* 0x010fea000383ffff */
[----:B------:R-:W-:Y:S05]  /*d570*/  BRA `(.L_x_162) ;  /* 0xffffffcc00fc7947 */ /* 0x000fea000383ffff */
.L_x_171:
[----:B-1----:R1:W4:Y:S02]  /*d580*/  SYNCS.PHASECHK.TRANS64.TRYWAIT P0, [R6+URZ+0x80], R5 ;  /* 0x00008005060075a7 */ /* 0x00232400080011ff */
[----:B----4-:R-:W-:Y:S05]  /*d590*/  @!P0 NANOSLEEP.SYNCS 0x989680 ;  /* 0x009896800000895d */ /* 0x010fea0003900000 */
[----:B------:R-:W4:Y:S02]  /*d5a0*/  @!P0 SYNCS.PHASECHK.TRANS64 P0, [R6+URZ+0x80], R5 ;  /* 0x00008005060085a7 */ /* 0x000f2400080010ff */
[----:B----4-:R-:W-:Y:S05]  /*d5b0*/  @!P0 BRA `(.L_x_171) ;  /* 0xfffffffc00f08947 */ /* 0x010fea000383ffff */
[----:B------:R-:W-:Y:S05]  /*d5c0*/  BRA `(.L_x_170) ;  /* 0xffffffd800607947 */ /* 0x000fea000383ffff */
.L_x_179:
[----:B-1----:R1:W3:Y:S02]  /*d5d0*/  SYNCS.PHASECHK.TRANS64.TRYWAIT P0, [R0+URZ+0x80], R77 ;  /* 0x0000804d000075a7 */ /* 0x0022e400080011ff */
[----:B---3--:R-:W-:Y:S05]  /*d5e0*/  @!P0 NANOSLEEP.SYNCS 0x989680 ;  /* 0x009896800000895d */ /* 0x008fea0003900000 */
[----:B------:R-:W3:Y:S02]  /*d5f0*/  @!P0 SYNCS.PHASECHK.TRANS64 P0, [R0+URZ+0x80], R77 ;  /* 0x0000804d000085a7 */ /* 0x000ee400080010ff */
[----:B---3--:R-:W-:Y:S05]  /*d600*/  @!P0 BRA `(.L_x_179) ;  /* 0xfffffffc00f08947 */ /* 0x008fea000383ffff */
[----:B------:R-:W-:Y:S05]  /*d610*/  BRA `(.L_x_178) ;  /* 0xffffffe000c47947 */ /* 0x000fea000383ffff */
        .weak           $__internal_0_$__cuda_sm10x_tcgen05_guardrail_trap_col_being_dealloced_not_returned_by_alloc
        .type           $__internal_0_$__cuda_sm10x_tcgen05_guardrail_trap_col_being_dealloced_not_returned_by_alloc,@function
        .size           $__internal_0_$__cuda_sm10x_tcgen05_guardrail_trap_col_being_dealloced_not_returned_by_alloc,($__internal_1_$__cuda_sm10x_tcgen05_guardrail_trap_phase_invalid_during_alloc - $__internal_0_$__cuda_sm10x_tcgen05_guardrail_trap_col_being_dealloced_not_returned_by_alloc)
$__internal_0_$__cuda_sm10x_tcgen05_guardrail_trap_col_being_dealloced_not_returned_by_alloc:
[----:B------:R-:W-:Y:S05]  /*d620*/  BPT.TRAP 0x1 ;  /* 0x000000040000795c */ /* 0x000fea0000300000 */
[----:B------:R-:W-:-:S04]  /*d630*/  HFMA2 R3, -RZ, RZ, 0, 0 ;  /* 0x00000000ff037431 */ /* 0x000fc800000001ff */
[----:B------:R-:W-:Y:S05]  /*d640*/  RET.REL.NODEC R2 `(_ZN7cutlass13device_kernelINS_4gemm6kernel13GemmUniversalIN4cute5tupleIJiiiiEEENS1_10collective13CollectiveMmaINS1_35MainloopSm100TmaUmmaWarpSpecializedILi8ELi2ELi4ENS5_IJNS4_1CILi4EEENSA_ILi1EEESC_EEEEENS5_IJNSA_ILi128EEENSA_ILi256EEENSA_ILi32EEEEEENS_10tfloat32_tENS5_IJlSC_lEEESJ_SK_NS4_8TiledMMAINS4_8MMA_AtomIJNS4_23SM100_MMA_TF32_2x1SM_SSISJ_SJ_fLi128ELi256ELNS4_4UMMA5MajorE0ELSP_0ELNSO_7ScaleInE0ELSQ_0EEEEEENS4_6LayoutINS5_IJSC_SC_SC_EEENS5_IJNSA_ILi0EEESV_SV_EEEEENS5_IJNS4_10UnderscoreESY_SY_EEEEENS4_18SM100_TMA_2SM_LOADENS4_14ComposedLayoutINS4_7SwizzleILi3ELi4ELi3EEENS4_18smem_ptr_flag_bitsILi32EEENST_INS5_IJNSA_ILi8EEESH_EEENS5_IJSH_SC_EEEEEEEvNS4_8identityENS4_28SM100_TMA_2SM_LOAD_MULTICASTES1B_vS1C_EENS_8epilogue10collective18CollectiveEpilogueINS1F_23Sm100TmaWarpSpecializedILi4ELi2ELi16ELb1ELb0EEEJNS5_IJNSA_ILi64EEESG_SH_EEENS5_IJNST_IS1K_SC_EENST_INS5_IJNSA_ILi16EEENSA_ILi2EEEEEENS5_IJSC_SF_EEEEEEEESJ_SK_SJ_SK_NS1F_6fusion15FusionCallbacksIS1J_NS1T_17LinearCombinationISJ_fSJ_fLNS_15FloatRoundStyleE2EEES1L_S1S_JEEENS4_5SM1004TMEM4LOAD26SM100_TMEM_LOAD_32dp32b16xENS4_13SM90_TMA_LOADENS12_INS13_ILi2ELi4ELi3EEES16_NST_INS5_IJS17_S1N_EEENS5_IJS1N_SC_EEEEEEENS4_39AutoVectorizingCopyWithAssumedAlignmentILi128EEENS4_14SM90_TMA_STOREES28_S2A_S2A_EEEvvEEEEvNT_6ParamsE) ;  /* 0xffffff28026c7950 */ /* 0x000fea0003c3ffff */
        .weak           $__internal_1_$__cuda_sm10x_tcgen05_guardrail_trap_phase_invalid_during_alloc
        .type           $__internal_1_$__cuda_sm10x_tcgen05_guardrail_trap_phase_invalid_during_alloc,@function
        .size           $__internal_1_$__cuda_sm10x_tcgen05_guardrail_trap_phase_invalid_during_alloc,($__internal_2_$__cuda_sm10x_tcgen05_guardrail_trap_unallocated_columns_being_dealloced - $__internal_1_$__cuda_sm10x_tcgen05_guardrail_trap_phase_invalid_during_alloc)
$__internal_1_$__cuda_sm10x_tcgen05_guardrail_trap_phase_invalid_during_alloc:
[----:B------:R-:W-:Y:S05]  /*d650*/  BPT.TRAP 0x1 ;  /* 0x000000040000795c */ /* 0x000fea0000300000 */
[----:B------:R-:W-:-:S04]  /*d660*/  MOV R5, 0x0 ;  /* 0x0000000000057802 */ /* 0x000fc80000000f00 */
[----:B------:R-:W-:Y:S05]  /*d670*/  RET.REL.NODEC R4 `(_ZN7cutlass13device_kernelINS_4gemm6kernel13GemmUniversalIN4cute5tupleIJiiiiEEENS1_10collective13CollectiveMmaINS1_35MainloopSm100TmaUmmaWarpSpecializedILi8ELi2ELi4ENS5_IJNS4_1CILi4EEENSA_ILi1EEESC_EEEEENS5_IJNSA_ILi128EEENSA_ILi256EEENSA_ILi32EEEEEENS_10tfloat32_tENS5_IJlSC_lEEESJ_SK_NS4_8TiledMMAINS4_8MMA_AtomIJNS4_23SM100_MMA_TF32_2x1SM_SSISJ_SJ_fLi128ELi256ELNS4_4UMMA5MajorE0ELSP_0ELNSO_7ScaleInE0ELSQ_0EEEEEENS4_6LayoutINS5_IJSC_SC_SC_EEENS5_IJNSA_ILi0EEESV_SV_EEEEENS5_IJNS4_10UnderscoreESY_SY_EEEEENS4_18SM100_TMA_2SM_LOADENS4_14ComposedLayoutINS4_7SwizzleILi3ELi4ELi3EEENS4_18smem_ptr_flag_bitsILi32EEENST_INS5_IJNSA_ILi8EEESH_EEENS5_IJSH_SC_EEEEEEEvNS4_8identityENS4_28SM100_TMA_2SM_LOAD_MULTICASTES1B_vS1C_EENS_8epilogue10collective18CollectiveEpilogueINS1F_23Sm100TmaWarpSpecializedILi4ELi2ELi16ELb1ELb0EEEJNS5_IJNSA_ILi64EEESG_SH_EEENS5_IJNST_IS1K_SC_EENST_INS5_IJNSA_ILi16EEENSA_ILi2EEEEEENS5_IJSC_SF_EEEEEEEESJ_SK_SJ_SK_NS1F_6fusion15FusionCallbacksIS1J_NS1T_17LinearCombinationISJ_fSJ_fLNS_15FloatRoundStyleE2EEES1L_S1S_JEEENS4_5SM1004TMEM4LOAD26SM100_TMEM_LOAD_32dp32b16xENS4_13SM90_TMA_LOADENS12_INS13_ILi2ELi4ELi3EEES16_NST_INS5_IJS17_S1N_EEENS5_IJS1N_SC_EEEEEEENS4_39AutoVectorizingCopyWithAssumedAlignmentILi128EEENS4_14SM90_TMA_STOREES28_S2A_S2A_EEEvvEEEEvNT_6ParamsE) ;  /* 0xffffff2804607950 */ /* 0x000fea0003c3ffff */
        .weak           $__internal_2_$__cuda_sm10x_tcgen05_guardrail_trap_unallocated_columns_being_dealloced
        .type           $__internal_2_$__cuda_sm10x_tcgen05_guardrail_trap_unallocated_columns_being_dealloced,@function
        .size           $__internal_2_$__cuda_sm10x_tcgen05_guardrail_trap_unallocated_columns_being_dealloced,(.L_x_253 - $__internal_2_$__cuda_sm10x_tcgen05_guardrail_trap_unallocated_columns_being_dealloced)
$__internal_2_$__cuda_sm10x_tcgen05_guardrail_trap_unallocated_columns_being_dealloced:
[----:B------:R-:W-:Y:S05]  /*d680*/  BPT.TRAP 0x1 ;  /* 0x000000040000795c */ /* 0x000fea0000300000 */
[----:B------:R-:W-:-:S04]  /*d690*/  HFMA2 R3, -RZ, RZ, 0, 0 ;  /* 0x00000000ff037431 */ /* 0x000fc800000001ff */
[----:B------:R-:W-:Y:S05]  /*d6a0*/  RET.REL.NODEC R2 `(_ZN7cutlass13device_kernelINS_4gemm6kernel13GemmUniversalIN4cute5tupleIJiiiiEEENS1_10collective13CollectiveMmaINS1_35MainloopSm100TmaUmmaWarpSpecializedILi8ELi2ELi4ENS5_IJNS4_1CILi4EEENSA_ILi1EEESC_EEEEENS5_IJNSA_ILi128EEENSA_ILi256EEENSA_ILi32EEEEEENS_10tfloat32_tENS5_IJlSC_lEEESJ_SK_NS4_8TiledMMAINS4_8MMA_AtomIJNS4_23SM100_MMA_TF32_2x1SM_SSISJ_SJ_fLi128ELi256ELNS4_4UMMA5MajorE0ELSP_0ELNSO_7ScaleInE0ELSQ_0EEEEEENS4_6LayoutINS5_IJSC_SC_SC_EEENS5_IJNSA_ILi0EEESV_SV_EEEEENS5_IJNS4_10UnderscoreESY_SY_EEEEENS4_18SM100_TMA_2SM_LOADENS4_14ComposedLayoutINS4_7SwizzleILi3ELi4ELi3EEENS4_18smem_ptr_flag_bitsILi32EEENST_INS5_IJNSA_ILi8EEESH_EEENS5_IJSH_SC_EEEEEEEvNS4_8identityENS4_28SM100_TMA_2SM_LOAD_MULTICASTES1B_vS1C_EENS_8epilogue10collective18CollectiveEpilogueINS1F_23Sm100TmaWarpSpecializedILi4ELi2ELi16ELb1ELb0EEEJNS5_IJNSA_ILi64EEESG_SH_EEENS5_IJNST_IS1K_SC_EENST_INS5_IJNSA_ILi16EEENSA_ILi2EEEEEENS5_IJSC_SF_EEEEEEEESJ_SK_SJ_SK_NS1F_6fusion15FusionCallbacksIS1J_NS1T_17LinearCombinationISJ_fSJ_fLNS_15FloatRoundStyleE2EEES1L_S1S_JEEENS4_5SM1004TMEM4LOAD26SM100_TMEM_LOAD_32dp32b16xENS4_13SM90_TMA_LOADENS12_INS13_ILi2ELi4ELi3EEES16_NST_INS5_IJS17_S1N_EEENS5_IJS1N_SC_EEEEEEENS4_39AutoVectorizingCopyWithAssumedAlignmentILi128EEENS4_14SM90_TMA_STOREES28_S2A_S2A_EEEvvEEEEvNT_6ParamsE) ;  /* 0xffffff2802547950 */ /* 0x000fea0003c3ffff */
.L_x_252:
[----:B------:R-:W-:-:S00]  /*d6b0*/  BRA `(.L_x_252) ;  /* 0xfffffffc00fc7947 */ /* 0x000fc0000383ffff */
[----:B------:R-:W-:-:S00]  /*d6c0*/  NOP ;  /* 0x0000000000007918 */ /* 0x000fc00000000000 */
        /* <DEDUP_REMOVED lines=11> */
.L_x_253:


//--------------------- .nv.global.init           --------------------------
	.section	.nv.global.init,"aw",@progbits
.nv.global.init:
	.type		$str$27,@object
	.size		$str$27,($str$28 - $str$27)
$str$27:
        /*0000*/ 	.byte	0x28, 0x61, 0x64, 0x64, 0x72, 0x65, 0x73, 0x73, 0x20, 0x26, 0x20, 0x6d, 0x61, 0x73, 0x6b, 0x29
        /*0010*/ 	.byte	0x20, 0x3d, 0x3d, 0x20, 0x30, 0x00
	.type		$str$28,@object
	.size		$str$28,($str$26 - $str$28)
$str$28:
        /*0016*/ 	.byte	0x2f, 0x74, 0x6d, 0x70, 0x2f, 0x63, 0x75, 0x74, 0x6c, 0x61, 0x73, 0x73, 0x5f, 0x73, 0x77, 0x65
        /*0026*/ 	.byte	0x65, 0x70, 0x5f, 0x73, 0x72, 0x63, 0x2f, 0x69, 0x6e, 0x63, 0x6c, 0x75, 0x64, 0x65, 0x2f, 0x63
        /*0036*/ 	.byte	0x75, 0x74, 0x65, 0x2f, 0x70, 0x6f, 0x69, 0x6e, 0x74, 0x65, 0x72, 0x5f, 0x66, 0x6c, 0x61, 0x67
        /*0046*/ 	.byte	0x67, 0x65, 0x64, 0x2e, 0x68, 0x70, 0x70, 0x00
	.type		$str$26,@object
	.size		$str$26,($str$25 - $str$26)
$str$26:
        /*004e*/ 	.byte	0x2f, 0x74, 0x6d, 0x70, 0x2f, 0x63, 0x75, 0x74, 0x6c, 0x61, 0x73, 0x73, 0x5f, 0x73, 0x77, 0x65
        /*005e*/ 	.byte	0x65, 0x70, 0x5f, 0x73, 0x72, 0x63, 0x2f, 0x69, 0x6e, 0x63, 0x6c, 0x75, 0x64, 0x65, 0x2f, 0x63
        /*006e*/ 	.byte	0x75, 0x74, 0x65, 0x2f, 0x61, 0x74, 0x6f, 0x6d, 0x2f, 0x63, 0x6f, 0x70, 0x79, 0x5f, 0x74, 0x72
        /*007e*/ 	.byte	0x61, 0x69, 0x74, 0x73, 0x5f, 0x73, 0x6d, 0x31, 0x30, 0x30, 0x2e, 0x68, 0x70, 0x70, 0x00
	.type		$str$25,@object
	.size		$str$25,(__unnamed_1 - $str$25)
$str$25:
        /*008d*/ 	.byte	0x28, 0x28, 0x75, 0x69, 0x6e, 0x74, 0x33, 0x32, 0x5f, 0x74, 0x28, 0x74, 0x68, 0x72, 0x65, 0x61
        /*009d*/ 	.byte	0x64, 0x49, 0x64, 0x78, 0x2e, 0x78, 0x29, 0x20, 0x2f, 0x20, 0x33, 0x32, 0x29, 0x20, 0x25, 0x20
        /*00ad*/ 	.byte	0x34, 0x29, 0x20, 0x3d, 0x3d, 0x20, 0x28, 0x28, 0x28, 0x74, 0x6d, 0x65, 0x6d, 0x5f, 0x61, 0x64
        /*00bd*/ 	.byte	0x64, 0x72, 0x20, 0x3e, 0x3e, 0x20, 0x31, 0x36, 0x29, 0x20, 0x2f, 0x20, 0x33, 0x32, 0x29, 0x20
        /*00cd*/ 	.byte	0x25, 0x20, 0x34, 0x29, 0x00
	.type		__unnamed_1,@object
	.size		__unnamed_1,(__unnamed_2 - __unnamed_1)
__unnamed_1:
        /*00d2*/ 	.byte	0x61, 0x75, 0x74, 0x6f, 0x20, 0x63, 0x75, 0x74, 0x65, 0x3a, 0x3a, 0x61, 0x73, 0x5f, 0x70, 0x6f
        /* <DEDUP_REMOVED lines=24> */
        /*0262*/ 	.byte	0x43, 0x3c, 0x32, 0x30, 0x34, 0x38, 0x3e, 0x3e, 0x3e, 0x3e, 0x5d, 0x00
	.type		__unnamed_2,@object
	.size		__unnamed_2,(.L_2 - __unnamed_2)
__unnamed_2:
        /* <DEDUP_REMOVED lines=42> */
        /*050e*/ 	.byte	0x3e, 0x5d, 0x00
.L_2:


//--------------------- .nv.shared._ZN7cutlass13device_kernelINS_4gemm6kernel13GemmUniversalIN4cute5tupleIJiiiiEEENS1_10collective13CollectiveMmaINS1_35MainloopSm100TmaUmmaWarpSpecializedILi8ELi2ELi4ENS5_IJNS4_1CILi4EEENSA_ILi1EEESC_EEEEENS5_IJNSA_ILi128EEENSA_ILi256EEENSA_ILi32EEEEEENS_10tfloat32_tENS5_IJlSC_lEEESJ_SK_NS4_8TiledMMAINS4_8MMA_AtomIJNS4_23SM100_MMA_TF32_2x1SM_SSISJ_SJ_fLi128ELi256ELNS4_4UMMA5MajorE0ELSP_0ELNSO_7ScaleInE0ELSQ_0EEEEEENS4_6LayoutINS5_IJSC_SC_SC_EEENS5_IJNSA_ILi0EEESV_SV_EEEEENS5_IJNS4_10UnderscoreESY_SY_EEEEENS4_18SM100_TMA_2SM_LOADENS4_14ComposedLayoutINS4_7SwizzleILi3ELi4ELi3EEENS4_18smem_ptr_flag_bitsILi32EEENST_INS5_IJNSA_ILi8EEESH_EEENS5_IJSH_SC_EEEEEEEvNS4_8identityENS4_28SM100_TMA_2SM_LOAD_MULTICASTES1B_vS1C_EENS_8epilogue10collective18CollectiveEpilogueINS1F_23Sm100TmaWarpSpecializedILi4ELi2ELi16ELb1ELb0EEEJNS5_IJNSA_ILi64EEESG_SH_EEENS5_IJNST_IS1K_SC_EENST_INS5_IJNSA_ILi16EEENSA_ILi2EEEEEENS5_IJSC_SF_EEEEEEEESJ_SK_SJ_SK_NS1F_6fusion15FusionCallbacksIS1J_NS1T_17LinearCombinationISJ_fSJ_fLNS_15FloatRoundStyleE2EEES1L_S1S_JEEENS4_5SM1004TMEM4LOAD26SM100_TMEM_LOAD_32dp32b16xENS4_13SM90_TMA_LOADENS12_INS13_ILi2ELi4ELi3EEES16_NST_INS5_IJS17_S1N_EEENS5_IJS1N_SC_EEEEEEENS4_39AutoVectorizingCopyWithAssumedAlignmentILi128EEENS4_14SM90_TMA_STOREES28_S2A_S2A_EEEvvEEEEvNT_6ParamsE --------------------------
	.section	.nv.shared._ZN7cutlass13device_kernelINS_4gemm6kernel13GemmUniversalIN4cute5tupleIJiiiiEEENS1_10collective13CollectiveMmaINS1_35MainloopSm100TmaUmmaWarpSpecializedILi8ELi2ELi4ENS5_IJNS4_1CILi4EEENSA_ILi1EEESC_EEEEENS5_IJNSA_ILi128EEENSA_ILi256EEENSA_ILi32EEEEEENS_10tfloat32_tENS5_IJlSC_lEEESJ_SK_NS4_8TiledMMAINS4_8MMA_AtomIJNS4_23SM100_MMA_TF32_2x1SM_SSISJ_SJ_fLi128ELi256ELNS4_4UMMA5MajorE0ELSP_0ELNSO_7ScaleInE0ELSQ_0EEEEEENS4_6LayoutINS5_IJSC_SC_SC_EEENS5_IJNSA_ILi0EEESV_SV_EEEEENS5_IJNS4_10UnderscoreESY_SY_EEEEENS4_18SM100_TMA_2SM_LOADENS4_14ComposedLayoutINS4_7SwizzleILi3ELi4ELi3EEENS4_18smem_ptr_flag_bitsILi32EEENST_INS5_IJNSA_ILi8EEESH_EEENS5_IJSH_SC_EEEEEEEvNS4_8identityENS4_28SM100_TMA_2SM_LOAD_MULTICASTES1B_vS1C_EENS_8epilogue10collective18CollectiveEpilogueINS1F_23Sm100TmaWarpSpecializedILi4ELi2ELi16ELb1ELb0EEEJNS5_IJNSA_ILi64EEESG_SH_EEENS5_IJNST_IS1K_SC_EENST_INS5_IJNSA_ILi16EEENSA_ILi2EEEEEENS5_IJSC_SF_EEEEEEEESJ_SK_SJ_SK_NS1F_6fusion15FusionCallbacksIS1J_NS1T_17LinearCombinationISJ_fSJ_fLNS_15FloatRoundStyleE2EEES1L_S1S_JEEENS4_5SM1004TMEM4LOAD26SM100_TMEM_LOAD_32dp32b16xENS4_13SM90_TMA_LOADENS12_INS13_ILi2ELi4ELi3EEES16_NST_INS5_IJS17_S1N_EEENS5_IJS1N_SC_EEEEEEENS4_39AutoVectorizingCopyWithAssumedAlignmentILi128EEENS4_14SM90_TMA_STOREES28_S2A_S2A_EEEvvEEEEvNT_6ParamsE,"aw",@nobits
	.sectionflags	@""
	.align	16
	.zero		1024


//--------------------- .nv.shared.reserved.0     --------------------------
	.section	.nv.shared.reserved.0,"aw",@nobits
	.weak		__nv_reservedSMEM_offset_0_alias
	.size		__nv_reservedSMEM_offset_0_alias, 0, 64
	.other		__nv_reservedSMEM_offset_0_alias,@"STO_CUDA_RESERVED_SHARED STV_DEFAULT"
__nv_reservedSMEM_offset_0_alias:
	.zero		0
.nv.shared.reserved.0:
	.zero		64
	.weak		__nv_reservedSMEM_tcgen05_partition
	.type		__nv_reservedSMEM_tcgen05_partition,@object
	.size		__nv_reservedSMEM_tcgen05_partition,(.L_0 - __nv_reservedSMEM_tcgen05_partition)
__nv_reservedSMEM_tcgen05_partition:
	.zero		32
.L_0:


//--------------------- .nv.global                --------------------------
	.section	.nv.global,"aw",@nobits
.nv.global:
	.type		_ZN40_INTERNAL_4d8a8d29_4_k_cu_350558ee_361234cute1_E,@object
	.size		_ZN40_INTERNAL_4d8a8d29_4_k_cu_350558ee_361234cute1_E,(_ZN40_INTERNAL_4d8a8d29_4_k_cu_350558ee_361234cuda3std3__45__cpo6cbeginE - _ZN40_INTERNAL_4d8a8d29_4_k_cu_350558ee_361234cute1_E)
_ZN40_INTERNAL_4d8a8d29_4_k_cu_350558ee_361234cute1_E:
	.zero		1
	.type		_ZN40_INTERNAL_4d8a8d29_4_k_cu_350558ee_361234cuda3std3__45__cpo6cbeginE,@object
	.size		_ZN40_INTERNAL_4d8a8d29_4_k_cu_350558ee_361234cuda3std3__45__cpo6cbeginE,(_ZN40_INTERNAL_4d8a8d29_4_k_cu_350558ee_361234cuda3std3__48in_placeE - _ZN40_INTERNAL_4d8a8d29_4_k_cu_350558ee_361234cuda3std3__45__cpo6cbeginE)
_ZN40_INTERNAL_4d8a8d29_4_k_cu_350558ee_361234cuda3std3__45__cpo6cbeginE:
	.zero		1
	.type		_ZN40_INTERNAL_4d8a8d29_4_k_cu_350558ee_361234cuda3std3__48in_placeE,@object
	.size		_ZN40_INTERNAL_4d8a8d29_4_k_cu_350558ee_361234cuda3std3__48in_placeE,(_ZN40_INTERNAL_4d8a8d29_4_k_cu_350558ee_361234cuda3std6ranges3__45__cpo9iter_moveE - _ZN40_INTERNAL_4d8a8d29_4_k_cu_350558ee_361234cuda3std3__48in_placeE)
_ZN40_INTERNAL_4d8a8d29_4_k_cu_350558ee_361234cuda3std3__48in_placeE:
	.zero		1
	.type		_ZN40_INTERNAL_4d8a8d29_4_k_cu_350558ee_361234cuda3std6ranges3__45__cpo9iter_moveE,@object
	.size		_ZN40_INTERNAL_4d8a8d29_4_k_cu_350558ee_361234cuda3std6ranges3__45__cpo9iter_moveE,(_ZN40_INTERNAL_4d8a8d29_4_k_cu_350558ee_361234cuda3std3__45__cpo5beginE - _ZN40_INTERNAL_4d8a8d29_4_k_cu_350558ee_361234cuda3std6ranges3__45__cpo9iter_moveE)
_ZN40_INTERNAL_4d8a8d29_4_k_cu_350558ee_361234cuda3std6ranges3__45__cpo9iter_moveE:
	.zero		1
	.type		_ZN40_INTERNAL_4d8a8d29_4_k_cu_350558ee_361234cuda3std3__45__cpo5beginE,@object
	.size		_ZN40_INTERNAL_4d8a8d29_4_k_cu_350558ee_361234cuda3std3__45__cpo5beginE,(_ZN40_INTERNAL_4d8a8d29_4_k_cu_350558ee_361234cuda3std3__442_GLOBAL__N__4d8a8d29_4_k_cu_350558ee_361236ignoreE - _ZN40_INTERNAL_4d8a8d29_4_k_cu_350558ee_361234cuda3std3__45__cpo5beginE)
_ZN40_INTERNAL_4d8a8d29_4_k_cu_350558ee_361234cuda3std3__45__cpo5beginE:
	.zero		1
	.type		_ZN40_INTERNAL_4d8a8d29_4_k_cu_350558ee_361234cuda3std3__442_GLOBAL__N__4d8a8d29_4_k_cu_350558ee_361236ignoreE,@object
	.size		_ZN40_INTERNAL_4d8a8d29_4_k_cu_350558ee_361234cuda3std3__442_GLOBAL__N__4d8a8d29_4_k_cu_350558ee_361236ignoreE,(_ZN40_INTERNAL_4d8a8d29_4_k_cu_350558ee_361234cute7productE - _ZN40_INTERNAL_4d8a8d29_4_k_cu_350558ee_361234cuda3std3__442_GLOBAL__N__4d8a8d29_4_k_cu_350558ee_361236ignoreE)
_ZN40_INTERNAL_4d8a8d29_4_k_cu_350558ee_361234cuda3std3__442_GLOBAL__N__4d8a8d29_4_k_cu_350558ee_361236ignoreE:
	.zero		1
	.type		_ZN40_INTERNAL_4d8a8d29_4_k_cu_350558ee_361234cute7productE,@object
	.size		_ZN40_INTERNAL_4d8a8d29_4_k_cu_350558ee_361234cute7productE,(_ZN40_INTERNAL_4d8a8d29_4_k_cu_350558ee_361234cuda3std3__45__cpo3endE - _ZN40_INTERNAL_4d8a8d29_4_k_cu_350558ee_361234cute7productE)
_ZN40_INTERNAL_4d8a8d29_4_k_cu_350558ee_361234cute7productE:
	.zero		1
	.type		_ZN40_INTERNAL_4d8a8d29_4_k_cu_350558ee_361234cuda3std3__45__cpo3endE,@object
	.size		_ZN40_INTERNAL_4d8a8d29_4_k_cu_350558ee_361234cuda3std3__45__cpo3endE,(_ZN40_INTERNAL_4d8a8d29_4_k_cu_350558ee_361234cuda3std3__419piecewise_constructE - _ZN40_INTERNAL_4d8a8d29_4_k_cu_350558ee_361234cuda3std3__45__cpo3endE)
_ZN40_INTERNAL_4d8a8d29_4_k_cu_350558ee_361234cuda3std3__45__cpo3endE:
	.zero		1
	.type		_ZN40_INTERNAL_4d8a8d29_4_k_cu_350558ee_361234cuda3std3__419piecewise_constructE,@object
	.size		_ZN40_INTERNAL_4d8a8d29_4_k_cu_350558ee_361234cuda3std3__419piecewise_constructE,(_ZN40_INTERNAL_4d8a8d29_4_k_cu_350558ee_361234cuda3std3__45__cpo4cendE - _ZN40_INTERNAL_4d8a8d29_4_k_cu_350558ee_361234cuda3std3__419piecewise_constructE)
_ZN40_INTERNAL_4d8a8d29_4_k_cu_350558ee_361234cuda3std3__419piecewise_constructE:
	.zero		1
	.type		_ZN40_INTERNAL_4d8a8d29_4_k_cu_350558ee_361234cuda3std3__45__cpo4cendE,@object
	.size		_ZN40_INTERNAL_4d8a8d29_4_k_cu_350558ee_361234cuda3std3__45__cpo4cendE,(_ZN40_INTERNAL_4d8a8d29_4_k_cu_350558ee_361234cuda3std6ranges3__45__cpo4swapE - _ZN40_INTERNAL_4d8a8d29_4_k_cu_350558ee_361234cuda3std3__45__cpo4cendE)
_ZN40_INTERNAL_4d8a8d29_4_k_cu_350558ee_361234cuda3std3__45__cpo4cendE:
	.zero		1
	.type		_ZN40_INTERNAL_4d8a8d29_4_k_cu_350558ee_361234cuda3std6ranges3__45__cpo4swapE,@object
	.size		_ZN40_INTERNAL_4d8a8d29_4_k_cu_350558ee_361234cuda3std6ranges3__45__cpo4swapE,(.L_10 - _ZN40_INTERNAL_4d8a8d29_4_k_cu_350558ee_361234cuda3std6ranges3__45__cpo4swapE)
_ZN40_INTERNAL_4d8a8d29_4_k_cu_350558ee_361234cuda3std6ranges3__45__cpo4swapE:
	.zero		1
.L_10:


//--------------------- .nv.constant0._ZN7cutlass13device_kernelINS_4gemm6kernel13GemmUniversalIN4cute5tupleIJiiiiEEENS1_10collective13CollectiveMmaINS1_35MainloopSm100TmaUmmaWarpSpecializedILi8ELi2ELi4ENS5_IJNS4_1CILi4EEENSA_ILi1EEESC_EEEEENS5_IJNSA_ILi128EEENSA_ILi256EEENSA_ILi32EEEEEENS_10tfloat32_tENS5_IJlSC_lEEESJ_SK_NS4_8TiledMMAINS4_8MMA_AtomIJNS4_23SM100_MMA_TF32_2x1SM_SSISJ_SJ_fLi128ELi256ELNS4_4UMMA5MajorE0ELSP_0ELNSO_7ScaleInE0ELSQ_0EEEEEENS4_6LayoutINS5_IJSC_SC_SC_EEENS5_IJNSA_ILi0EEESV_SV_EEEEENS5_IJNS4_10UnderscoreESY_SY_EEEEENS4_18SM100_TMA_2SM_LOADENS4_14ComposedLayoutINS4_7SwizzleILi3ELi4ELi3EEENS4_18smem_ptr_flag_bitsILi32EEENST_INS5_IJNSA_ILi8EEESH_EEENS5_IJSH_SC_EEEEEEEvNS4_8identityENS4_28SM100_TMA_2SM_LOAD_MULTICASTES1B_vS1C_EENS_8epilogue10collective18CollectiveEpilogueINS1F_23Sm100TmaWarpSpecializedILi4ELi2ELi16ELb1ELb0EEEJNS5_IJNSA_ILi64EEESG_SH_EEENS5_IJNST_IS1K_SC_EENST_INS5_IJNSA_ILi16EEENSA_ILi2EEEEEENS5_IJSC_SF_EEEEEEEESJ_SK_SJ_SK_NS1F_6fusion15FusionCallbacksIS1J_NS1T_17LinearCombinationISJ_fSJ_fLNS_15FloatRoundStyleE2EEES1L_S1S_JEEENS4_5SM1004TMEM4LOAD26SM100_TMEM_LOAD_32dp32b16xENS4_13SM90_TMA_LOADENS12_INS13_ILi2ELi4ELi3EEES16_NST_INS5_IJS17_S1N_EEENS5_IJS1N_SC_EEEEEEENS4_39AutoVectorizingCopyWithAssumedAlignmentILi128EEENS4_14SM90_TMA_STOREES28_S2A_S2A_EEEvvEEEEvNT_6ParamsE --------------------------
	.section	.nv.constant0._ZN7cutlass13device_kernelINS_4gemm6kernel13GemmUniversalIN4cute5tupleIJiiiiEEENS1_10collective13CollectiveMmaINS1_35MainloopSm100TmaUmmaWarpSpecializedILi8ELi2ELi4ENS5_IJNS4_1CILi4EEENSA_ILi1EEESC_EEEEENS5_IJNSA_ILi128EEENSA_ILi256EEENSA_ILi32EEEEEENS_10tfloat32_tENS5_IJlSC_lEEESJ_SK_NS4_8TiledMMAINS4_8MMA_AtomIJNS4_23SM100_MMA_TF32_2x1SM_SSISJ_SJ_fLi128ELi256ELNS4_4UMMA5MajorE0ELSP_0ELNSO_7ScaleInE0ELSQ_0EEEEEENS4_6LayoutINS5_IJSC_SC_SC_EEENS5_IJNSA_ILi0EEESV_SV_EEEEENS5_IJNS4_10UnderscoreESY_SY_EEEEENS4_18SM100_TMA_2SM_LOADENS4_14ComposedLayoutINS4_7SwizzleILi3ELi4ELi3EEENS4_18smem_ptr_flag_bitsILi32EEENST_INS5_IJNSA_ILi8EEESH_EEENS5_IJSH_SC_EEEEEEEvNS4_8identityENS4_28SM100_TMA_2SM_LOAD_MULTICASTES1B_vS1C_EENS_8epilogue10collective18CollectiveEpilogueINS1F_23Sm100TmaWarpSpecializedILi4ELi2ELi16ELb1ELb0EEEJNS5_IJNSA_ILi64EEESG_SH_EEENS5_IJNST_IS1K_SC_EENST_INS5_IJNSA_ILi16EEENSA_ILi2EEEEEENS5_IJSC_SF_EEEEEEEESJ_SK_SJ_SK_NS1F_6fusion15FusionCallbacksIS1J_NS1T_17LinearCombinationISJ_fSJ_fLNS_15FloatRoundStyleE2EEES1L_S1S_JEEENS4_5SM1004TMEM4LOAD26SM100_TMEM_LOAD_32dp32b16xENS4_13SM90_TMA_LOADENS12_INS13_ILi2ELi4ELi3EEES16_NST_INS5_IJS17_S1N_EEENS5_IJS1N_SC_EEEEEEENS4_39AutoVectorizingCopyWithAssumedAlignmentILi128EEENS4_14SM90_TMA_STOREES28_S2A_S2A_EEEvvEEEEvNT_6ParamsE,"a",@progbits
	.sectionflags	@""
	.align	4
.nv.constant0._ZN7cutlass13device_kernelINS_4gemm6kernel13GemmUniversalIN4cute5tupleIJiiiiEEENS1_10collective13CollectiveMmaINS1_35MainloopSm100TmaUmmaWarpSpecializedILi8ELi2ELi4ENS5_IJNS4_1CILi4EEENSA_ILi1EEESC_EEEEENS5_IJNSA_ILi128EEENSA_ILi256EEENSA_ILi32EEEEEENS_10tfloat32_tENS5_IJlSC_lEEESJ_SK_NS4_8TiledMMAINS4_8MMA_AtomIJNS4_23SM100_MMA_TF32_2x1SM_SSISJ_SJ_fLi128ELi256ELNS4_4UMMA5MajorE0ELSP_0ELNSO_7ScaleInE0ELSQ_0EEEEEENS4_6LayoutINS5_IJSC_SC_SC_EEENS5_IJNSA_ILi0EEESV_SV_EEEEENS5_IJNS4_10UnderscoreESY_SY_EEEEENS4_18SM100_TMA_2SM_LOADENS4_14ComposedLayoutINS4_7SwizzleILi3ELi4ELi3EEENS4_18smem_ptr_flag_bitsILi32EEENST_INS5_IJNSA_ILi8EEESH_EEENS5_IJSH_SC_EEEEEEEvNS4_8identityENS4_28SM100_TMA_2SM_LOAD_MULTICASTES1B_vS1C_EENS_8epilogue10collective18CollectiveEpilogueINS1F_23Sm100TmaWarpSpecializedILi4ELi2ELi16ELb1ELb0EEEJNS5_IJNSA_ILi64EEESG_SH_EEENS5_IJNST_IS1K_SC_EENST_INS5_IJNSA_ILi16EEENSA_ILi2EEEEEENS5_IJSC_SF_EEEEEEEESJ_SK_SJ_SK_NS1F_6fusion15FusionCallbacksIS1J_NS1T_17LinearCombinationISJ_fSJ_fLNS_15FloatRoundStyleE2EEES1L_S1S_JEEENS4_5SM1004TMEM4LOAD26SM100_TMEM_LOAD_32dp32b16xENS4_13SM90_TMA_LOADENS12_INS13_ILi2ELi4ELi3EEES16_NST_INS5_IJS17_S1N_EEENS5_IJS1N_SC_EEEEEEENS4_39AutoVectorizingCopyWithAssumedAlignmentILi128EEENS4_14SM90_TMA_STOREES28_S2A_S2A_EEEvvEEEEvNT_6ParamsE:
	.zero		2944


//--------------------- SYMBOLS --------------------------

	.type		.nv.reservedSmem.offset0,@object
	.size		.nv.reservedSmem.offset0,0x4
	.type		.nv.reservedSmem.cap,@object
	.size		.nv.reservedSmem.cap,0x4
	.type		__assertfail,@function
